def matmul_kernel(
    a_ptr,
    b_ptr,
    c_ptr,
    M,
    N,
    K,
    stride_am,
    stride_ak,
    stride_bk,
    stride_bn,
    stride_cm,
    stride_cn,
    BLOCK_M: tl.constexpr,
    BLOCK_N: tl.constexpr,
    BLOCK_K: tl.constexpr,
    GROUP_M: tl.constexpr,
):
    pid = tl.program_id(axis=0)
    num_pid_m = tl.cdiv(M, BLOCK_M)
    num_pid_n = tl.cdiv(N, BLOCK_N)
    num_pid_in_group = GROUP_M * num_pid_n
    group_id = pid // num_pid_in_group
    first_pid_m = group_id * GROUP_M
    group_size_m = min(num_pid_m - first_pid_m, GROUP_M)
    pid_m = first_pid_m + ((pid % num_pid_in_group) % group_size_m)
    pid_n = (pid % num_pid_in_group) // group_size_m

    offs_am = (pid_m * BLOCK_M + tl.arange(0, BLOCK_M)) % M
    offs_bn = (pid_n * BLOCK_N + tl.arange(0, BLOCK_N)) % N
    offs_k = tl.arange(0, BLOCK_K)
    a_ptrs = a_ptr + offs_am[:, None] * stride_am + offs_k[None, :] * stride_ak
    b_ptrs = b_ptr + offs_k[:, None] * stride_bk + offs_bn[None, :] * stride_bn

    acc = tl.zeros((BLOCK_M, BLOCK_N), dtype=tl.float32)
    for kk in range(0, tl.cdiv(K, BLOCK_K)):
        a = tl.load(a_ptrs, mask=offs_k[None, :] < K - kk * BLOCK_K, other=0.0)
        b = tl.load(b_ptrs, mask=offs_k[:, None] < K - kk * BLOCK_K, other=0.0)
        acc = tl.dot(a, b, acc)
        a_ptrs += BLOCK_K * stride_ak
        b_ptrs += BLOCK_K * stride_bk

    c = acc.to(c_ptr.dtype.element_ty)
    offs_cm = pid_m * BLOCK_M + tl.arange(0, BLOCK_M)
    offs_cn = pid_n * BLOCK_N + tl.arange(0, BLOCK_N)
    c_ptrs = c_ptr + offs_cm[:, None] * stride_cm + offs_cn[None, :] * stride_cn
    mask = (offs_cm[:, None] < M) & (offs_cn[None, :] < N)
    tl.store(c_ptrs, c, mask=mask)

# config = {"BLOCK_K": 256, "BLOCK_M": 128, "BLOCK_N": 256, "GROUP_M": 8, "arch": "sm_100", "dtype": "fp16", "num_ctas": 1, "num_stages": 3, "num_warps": 4}
# arch = sm_100


// ===== COMPILED SASS (sm_100a) =====

	.target	sm_100a

	.elftype	@"ET_EXEC"


//--------------------- .note.nv.tkinfo           --------------------------
	.section	.note.nv.tkinfo,"",@"SHT_NOTE"
	.sectionflags	@"SHF_NOTE_NV_TKINFO"
	.tkinfo
        /*0018*/ 	.word	0x00000081
        /*0030*/ 	.string	""
        /*0030*/ 	.string	"ptxas-blackwell"
        /*0030*/ 	.string	"Cuda compilation tools, release 12.9, V12.9.86"
        /*0030*/ 	.string	"Build cuda_12.9.r12.9/compiler.36037853_0"
        /*0030*/ 	.string	"-v  -suppress-debug-info  -lineinfo  -arch sm_100a "



//--------------------- .note.nv.cuver            --------------------------
	.section	.note.nv.cuver,"",@"SHT_NOTE"
	.sectionflags	@"SHF_NOTE_NV_CUVER"
        /*0018*/ 	.short	0x0001
        /*001a*/ 	.short	0x0064
        /*001c*/ 	.short	0x0001
        /*001e*/ 	.short	0x0000
        /*0020*/ 	.short	0x0001
        /*0022*/ 	.short	0x0000


//--------------------- .nv.info                  --------------------------
	.section	.nv.info,"",@"SHT_CUDA_INFO"
	.align	4


	//----- nvinfo : EIATTR_REGCOUNT
	.align		4
        /*0000*/ 	.byte	0x04, 0x2f
        /*0002*/ 	.short	(.L_4 - .L_3)
	.align		4
.L_3:
        /*0004*/ 	.word	index@(matmul_kernel)
        /*0008*/ 	.word	0x000000a8


	//----- nvinfo : EIATTR_FRAME_SIZE
	.align		4
.L_4:
        /*000c*/ 	.byte	0x04, 0x11
        /*000e*/ 	.short	(.L_6 - .L_5)
	.align		4
.L_5:
        /*0010*/ 	.word	index@($__internal_2_$__cuda_sm10x_tcgen05_guardrail_trap_unallocated_columns_being_dealloced)
        /*0014*/ 	.word	0x00003f98


	//----- nvinfo : EIATTR_FRAME_SIZE
	.align		4
.L_6:
        /*0018*/ 	.byte	0x04, 0x11
        /*001a*/ 	.short	(.L_8 - .L_7)
	.align		4
.L_7:
        /*001c*/ 	.word	index@($__internal_1_$__cuda_sm10x_tcgen05_guardrail_trap_phase_invalid_during_alloc)
        /*0020*/ 	.word	0x00003f98


	//----- nvinfo : EIATTR_FRAME_SIZE
	.align		4
.L_8:
        /*0024*/ 	.byte	0x04, 0x11
        /*0026*/ 	.short	(.L_10 - .L_9)
	.align		4
.L_9:
        /*0028*/ 	.word	index@($__internal_0_$__cuda_sm10x_tcgen05_guardrail_trap_col_being_dealloced_not_returned_by_alloc)
        /*002c*/ 	.word	0x00003f98


	//----- nvinfo : EIATTR_FRAME_SIZE
	.align		4
.L_10:
        /*0030*/ 	.byte	0x04, 0x11
        /*0032*/ 	.short	(.L_12 - .L_11)
	.align		4
.L_11:
        /*0034*/ 	.word	index@(matmul_kernel)
        /*0038*/ 	.word	0x00003f98


	//----- nvinfo : EIATTR_MIN_STACK_SIZE
	.align		4
.L_12:
        /*003c*/ 	.byte	0x04, 0x12
        /*003e*/ 	.short	(.L_14 - .L_13)
	.align		4
.L_13:
        /*0040*/ 	.word	index@(matmul_kernel)
        /*0044*/ 	.word	0x00003f98
.L_14:


//--------------------- .nv.info.matmul_kernel    --------------------------
	.section	.nv.info.matmul_kernel,"",@"SHT_CUDA_INFO"
	.sectionflags	@""
	.align	4


	//----- nvinfo : EIATTR_CUDA_API_VERSION
	.align		4
        /*0000*/ 	.byte	0x04, 0x37
        /*0002*/ 	.short	(.L_16 - .L_15)
.L_15:
        /*0004*/ 	.word	0x00000081


	//----- nvinfo : EIATTR_KPARAM_INFO
	.align		4
.L_16:
        /*0008*/ 	.byte	0x04, 0x17
        /*000a*/ 	.short	(.L_18 - .L_17)
.L_17:
        /*000c*/ 	.word	0x00000000
        /*0010*/ 	.short	0x000d
        /*0012*/ 	.short	0x0048
        /*0014*/ 	.byte	0x00, 0xf4, 0x21, 0x00


	//----- nvinfo : EIATTR_KPARAM_INFO
	.align		4
.L_18:
        /*0018*/ 	.byte	0x04, 0x17
        /*001a*/ 	.short	(.L_20 - .L_19)
.L_19:
        /*001c*/ 	.word	0x00000000
        /*0020*/ 	.short	0x000c
        /*0022*/ 	.short	0x0040
        /*0024*/ 	.byte	0x00, 0xf4, 0x21, 0x00


	//----- nvinfo : EIATTR_KPARAM_INFO
	.align		4
.L_20:
        /*0028*/ 	.byte	0x04, 0x17
        /*002a*/ 	.short	(.L_22 - .L_21)
.L_21:
        /*002c*/ 	.word	0x00000000
        /*0030*/ 	.short	0x000b
        /*0032*/ 	.short	0x0038
        /*0034*/ 	.byte	0x00, 0xf0, 0x11, 0x00


	//----- nvinfo : EIATTR_KPARAM_INFO
	.align		4
.L_22:
        /*0038*/ 	.byte	0x04, 0x17
        /*003a*/ 	.short	(.L_24 - .L_23)
.L_23:
        /*003c*/ 	.word	0x00000000
        /*0040*/ 	.short	0x000a
        /*0042*/ 	.short	0x0034
        /*0044*/ 	.byte	0x00, 0xf0, 0x11, 0x00


	//----- nvinfo : EIATTR_KPARAM_INFO
	.align		4
.L_24:
        /*0048*/ 	.byte	0x04, 0x17
        /*004a*/ 	.short	(.L_26 - .L_25)
.L_25:
        /*004c*/ 	.word	0x00000000
        /*0050*/ 	.short	0x0009
        /*0052*/ 	.short	0x0030
        /*0054*/ 	.byte	0x00, 0xf0, 0x11, 0x00


	//----- nvinfo : EIATTR_KPARAM_INFO
	.align		4
.L_26:
        /*0058*/ 	.byte	0x04, 0x17
        /*005a*/ 	.short	(.L_28 - .L_27)
.L_27:
        /*005c*/ 	.word	0x00000000
        /*0060*/ 	.short	0x0008
        /*0062*/ 	.short	0x002c
        /*0064*/ 	.byte	0x00, 0xf0, 0x11, 0x00


	//----- nvinfo : EIATTR_KPARAM_INFO
	.align		4
.L_28:
        /*0068*/ 	.byte	0x04, 0x17
        /*006a*/ 	.short	(.L_30 - .L_29)
.L_29:
        /*006c*/ 	.word	0x00000000
        /*0070*/ 	.short	0x0007
        /*0072*/ 	.short	0x0028
        /*0074*/ 	.byte	0x00, 0xf0, 0x11, 0x00


	//----- nvinfo : EIATTR_KPARAM_INFO
	.align		4
.L_30:
        /*0078*/ 	.byte	0x04, 0x17
        /*007a*/ 	.short	(.L_32 - .L_31)
.L_31:
        /*007c*/ 	.word	0x00000000
        /*0080*/ 	.short	0x0006
        /*0082*/ 	.short	0x0024
        /*0084*/ 	.byte	0x00, 0xf0, 0x11, 0x00


	//----- nvinfo : EIATTR_KPARAM_INFO
	.align		4
.L_32:
        /*0088*/ 	.byte	0x04, 0x17
        /*008a*/ 	.short	(.L_34 - .L_33)
.L_33:
        /*008c*/ 	.word	0x00000000
        /*0090*/ 	.short	0x0005
        /*0092*/ 	.short	0x0020
        /*0094*/ 	.byte	0x00, 0xf0, 0x11, 0x00


	//----- nvinfo : EIATTR_KPARAM_INFO
	.align		4
.L_34:
        /*0098*/ 	.byte	0x04, 0x17
        /*009a*/ 	.short	(.L_36 - .L_35)
.L_35:
        /*009c*/ 	.word	0x00000000
        /*00a0*/ 	.short	0x0004
        /*00a2*/ 	.short	0x001c
        /*00a4*/ 	.byte	0x00, 0xf0, 0x11, 0x00


	//----- nvinfo : EIATTR_KPARAM_INFO
	.align		4
.L_36:
        /*00a8*/ 	.byte	0x04, 0x17
        /*00aa*/ 	.short	(.L_38 - .L_37)
.L_37:
        /*00ac*/ 	.word	0x00000000
        /*00b0*/ 	.short	0x0003
        /*00b2*/ 	.short	0x0018
        /*00b4*/ 	.byte	0x00, 0xf0, 0x11, 0x00


	//----- nvinfo : EIATTR_KPARAM_INFO
	.align		4
.L_38:
        /*00b8*/ 	.byte	0x04, 0x17
        /*00ba*/ 	.short	(.L_40 - .L_39)
.L_39:
        /*00bc*/ 	.word	0x00000000
        /*00c0*/ 	.short	0x0002
        /*00c2*/ 	.short	0x0010
        /*00c4*/ 	.byte	0x00, 0xf4, 0x21, 0x00


	//----- nvinfo : EIATTR_KPARAM_INFO
	.align		4
.L_40:
        /*00c8*/ 	.byte	0x04, 0x17
        /*00ca*/ 	.short	(.L_42 - .L_41)
.L_41:
        /*00cc*/ 	.word	0x00000000
        /*00d0*/ 	.short	0x0001
        /*00d2*/ 	.short	0x0008
        /*00d4*/ 	.byte	0x00, 0xf4, 0x21, 0x00


	//----- nvinfo : EIATTR_KPARAM_INFO
	.align		4
.L_42:
        /*00d8*/ 	.byte	0x04, 0x17
        /*00da*/ 	.short	(.L_44 - .L_43)
.L_43:
        /*00dc*/ 	.word	0x00000000
        /*00e0*/ 	.short	0x0000
        /*00e2*/ 	.short	0x0000
        /*00e4*/ 	.byte	0x00, 0xf4, 0x21, 0x00


	//----- nvinfo : EIATTR_AT_ENTRY_FRAGMENTS
	.align		4
.L_44:
        /*00e8*/ 	.byte	0x04, 0x4f
        /*00ea*/ 	.short	(.L_46 - .L_45)


	//   ....[0]....
.L_45:
        /*00ec*/ 	.word	0x00000004


	//----- nvinfo : EIATTR_RESERVED_SMEM_USED
	.align		4
.L_46:
        /*00f0*/ 	.byte	0x01, 0x41
	.zero		2


	//----- nvinfo : EIATTR_SPARSE_MMA_MASK
	.align		4
        /*00f4*/ 	.byte	0x03, 0x50
        /*00f6*/ 	.short	0x0000


	//----- nvinfo : EIATTR_TCGEN05_1CTA_USED
	.align		4
        /*00f8*/ 	.byte	0x01, 0x51
	.zero		2


	//----- nvinfo : EIATTR_MAXREG_COUNT
	.align		4
        /*00fc*/ 	.byte	0x03, 0x1b
        /*00fe*/ 	.short	0x00ff


	//----- nvinfo : EIATTR_NUM_BARRIERS
	.align		4
        /*0100*/ 	.byte	0x02, 0x4c
        /*0102*/ 	.byte	0x01
	.zero		1


	//----- nvinfo : EIATTR_ANNOTATIONS
	.align		4
        /*0104*/ 	.byte	0x04, 0x55
        /*0106*/ 	.short	(.L_48 - .L_47)


	//   ....[0]....
.L_47:
        /*0108*/ 	.word	0x00000001
        /*010c*/ 	.byte	0xd0, 0x03, 0x00, 0x00, 0x01, 0x00, 0x00, 0x00, 0x00, 0x04, 0x00, 0x00, 0x01, 0x00, 0x00, 0x00
        /* <DEDUP_REMOVED lines=3338> */
        /*d1bc*/ 	.byte	0x30, 0xd9, 0x03, 0x00, 0x01, 0x00, 0x00, 0x00, 0x40, 0xd9, 0x03, 0x00


	//----- nvinfo : EIATTR_INT_WARP_WIDE_INSTR_OFFSETS
	.align		4
.L_48:
        /*d1c8*/ 	.byte	0x04, 0x31
        /*d1ca*/ 	.short	(.L_50 - .L_49)


	//   ....[0]....
.L_49:
        /*d1cc*/ 	.word	0x00006550


	//   ....[1]....
        /*d1d0*/ 	.word	0x000065a0


	//   ....[2]....
        /*d1d4*/ 	.word	0x00022f40


	//   ....[3]....
        /*d1d8*/ 	.word	0x0007ac90


	//   ....[4]....
        /*d1dc*/ 	.word	0x0007ace0


	//----- nvinfo : EIATTR_COOP_GROUP_MASK_REGIDS
	.align		4
.L_50:
        /*d1e0*/ 	.byte	0x04, 0x29
        /*d1e2*/ 	.short	(.L_52 - .L_51)


	//   ....[0]....
.L_51:
        /*d1e4*/ 	.word	0xffffffff


	//   ....[1]....
        /*d1e8*/ 	.word	0xffffffff


	//   ....[2]....
        /*d1ec*/ 	.word	0xffffffff


	//   ....[3]....
        /*d1f0*/ 	.word	0xffffffff


	//----- nvinfo : EIATTR_COOP_GROUP_INSTR_OFFSETS
	.align		4
.L_52:
        /*d1f4*/ 	.byte	0x04, 0x28
        /*d1f6*/ 	.short	(.L_54 - .L_53)


	//   ....[0]....
.L_53:
        /*d1f8*/ 	.word	0x00000070


	//   ....[1]....
        /*d1fc*/ 	.word	0x00000330


	//   ....[2]....
        /*d200*/ 	.word	0x0007ab20


	//   ....[3]....
        /*d204*/ 	.word	0x0007ad90


	//----- nvinfo : EIATTR_VRC_CTA_INIT_COUNT
	.align		4
.L_54:
        /*d208*/ 	.byte	0x02, 0x4a
        /*d20a*/ 	.byte	0x80
	.zero		1


	//----- nvinfo : EIATTR_MBARRIER_INSTR_OFFSETS
	.align		4
        /*d20c*/ 	.byte	0x04, 0x39
        /*d20e*/ 	.short	(.L_56 - .L_55)


	//   ....[0]....
.L_55:
        /*d210*/ 	.word	0x00006890
        /*d214*/ 	.word	0x000000ff
        /*d218*/ 	.word	0x00000000
        /*d21c*/ 	.short	0x0100
        /*d21e*/ 	.byte	0x08
	.zero		1


	//   ....[1]....
        /*d220*/ 	.word	0x00022f80
        /*d224*/ 	.word	0x000000ff
        /*d228*/ 	.word	0x00040008
        /*d22c*/ 	.short	0x0100
        /*d22e*/ 	.byte	0x04
	.zero		1


	//   ....[2]....
        /*d230*/ 	.word	0x00053170
        /*d234*/ 	.word	0x000000ff
        /*d238*/ 	.word	0x00000000
        /*d23c*/ 	.short	0x010a
        /*d23e*/ 	.byte	0x08
	.zero		1


	//   ....[3]....
        /*d240*/ 	.word	0x00071870
        /*d244*/ 	.word	0x000000ff
        /*d248*/ 	.word	0x00000000
        /*d24c*/ 	.short	0x010a
        /*d24e*/ 	.byte	0x08
	.zero		1


	//   ....[4]....
        /*d250*/ 	.word	0x000719a0
        /*d254*/ 	.word	0x000000ff
        /*d258*/ 	.word	0x00040000
        /*d25c*/ 	.short	0x0108
        /*d25e*/ 	.byte	0x04
	.zero		1


	//   ....[5]....
        /*d260*/ 	.word	0x000719e0
        /*d264*/ 	.word	0x000000ff
        /*d268*/ 	.word	0x00040008
        /*d26c*/ 	.short	0x0108
        /*d26e*/ 	.byte	0x04
	.zero		1


	//   ....[6]....
        /*d270*/ 	.word	0x0007adb0
        /*d274*/ 	.word	0x000000ff
        /*d278*/ 	.word	0x00000000
        /*d27c*/ 	.short	0x010a
        /*d27e*/ 	.byte	0x08
	.zero		1


	//   ....[7]....
        /*d280*/ 	.word	0x0007ade0
        /*d284*/ 	.word	0x000000ff
        /*d288*/ 	.word	0x00000000
        /*d28c*/ 	.short	0x010a
        /*d28e*/ 	.byte	0x08
	.zero		1


	//----- nvinfo : EIATTR_NUM_MBARRIERS
	.align		4
.L_56:
        /*d290*/ 	.byte	0x03, 0x38
        /*d292*/ 	.short	0x0002


	//----- nvinfo : EIATTR_EXIT_INSTR_OFFSETS
	.align		4
        /*d294*/ 	.byte	0x04, 0x1c
        /*d296*/ 	.short	(.L_58 - .L_57)


	//   ....[0]....
.L_57:
        /*d298*/ 	.word	0x0007ada0


	//----- nvinfo : EIATTR_REQNTID
	.align		4
.L_58:
        /*d29c*/ 	.byte	0x04, 0x10
        /*d29e*/ 	.short	(.L_60 - .L_59)
.L_59:
        /*d2a0*/ 	.word	0x00000080
        /*d2a4*/ 	.word	0x00000001
        /*d2a8*/ 	.word	0x00000001


	//----- nvinfo : EIATTR_CRS_STACK_SIZE
	.align		4
.L_60:
        /*d2ac*/ 	.byte	0x04, 0x1e
        /*d2ae*/ 	.short	(.L_62 - .L_61)
.L_61:
        /*d2b0*/ 	.word	0x00000000


	//----- nvinfo : EIATTR_CBANK_PARAM_SIZE
	.align		4
.L_62:
        /*d2b4*/ 	.byte	0x03, 0x19
        /*d2b6*/ 	.short	0x0050


	//----- nvinfo : EIATTR_PARAM_CBANK
	.align		4
        /*d2b8*/ 	.byte	0x04, 0x0a
        /*d2ba*/ 	.short	(.L_64 - .L_63)
	.align		4
.L_63:
        /*d2bc*/ 	.word	index@(.nv.constant0.matmul_kernel)
        /*d2c0*/ 	.short	0x0380
        /*d2c2*/ 	.short	0x0050


	//----- nvinfo : EIATTR_SW_WAR
	.align		4
.L_64:
        /*d2c4*/ 	.byte	0x04, 0x36
        /*d2c6*/ 	.short	(.L_66 - .L_65)
.L_65:
        /*d2c8*/ 	.word	0x00000008
.L_66:


//--------------------- .nv.compat                --------------------------
	.section	.nv.compat,"",@"SHT_CUDA_COMPAT_INFO"
	.align	4
        /*0000*/ 	.byte	0x02, 0x02, 0x02, 0x00, 0x02, 0x05, 0x05, 0x00, 0x02, 0x03, 0x00, 0x00, 0x02, 0x06, 0x01, 0x00


//--------------------- .nv.callgraph             --------------------------
	.section	.nv.callgraph,"",@"SHT_CUDA_CALLGRAPH"
	.align	4
	.sectionentsize	8
	.align		4
        /*0000*/ 	.word	0x00000000
	.align		4
        /*0004*/ 	.word	0xffffffff
	.align		4
        /*0008*/ 	.word	0x00000000
	.align		4
        /*000c*/ 	.word	0xfffffffe
	.align		4
        /*0010*/ 	.word	0x00000000
	.align		4
        /*0014*/ 	.word	0xfffffffd
	.align		4
        /*0018*/ 	.word	0x00000000
	.align		4
        /*001c*/ 	.word	0xfffffffc


//--------------------- .text.matmul_kernel       --------------------------
	.section	.text.matmul_kernel,"ax",@progbits
	.align	128
        .global         matmul_kernel
        .type           matmul_kernel,@function
        .size           matmul_kernel,(.L_x_21 - matmul_kernel)
        .other          matmul_kernel,@"STO_CUDA_ENTRY STV_DEFAULT"
matmul_kernel:
.text.matmul_kernel:
[----:B------:R-:W0:Y:S01]  /*0000*/  LDC R1, c[0x0][0x37c] ;  /* 0x0000df00ff017b82 */ /* 0x000e220000000800 */
[----:B------:R-:W1:Y:S01]  /*0010*/  S2R R0, SR_TID.X ;  /* 0x0000000000007919 */ /* 0x000e620000002100 */
[----:B0-----:R-:W-:Y:S01]  /*0020*/  VIADD R1, R1, 0xffffc068 ;  /* 0xffffc06801017836 */ /* 0x001fe20000000000 */
[----:B-1----:R-:W-:-:S13]  /*0030*/  ISETP.GE.U32.AND P0, PT, R0, 0x20, PT ;  /* 0x000000200000780c */ /* 0x002fda0003f06070 */
[----:B------:R-:W-:Y:S02]  /*0040*/  VOTEU.ANY UP0, P0 ;  /* 0x0000000000ff7886 */ /* 0x000fe40000000100 */
[----:B------:R-:W-:Y:S05]  /*0050*/  BRA.U UP0, `(.L_x_0) ;  /* 0x0000000100b87547 */ /* 0x000fea000b800000 */
[----:B------:R-:W0:Y:S01]  /*0060*/  S2UR UR6, SR_CgaCtaId ;  /* 0x00000000000679c3 */ /* 0x000e220000008800 */
[----:B------:R-:W-:Y:S01]  /*0070*/  NOP ;  /* 0x0000000000007918 */ /* 0x000fe20000000000 */
[----:B------:R-:W-:Y:S02]  /*0080*/  UMOV UR4, 0x40 ;  /* 0x0000004000047882 */ /* 0x000fe40000000000 */
[----:B0-----:R-:W-:-:S09]  /*0090*/  ULEA UR4, UR6, UR4, 0x18 ;  /* 0x0000000406047291 */ /* 0x001fd2000f8ec0ff */
[----:B------:R-:W0:Y:S01]  /*00a0*/  LDS.U8 R0, [UR4] ;  /* 0x00000004ff007984 */ /* 0x000e220008000000 */
[----:B------:R-:W-:Y:S02]  /*00b0*/  UMOV UR4, 0x400 ;  /* 0x0000040000047882 */ /* 0x000fe40000000000 */
[----:B------:R-:W-:Y:S01]  /*00c0*/  ULEA UR4, UR6, UR4, 0x18 ;  /* 0x0000000406047291 */ /* 0x000fe2000f8ec0ff */
[----:B0-----:R-:W-:-:S13]  /*00d0*/  ISETP.NE.AND P0, PT, R0, RZ, PT ;  /* 0x000000ff0000720c */ /* 0x001fda0003f05270 */
[----:B------:R-:W-:Y:S05]  /*00e0*/  @P0 BRA `(.L_x_1) ;  /* 0x00000000007c0947 */ /* 0x000fea0003800000 */
[----:B------:R-:W-:-:S13]  /*00f0*/  ELECT P0, URZ, PT ;  /* 0x0000000000ff782f */ /* 0x000fda0003800000 */
[----:B------:R-:W-:Y:S05]  /*0100*/  @!P0 BRA `(.L_x_2) ;  /* 0x0000000000848947 */ /* 0x000fea0003800000 */
[----:B------:R-:W-:Y:S01]  /*0110*/  UMOV UR5, 0x10 ;  /* 0x0000001000057882 */ /* 0x000fe20000000000 */
[----:B------:R-:W-:Y:S02]  /*0120*/  IMAD.MOV.U32 R4, RZ, RZ, 0x1 ;  /* 0x00000001ff047424 */ /* 0x000fe400078e00ff */
[----:B------:R-:W-:Y:S02]  /*0130*/  IMAD.MOV.U32 R5, RZ, RZ, 0xffff ;  /* 0x0000ffffff057424 */ /* 0x000fe400078e00ff */
[----:B------:R-:W-:Y:S04]  /*0140*/  DEPBAR.LE SB0, 0x36 ;  /* 0x00008d800000791a */ /* 0x000fe80000000000 */
[----:B------:R-:W0:Y:S02]  /*0150*/  UTCATOMSWS.FIND_AND_SET.ALIGN UP1, UR5, UR5 ;  /* 0x00000005000575e3 */ /* 0x000e240008020800 */
[----:B0-----:R-:W-:-:S04]  /*0160*/  PLOP3.LUT P0, PT, PT, PT, UP1, 0x80, 0x8 ;  /* 0x000000000008781c */ /* 0x001fc80003f0f018 */
[----:B------:R-:W-:-:S04]  /*0170*/  SEL R0, RZ, 0xffffffff, !P0 ;  /* 0xffffffffff007807 */ /* 0x000fc80004000000 */
[----:B------:R-:W-:Y:S01]  /*0180*/  ISETP.NE.AND P0, PT, R0, RZ, PT ;  /* 0x000000ff0000720c */ /* 0x000fe20003f05270 */
[----:B------:R-:W-:-:S12]  /*0190*/  IMAD.U32 R0, RZ, RZ, UR5 ;  /* 0x00000005ff007e24 */ /* 0x000fd8000f8e00ff */
[----:B------:R-:W-:Y:S05]  /*01a0*/  @P0 BRA `(.L_x_3) ;  /* 0x0000000000240947 */ /* 0x000fea0003800000 */
.L_x_4:
[----:B------:R-:W-:Y:S05]  /*01b0*/  NANOSLEEP 0x64 ;  /* 0x000000640000795d */ /* 0x000fea0003800000 */
[----:B------:R-:W-:-:S05]  /*01c0*/  UMOV UR5, 0x10 ;  /* 0x0000001000057882 */ /* 0x000fca0000000000 */
[----:B------:R-:W-:Y:S04]  /*01d0*/  DEPBAR.LE SB0, 0x36 ;  /* 0x00008d800000791a */ /* 0x000fe80000000000 */
[----:B------:R-:W0:Y:S02]  /*01e0*/  UTCATOMSWS.FIND_AND_SET.ALIGN UP1, UR5, UR5 ;  /* 0x00000005000575e3 */ /* 0x000e240008020800 */
[----:B0-----:R-:W-:-:S04]  /*01f0*/  PLOP3.LUT P0, PT, PT, PT, UP1, 0x80, 0x8 ;  /* 0x000000000008781c */ /* 0x001fc80003f0f018 */
[----:B------:R-:W-:-:S04]  /*0200*/  SEL R0, RZ, 0xffffffff, !P0 ;  /* 0xffffffffff007807 */ /* 0x000fc80004000000 */
[----:B------:R-:W-:Y:S01]  /*0210*/  ISETP.NE.AND P0, PT, R0, RZ, PT ;  /* 0x000000ff0000720c */ /* 0x000fe20003f05270 */
[----:B------:R-:W-:-:S12]  /*0220*/  IMAD.U32 R0, RZ, RZ, UR5 ;  /* 0x00000005ff007e24 */ /* 0x000fd8000f8e00ff */
[----:B------:R-:W-:Y:S05]  /*0230*/  @!P0 BRA `(.L_x_4) ;  /* 0xfffffffc00dc8947 */ /* 0x000fea000383ffff */
.L_x_3:
[C---:B------:R-:W-:Y:S01]  /*0240*/  VIADD R3, R0.reuse, 0x10 ;  /* 0x0000001000037836 */ /* 0x040fe20000000000 */
[----:B------:R-:W-:Y:S01]  /*0250*/  UMOV UR5, 0x50 ;  /* 0x0000005000057882 */ /* 0x000fe20000000000 */
[----:B------:R-:W-:Y:S01]  /*0260*/  SHF.L.U32 R2, R5, R0, RZ ;  /* 0x0000000005027219 */ /* 0x000fe200000006ff */
[----:B------:R-:W-:Y:S01]  /*0270*/  ULEA UR5, UR6, UR5, 0x18 ;  /* 0x0000000506057291 */ /* 0x000fe2000f8ec0ff */
[----:B------:R-:W-:Y:S01]  /*0280*/  IMAD.SHL.U32 R0, R0, 0x20, RZ ;  /* 0x0000002000007824 */ /* 0x000fe200078e00ff */
[----:B------:R-:W-:-:S04]  /*0290*/  SHF.L.U32 R3, R4, R3, RZ ;  /* 0x0000000304037219 */ /* 0x000fc800000006ff */
[----:B------:R-:W-:-:S05]  /*02a0*/  LOP3.LUT R2, R3, R2, RZ, 0xfc, !PT ;  /* 0x0000000203027212 */ /* 0x000fca00078efcff */
[----:B------:R0:W-:Y:S04]  /*02b0*/  ATOMS.OR RZ, [UR5], R2 ;  /* 0x00000002ffff798c */ /* 0x0001e8000b000005 */
[----:B------:R0:W-:Y:S01]  /*02c0*/  STS [UR4], R0 ;  /* 0x00000000ff007988 */ /* 0x0001e20008000804 */
[----:B------:R-:W-:Y:S05]  /*02d0*/  BRA `(.L_x_2) ;  /* 0x0000000000107947 */ /* 0x000fea0003800000 */
.L_x_1:
[----:B------:R-:W-:Y:S01]  /*02e0*/  IMAD.MOV.U32 R0, RZ, RZ, -0x1 ;  /* 0xffffffffff007424 */ /* 0x000fe200078e00ff */
[----:B------:R-:W-:-:S04]  /*02f0*/  MOV R2, 0x320 ;  /* 0x0000032000027802 */ /* 0x000fc80000000f00 */
[----:B------:R0:W-:Y:S03]  /*0300*/  STS [UR4], R0 ;  /* 0x00000000ff007988 */ /* 0x0001e60008000804 */
[----:B0-----:R-:W-:Y:S05]  /*0310*/  CALL.REL.NOINC `($__internal_1_$__cuda_sm10x_tcgen05_guardrail_trap_phase_invalid_during_alloc) ;  /* 0x000007a800c87944 */ /* 0x001fea0003c00000 */
.L_x_2:
[----:B------:R-:W-:Y:S05]  /*0320*/  WARPSYNC.ALL ;  /* 0x0000000000007948 */ /* 0x000fea0003800000 */
[----:B------:R-:W-:Y:S01]  /*0330*/  NOP ;  /* 0x0000000000007918 */ /* 0x000fe20000000000 */
.L_x_0:
[----:B0-----:R-:W0:Y:S01]  /*0340*/  LDC.64 R2, c[0x0][0x398] ;  /* 0x0000e600ff027b82 */ /* 0x001e220000000a00 */
[----:B------:R-:W1:Y:S01]  /*0350*/  S2R R7, SR_CTAID.X ;  /* 0x0000000000077919 */ /* 0x000e620000002500 */
[----:B------:R-:W-:Y:S01]  /*0360*/  UMOV UR4, 0x400 ;  /* 0x0000040000047882 */ /* 0x000fe20000000000 */
[----:B------:R-:W2:Y:S01]  /*0370*/  LDCU UR8, c[0x0][0x3a4] ;  /* 0x00007480ff0877ac */ /* 0x000ea20008000800 */
[----:B------:R-:W3:Y:S01]  /*0380*/  S2R R15, SR_TID.X ;  /* 0x00000000000f7919 */ /* 0x000ee20000002100 */
[----:B------:R-:W4:Y:S03]  /*0390*/  LDCU.64 UR10, c[0x0][0x380] ;  /* 0x00007000ff0a77ac */ /* 0x000f260008000a00 */
[----:B------:R-:W0:Y:S02]  /*03a0*/  S2UR UR7, SR_CgaCtaId ;  /* 0x00000000000779c3 */ /* 0x000e240000008800 */
[----:B0-----:R-:W-:Y:S01]  /*03b0*/  VIADD R0, R3, 0xff ;  /* 0x000000ff03007836 */ /* 0x001fe20000000000 */
[----:B------:R-:W-:Y:S01]  /*03c0*/  IABS R133, R3 ;  /* 0x0000000300857213 */ /* 0x000fe20000000000 */
[----:B------:R-:W-:Y:S01]  /*03d0*/  STL [R1+0x27d0], R3 ;  /* 0x0027d00301007387 */ /* 0x000fe20000100800 */
[----:B------:R-:W-:-:S02]  /*03e0*/  IABS R157, R2 ;  /* 0x00000002009d7213 */ /* 0x000fc40000000000 */
[----:B------:R-:W-:Y:S01]  /*03f0*/  SHF.R.S32.HI R5, RZ, 0x1f, R0 ;  /* 0x0000001fff057819 */ /* 0x000fe20000011400 */
[----:B------:R-:W-:Y:S01]  /*0400*/  STL [R1+0x27d8], R2 ;  /* 0x0027d80201007387 */ /* 0x000fe20000100800 */
[----:B------:R-:W-:Y:S02]  /*0410*/  ULEA UR4, UR7, UR4, 0x18 ;  /* 0x0000000407047291 */ /* 0x000fe4000f8ec0ff */
[----:B------:R-:W-:Y:S01]  /*0420*/  LEA.HI R5, R5, R0, RZ, 0x8 ;  /* 0x0000000005057211 */ /* 0x000fe200078f40ff */
[----:B------:R-:W-:Y:S01]  /*0430*/  BAR.SYNC.DEFER_BLOCKING 0x0 ;  /* 0x0000000000007b1d */ /* 0x000fe20000010000 */
[----:B-1----:R-:W-:Y:S02]  /*0440*/  IABS R10, R7 ;  /* 0x00000007000a7213 */ /* 0x002fe40000000000 */
[----:B------:R-:W-:-:S05]  /*0450*/  SHF.R.S32.HI R5, RZ, 0x8, R5 ;  /* 0x00000008ff057819 */ /* 0x000fca0000011405 */
[----:B------:R-:W-:-:S05]  /*0460*/  IMAD.SHL.U32 R6, R5, 0x8, RZ ;  /* 0x0000000805067824 */ /* 0x000fca00078e00ff */
[-C--:B------:R-:W-:Y:S02]  /*0470*/  IABS R9, R6.reuse ;  /* 0x0000000600097213 */ /* 0x080fe40000000000 */
[----:B------:R-:W-:Y:S02]  /*0480*/  IABS R12, R6 ;  /* 0x00000006000c7213 */ /* 0x000fe40000000000 */
[----:B------:R-:W0:Y:S01]  /*0490*/  I2F.RP R0, R9 ;  /* 0x0000000900007306 */ /* 0x000e220000209400 */
[----:B------:R-:W1:Y:S07]  /*04a0*/  LDS R14, [UR4] ;  /* 0x00000004ff0e7984 */ /* 0x000e6e0008000800 */
[----:B0-----:R-:W0:Y:S02]  /*04b0*/  MUFU.RCP R0, R0 ;  /* 0x0000000000007308 */ /* 0x001e240000001000 */
[----:B0-----:R-:W-:-:S02]  /*04c0*/  VIADD R4, R0, 0xffffffe ;  /* 0x0ffffffe00047836 */ /* 0x001fc40000000000 */
[----:B------:R-:W-:-:S04]  /*04d0*/  IMAD.MOV R0, RZ, RZ, -R12 ;  /* 0x000000ffff007224 */ /* 0x000fc800078e0a0c */
[----:B------:R0:W2:Y:S02]  /*04e0*/  F2I.FTZ.U32.TRUNC.NTZ R5, R4 ;  /* 0x0000000400057305 */ /* 0x0000a4000021f000 */
[----:B0-----:R-:W-:Y:S01]  /*04f0*/  IMAD.MOV.U32 R4, RZ, RZ, RZ ;  /* 0x000000ffff047224 */ /* 0x001fe200078e00ff */
[----:B-1----:R-:W-:Y:S01]  /*0500*/  R2UR UR5, R14 ;  /* 0x000000000e0572ca */ /* 0x002fe200000e0000 */
[----:B--2---:R-:W-:-:S04]  /*0510*/  IMAD.MOV R8, RZ, RZ, -R5 ;  /* 0x000000ffff087224 */ /* 0x004fc800078e0a05 */
[----:B------:R-:W-:Y:S02]  /*0520*/  IMAD R11, R8, R9, RZ ;  /* 0x00000009080b7224 */ /* 0x000fe400078e02ff */
[----:B------:R-:W-:Y:S02]  /*0530*/  IMAD.MOV.U32 R8, RZ, RZ, R10 ;  /* 0x000000ffff087224 */ /* 0x000fe400078e000a */
[----:B------:R-:W-:-:S06]  /*0540*/  IMAD.HI.U32 R5, R5, R11, R4 ;  /* 0x0000000b05057227 */ /* 0x000fcc00078e0004 */
[----:B------:R-:W-:-:S04]  /*0550*/  IMAD.HI.U32 R5, R5, R8, RZ ;  /* 0x0000000805057227 */ /* 0x000fc800078e00ff */
[----:B------:R-:W-:Y:S01]  /*0560*/  IMAD R0, R5, R0, R8 ;  /* 0x0000000005007224 */ /* 0x000fe200078e0208 */
[----:B------:R-:W-:Y:S04]  /*0570*/  BAR.SYNC.DEFER_BLOCKING 0x0 ;  /* 0x0000000000007b1d */ /* 0x000fe80000010000 */
[----:B------:R-:W-:-:S13]  /*0580*/  ISETP.GT.U32.AND P1, PT, R9, R0, PT ;  /* 0x000000000900720c */ /* 0x000fda0003f24070 */
[----:B------:R-:W-:Y:S02]  /*0590*/  @!P1 IMAD.IADD R0, R0, 0x1, -R9 ;  /* 0x0000000100009824 */ /* 0x000fe400078e0a09 */
[----:B------:R-:W-:Y:S01]  /*05a0*/  @!P1 VIADD R5, R5, 0x1 ;  /* 0x0000000105059836 */ /* 0x000fe20000000000 */
[----:B------:R-:W-:Y:S02]  /*05b0*/  ISETP.NE.AND P1, PT, R6, RZ, PT ;  /* 0x000000ff0600720c */ /* 0x000fe40003f25270 */
[----:B------:R-:W-:Y:S02]  /*05c0*/  ISETP.GE.U32.AND P0, PT, R0, R9, PT ;  /* 0x000000090000720c */ /* 0x000fe40003f06070 */
[----:B------:R-:W-:-:S04]  /*05d0*/  LOP3.LUT R0, R7, R6, RZ, 0x3c, !PT ;  /* 0x0000000607007212 */ /* 0x000fc800078e3cff */
[----:B------:R-:W-:Y:S01]  /*05e0*/  ISETP.GE.AND P2, PT, R0, RZ, PT ;  /* 0x000000ff0000720c */ /* 0x000fe20003f46270 */
[----:B------:R-:W-:-:S06]  /*05f0*/  VIADD R0, R2, 0x7f ;  /* 0x0000007f02007836 */ /* 0x000fcc0000000000 */
[----:B------:R-:W-:-:S04]  /*0600*/  @P0 VIADD R5, R5, 0x1 ;  /* 0x0000000105050836 */ /* 0x000fc80000000000 */
[----:B------:R-:W-:Y:S01]  /*0610*/  IMAD.MOV.U32 R4, RZ, RZ, R5 ;  /* 0x000000ffff047224 */ /* 0x000fe200078e0005 */
[----:B------:R-:W-:-:S03]  /*0620*/  SHF.R.S32.HI R5, RZ, 0x1f, R0 ;  /* 0x0000001fff057819 */ /* 0x000fc60000011400 */
[----:B------:R-:W-:Y:S01]  /*0630*/  @!P2 IMAD.MOV R4, RZ, RZ, -R4 ;  /* 0x000000ffff04a224 */ /* 0x000fe200078e0a04 */
[----:B------:R-:W-:Y:S02]  /*0640*/  @!P1 LOP3.LUT R4, RZ, R6, RZ, 0x33, !PT ;  /* 0x00000006ff049212 */ /* 0x000fe400078e33ff */
[----:B------:R-:W-:-:S03]  /*0650*/  LEA.HI R5, R5, R0, RZ, 0x7 ;  /* 0x0000000005057211 */ /* 0x000fc600078f38ff */
[----:B------:R-:W-:Y:S02]  /*0660*/  IMAD.SHL.U32 R11, R4, 0x8, RZ ;  /* 0x00000008040b7824 */ /* 0x000fe400078e00ff */
[----:B------:R-:W-:-:S03]  /*0670*/  IMAD.MOV R4, RZ, RZ, -R4 ;  /* 0x000000ffff047224 */ /* 0x000fc600078e0a04 */
[----:B------:R-:W-:Y:S01]  /*0680*/  LEA.HI.SX32 R5, R5, -R11, 0x19 ;  /* 0x8000000b05057211 */ /* 0x000fe200078fcaff */
[----:B------:R-:W-:Y:S02]  /*0690*/  IMAD R12, R6, R4, R7 ;  /* 0x00000004060c7224 */ /* 0x000fe400078e0207 */
[----:B------:R-:W-:Y:S01]  /*06a0*/  IMAD.MOV.U32 R4, RZ, RZ, RZ ;  /* 0x000000ffff047224 */ /* 0x000fe200078e00ff */
[----:B------:R-:W-:Y:S02]  /*06b0*/  VIMNMX R13, PT, PT, R5, 0x8, PT ;  /* 0x00000008050d7848 */ /* 0x000fe40003fe0100 */
[----:B------:R-:W-:Y:S02]  /*06c0*/  IABS R6, R12 ;  /* 0x0000000c00067213 */ /* 0x000fe40000000000 */
[----:B------:R-:W-:-:S04]  /*06d0*/  IABS R9, R13 ;  /* 0x0000000d00097213 */ /* 0x000fc80000000000 */
[----:B------:R-:W0:Y:S08]  /*06e0*/  I2F.RP R0, R9 ;  /* 0x0000000900007306 */ /* 0x000e300000209400 */
[----:B0-----:R-:W0:Y:S02]  /*06f0*/  MUFU.RCP R0, R0 ;  /* 0x0000000000007308 */ /* 0x001e240000001000 */
[----:B0-----:R-:W-:-:S06]  /*0700*/  VIADD R5, R0, 0xffffffe ;  /* 0x0ffffffe00057836 */ /* 0x001fcc0000000000 */
[----:B------:R-:W0:Y:S02]  /*0710*/  F2I.FTZ.U32.TRUNC.NTZ R5, R5 ;  /* 0x0000000500057305 */ /* 0x000e24000021f000 */
[----:B0-----:R-:W-:-:S04]  /*0720*/  IMAD.MOV R8, RZ, RZ, -R5 ;  /* 0x000000ffff087224 */ /* 0x001fc800078e0a05 */
[----:B------:R-:W-:Y:S01]  /*0730*/  IMAD R7, R8, R9, RZ ;  /* 0x0000000908077224 */ /* 0x000fe200078e02ff */
[----:B------:R-:W-:-:S03]  /*0740*/  IABS R8, R13 ;  /* 0x0000000d00087213 */ /* 0x000fc60000000000 */
[----:B------:R-:W-:-:S04]  /*0750*/  IMAD.HI.U32 R4, R5, R7, R4 ;  /* 0x0000000705047227 */ /* 0x000fc800078e0004 */
[----:B------:R-:W-:Y:S02]  /*0760*/  IMAD.MOV.U32 R5, RZ, RZ, R6 ;  /* 0x000000ffff057224 */ /* 0x000fe400078e0006 */
[----:B------:R-:W-:Y:S02]  /*0770*/  IMAD.MOV R0, RZ, RZ, -R8 ;  /* 0x000000ffff007224 */ /* 0x000fe400078e0a08 */
[----:B------:R-:W0:Y:S01]  /*0780*/  I2F.RP R8, R133 ;  /* 0x0000008500087306 */ /* 0x000e220000209400 */
[----:B------:R-:W-:-:S04]  /*0790*/  IMAD.HI.U32 R4, R4, R5, RZ ;  /* 0x0000000504047227 */ /* 0x000fc800078e00ff */
[----:B------:R-:W-:-:S03]  /*07a0*/  IMAD R0, R4, R0, R5 ;  /* 0x0000000004007224 */ /* 0x000fc600078e0205 */
[----:B------:R-:W1:Y:S02]  /*07b0*/  I2F.RP R5, R157 ;  /* 0x0000009d00057306 */ /* 0x000e640000209400 */
[----:B------:R-:W-:-:S06]  /*07c0*/  ISETP.GT.U32.AND P1, PT, R9, R0, PT ;  /* 0x000000000900720c */ /* 0x000fcc0003f24070 */
[----:B0-----:R-:W0:Y:S07]  /*07d0*/  MUFU.RCP R8, R8 ;  /* 0x0000000800087308 */ /* 0x001e2e0000001000 */
[----:B------:R-:W-:Y:S01]  /*07e0*/  @!P1 IMAD.IADD R0, R0, 0x1, -R9 ;  /* 0x0000000100009824 */ /* 0x000fe200078e0a09 */
[----:B-1----:R-:W1:Y:S01]  /*07f0*/  MUFU.RCP R5, R5 ;  /* 0x0000000500057308 */ /* 0x002e620000001000 */
[----:B------:R-:W-:Y:S01]  /*0800*/  @!P1 VIADD R4, R4, 0x1 ;  /* 0x0000000104049836 */ /* 0x000fe20000000000 */
[----:B------:R-:W-:-:S02]  /*0810*/  ISETP.NE.AND P1, PT, R13, RZ, PT ;  /* 0x000000ff0d00720c */ /* 0x000fc40003f25270 */
[----:B------:R-:W-:Y:S02]  /*0820*/  ISETP.GE.U32.AND P0, PT, R0, R9, PT ;  /* 0x000000090000720c */ /* 0x000fe40003f06070 */
[----:B------:R-:W-:Y:S01]  /*0830*/  LOP3.LUT R0, R12, R13, RZ, 0x3c, !PT ;  /* 0x0000000d0c007212 */ /* 0x000fe200078e3cff */
[----:B0-----:R-:W-:-:S03]  /*0840*/  VIADD R6, R8, 0xffffffe ;  /* 0x0ffffffe08067836 */ /* 0x001fc60000000000 */
[----:B------:R-:W-:Y:S01]  /*0850*/  ISETP.GE.AND P2, PT, R0, RZ, PT ;  /* 0x000000ff0000720c */ /* 0x000fe20003f46270 */
[----:B------:R0:W2:Y:S06]  /*0860*/  F2I.FTZ.U32.TRUNC.NTZ R7, R6 ;  /* 0x0000000600077305 */ /* 0x0000ac000021f000 */
[----:B------:R-:W-:Y:S02]  /*0870*/  @P0 VIADD R4, R4, 0x1 ;  /* 0x0000000104040836 */ /* 0x000fe40000000000 */
[----:B-1----:R-:W-:Y:S02]  /*0880*/  VIADD R5, R5, 0xffffffe ;  /* 0x0ffffffe05057836 */ /* 0x002fe40000000000 */
[----:B0-----:R-:W-:-:S02]  /*0890*/  IMAD.MOV.U32 R6, RZ, RZ, RZ ;  /* 0x000000ffff067224 */ /* 0x001fc400078e00ff */
[----:B------:R-:W-:Y:S01]  /*08a0*/  @!P2 IMAD.MOV R4, RZ, RZ, -R4 ;  /* 0x000000ffff04a224 */ /* 0x000fe200078e0a04 */
[----:B------:R-:W-:Y:S01]  /*08b0*/  @!P1 LOP3.LUT R4, RZ, R13, RZ, 0x33, !PT ;  /* 0x0000000dff049212 */ /* 0x000fe200078e33ff */
[----:B------:R-:W0:Y:S01]  /*08c0*/  F2I.FTZ.U32.TRUNC.NTZ R5, R5 ;  /* 0x0000000500057305 */ /* 0x000e22000021f000 */
[----:B--2---:R-:W-:-:S03]  /*08d0*/  IMAD.MOV R0, RZ, RZ, -R7 ;  /* 0x000000ffff007224 */ /* 0x004fc600078e0a07 */
[----:B------:R-:W-:Y:S02]  /*08e0*/  IMAD.SHL.U32 R3, R4, 0x100, RZ ;  /* 0x0000010004037824 */ /* 0x000fe400078e00ff */
[----:B------:R-:W-:Y:S02]  /*08f0*/  IMAD R9, R0, R133, RZ ;  /* 0x0000008500097224 */ /* 0x000fe400078e02ff */
[----:B------:R-:W-:Y:S01]  /*0900*/  VIADD R16, R3, 0xff ;  /* 0x000000ff03107836 */ /* 0x000fe20000000000 */
[----:B------:R-:W-:Y:S01]  /*0910*/  IABS R8, R3 ;  /* 0x0000000300087213 */ /* 0x000fe20000000000 */
[----:B------:R-:W-:Y:S01]  /*0920*/  IMAD.HI.U32 R0, R7, R9, R6 ;  /* 0x0000000907007227 */ /* 0x000fe200078e0006 */
[----:B---3--:R-:W-:Y:S01]  /*0930*/  SHF.R.U32.HI R6, RZ, 0x5, R15 ;  /* 0x00000005ff067819 */ /* 0x008fe2000001160f */
[----:B------:R-:W-:Y:S01]  /*0940*/  STL [R1+0x158], R3 ;  /* 0x0001580301007387 */ /* 0x000fe20000100800 */
[----:B------:R-:W-:Y:S01]  /*0950*/  IABS R10, R16 ;  /* 0x00000010000a7213 */ /* 0x000fe20000000000 */
[----:B------:R-:W-:Y:S01]  /*0960*/  IMAD.MOV R164, RZ, RZ, -R4 ;  /* 0x000000ffffa47224 */ /* 0x000fe200078e0a04 */
[----:B------:R-:W-:Y:S01]  /*0970*/  R2UR UR18, R6 ;  /* 0x00000000061272ca */ /* 0x000fe200000e0000 */
[----:B------:R0:W-:Y:S01]  /*0980*/  STL [R1+0x23f0], R16 ;  /* 0x0023f01001007387 */ /* 0x0001e20000100800 */
[----:B------:R-:W-:-:S04]  /*0990*/  IMAD.HI.U32 R4, R0, R8, RZ ;  /* 0x0000000800047227 */ /* 0x000fc800078e00ff */
[----:B------:R-:W-:-:S04]  /*09a0*/  IMAD.HI.U32 R6, R0, R10, RZ ;  /* 0x0000000a00067227 */ /* 0x000fc800078e00ff */
[----:B------:R-:W-:Y:S02]  /*09b0*/  IMAD.MOV R9, RZ, RZ, -R4 ;  /* 0x000000ffff097224 */ /* 0x000fe400078e0a04 */
[----:B0-----:R-:W-:Y:S02]  /*09c0*/  IMAD.MOV R16, RZ, RZ, -R5 ;  /* 0x000000ffff107224 */ /* 0x001fe400078e0a05 */
[----:B------:R-:W-:Y:S02]  /*09d0*/  IMAD.MOV.U32 R4, RZ, RZ, RZ ;  /* 0x000000ffff047224 */ /* 0x000fe400078e00ff */
[----:B------:R-:W-:Y:S02]  /*09e0*/  IMAD R7, R16, R157, RZ ;  /* 0x0000009d10077224 */ /* 0x000fe400078e02ff */
[----:B------:R-:W-:Y:S02]  /*09f0*/  IMAD.MOV R6, RZ, RZ, -R6 ;  /* 0x000000ffff067224 */ /* 0x000fe400078e0a06 */
[----:B------:R-:W-:-:S02]  /*0a00*/  IMAD R164, R13, R164, R12 ;  /* 0x000000a40da47224 */ /* 0x000fc400078e020c */
[----:B------:R-:W-:-:S04]  /*0a10*/  IMAD.HI.U32 R2, R5, R7, R4 ;  /* 0x0000000705027227 */ /* 0x000fc800078e0004 */
[C---:B------:R-:W-:Y:S02]  /*0a20*/  IMAD R4, R133.reuse, R6, R10 ;  /* 0x0000000685047224 */ /* 0x040fe400078e020a */
[----:B------:R-:W-:Y:S02]  /*0a30*/  IMAD R5, R133, R9, R8 ;  /* 0x0000000985057224 */ /* 0x000fe400078e0208 */
[----:B------:R-:W-:Y:S01]  /*0a40*/  IMAD.IADD R164, R11, 0x1, R164 ;  /* 0x000000010ba47824 */ /* 0x000fe200078e02a4 */
[----:B------:R-:W-:Y:S01]  /*0a50*/  STL [R1+0x27d4], R4 ;  /* 0x0027d40401007387 */ /* 0x000fe20000100800 */
[C---:B------:R-:W-:Y:S02]  /*0a60*/  VIADD R13, R3.reuse, 0x1 ;  /* 0x00000001030d7836 */ /* 0x040fe40000000000 */
[C---:B------:R-:W-:Y:S01]  /*0a70*/  VIADD R11, R3.reuse, 0x2 ;  /* 0x00000002030b7836 */ /* 0x040fe20000000000 */
[----:B------:R0:W-:Y:S01]  /*0a80*/  STL [R1+0x178], R5 ;  /* 0x0001780501007387 */ /* 0x0001e20000100800 */
[C---:B------:R-:W-:Y:S01]  /*0a90*/  VIADD R12, R3.reuse, 0x3 ;  /* 0x00000003030c7836 */ /* 0x040fe20000000000 */
[----:B------:R-:W-:Y:S01]  /*0aa0*/  IABS R10, R13 ;  /* 0x0000000d000a7213 */ /* 0x000fe20000000000 */
[C---:B------:R-:W-:Y:S01]  /*0ab0*/  VIADD R7, R3.reuse, 0x4 ;  /* 0x0000000403077836 */ /* 0x040fe20000000000 */
[----:B------:R1:W-:Y:S01]  /*0ac0*/  STL [R1+0x23f4], R13 ;  /* 0x0023f40d01007387 */ /* 0x0003e20000100800 */
[----:B------:R-:W-:-:S02]  /*0ad0*/  VIADD R16, R3, 0x29 ;  /* 0x0000002903107836 */ /* 0x000fc40000000000 */
[C---:B------:R-:W-:Y:S01]  /*0ae0*/  VIADD R15, R3.reuse, 0x2a ;  /* 0x0000002a030f7836 */ /* 0x040fe20000000000 */
[----:B------:R2:W-:Y:S01]  /*0af0*/  STL [R1+0x241c], R11 ;  /* 0x00241c0b01007387 */ /* 0x0005e20000100800 */
[C---:B------:R-:W-:Y:S01]  /*0b00*/  VIADD R69, R3.reuse, 0xad ;  /* 0x000000ad03457836 */ /* 0x040fe20000000000 */
[----:B------:R-:W-:Y:S01]  /*0b10*/  IABS R144, R16 ;  /* 0x0000001000907213 */ /* 0x000fe20000000000 */
[C---:B0-----:R-:W-:Y:S01]  /*0b20*/  VIADD R5, R3.reuse, 0x5 ;  /* 0x0000000503057836 */ /* 0x041fe20000000000 */
[----:B------:R0:W-:Y:S01]  /*0b30*/  STL [R1+0x2418], R12 ;  /* 0x0024180c01007387 */ /* 0x0001e20000100800 */
[----:B------:R-:W-:Y:S01]  /*0b40*/  IABS R143, R15 ;  /* 0x0000000f008f7213 */ /* 0x000fe20000000000 */
[C---:B------:R-:W-:Y:S01]  /*0b50*/  VIADD R68, R3.reuse, 0xae ;  /* 0x000000ae03447836 */ /* 0x040fe20000000000 */
[----:B-1----:R-:W-:Y:S01]  /*0b60*/  IABS R13, R7 ;  /* 0x00000007000d7213 */ /* 0x002fe20000000000 */
[----:B------:R1:W-:Y:S01]  /*0b70*/  STL [R1+0x2414], R7 ;  /* 0x0024140701007387 */ /* 0x0003e20000100800 */
[----:B------:R-:W-:Y:S01]  /*0b80*/  IABS R14, R5 ;  /* 0x00000005000e7213 */ /* 0x000fe20000000000 */
[----:B------:R-:W-:Y:S01]  /*0b90*/  VIADD R160, R3, 0xb0 ;  /* 0x000000b003a07836 */ /* 0x000fe20000000000 */
[----:B--2---:R-:W-:Y:S01]  /*0ba0*/  IABS R11, R11 ;  /* 0x0000000b000b7213 */ /* 0x004fe20000000000 */
[----:B------:R2:W-:Y:S01]  /*0bb0*/  STL [R1+0x2470], R5 ;  /* 0x0024700501007387 */ /* 0x0005e20000100800 */
[----:B------:R-:W-:Y:S01]  /*0bc0*/  IMAD.HI.U32 R8, R0, R13, RZ ;  /* 0x0000000d00087227 */ /* 0x000fe200078e00ff */
[----:B0-----:R-:W-:-:S03]  /*0bd0*/  IABS R12, R12 ;  /* 0x0000000c000c7213 */ /* 0x001fc60000000000 */
[----:B------:R-:W-:-:S04]  /*0be0*/  IMAD.HI.U32 R6, R0, R11, RZ ;  /* 0x0000000b00067227 */ /* 0x000fc800078e00ff */
[----:B-1----:R-:W-:-:S04]  /*0bf0*/  IMAD.HI.U32 R7, R0, R12, RZ ;  /* 0x0000000c00077227 */ /* 0x002fc800078e00ff */
[----:B--2---:R-:W-:-:S04]  /*0c00*/  IMAD.HI.U32 R5, R0, R10, RZ ;  /* 0x0000000a00057227 */ /* 0x004fc800078e00ff */
[----:B------:R-:W-:Y:S02]  /*0c10*/  IMAD.MOV R5, RZ, RZ, -R5 ;  /* 0x000000ffff057224 */ /* 0x000fe400078e0a05 */
[----:B------:R-:W-:Y:S02]  /*0c20*/  IMAD.MOV R6, RZ, RZ, -R6 ;  /* 0x000000ffff067224 */ /* 0x000fe400078e0a06 */
[----:B------:R-:W-:-:S04]  /*0c30*/  IMAD.HI.U32 R9, R0, R14, RZ ;  /* 0x0000000e00097227 */ /* 0x000fc800078e00ff */
[C---:B------:R-:W-:Y:S02]  /*0c40*/  IMAD R5, R133.reuse, R5, R10 ;  /* 0x0000000585057224 */ /* 0x040fe400078e020a */
[----:B------:R-:W-:Y:S02]  /*0c50*/  IMAD.MOV R7, RZ, RZ, -R7 ;  /* 0x000000ffff077224 */ /* 0x000fe400078e0a07 */
[----:B------:R-:W-:Y:S01]  /*0c60*/  IMAD.MOV R8, RZ, RZ, -R8 ;  /* 0x000000ffff087224 */ /* 0x000fe200078e0a08 */
[----:B------:R0:W-:Y:S01]  /*0c70*/  STL [R1+0x174], R5 ;  /* 0x0001740501007387 */ /* 0x0001e20000100800 */
[C---:B------:R-:W-:Y:S02]  /*0c80*/  IMAD R4, R133.reuse, R6, R11 ;  /* 0x0000000685047224 */ /* 0x040fe400078e020b */
[----:B------:R-:W-:Y:S02]  /*0c90*/  IMAD.MOV R9, RZ, RZ, -R9 ;  /* 0x000000ffff097224 */ /* 0x000fe400078e0a09 */
[----:B------:R-:W-:Y:S01]  /*0ca0*/  IMAD R6, R133, R7, R12 ;  /* 0x0000000785067224 */ /* 0x000fe200078e020c */
[----:B------:R1:W-:Y:S01]  /*0cb0*/  STL [R1+0x170], R4 ;  /* 0x0001700401007387 */ /* 0x0003e20000100800 */
[----:B------:R-:W-:-:S02]  /*0cc0*/  VIADD R7, R3, 0x7 ;  /* 0x0000000703077836 */ /* 0x000fc40000000000 */
[----:B------:R-:W-:Y:S01]  /*0cd0*/  VIADD R159, R3, 0xb1 ;  /* 0x000000b1039f7836 */ /* 0x000fe20000000000 */
[----:B------:R2:W-:Y:S01]  /*0ce0*/  STL [R1+0x16c], R6 ;  /* 0x00016c0601007387 */ /* 0x0005e20000100800 */
[----:B0-----:R-:W-:Y:S01]  /*0cf0*/  IMAD R5, R133, R8, R13 ;  /* 0x0000000885057224 */ /* 0x001fe200078e020d */
[----:B------:R-:W-:Y:S01]  /*0d00*/  IABS R11, R7 ;  /* 0x00000007000b7213 */ /* 0x000fe20000000000 */
[C---:B------:R-:W-:Y:S02]  /*0d10*/  VIADD R8, R3.reuse, 0x6 ;  /* 0x0000000603087836 */ /* 0x040fe40000000000 */
[----:B------:R-:W-:Y:S01]  /*0d20*/  VIADD R158, R3, 0xb2 ;  /* 0x000000b2039e7836 */ /* 0x000fe20000000000 */
[----:B------:R0:W-:Y:S01]  /*0d30*/  STL [R1+0x168], R5 ;  /* 0x0001680501007387 */ /* 0x0001e20000100800 */
[----:B-1----:R-:W-:Y:S01]  /*0d40*/  IMAD R4, R133, R9, R14 ;  /* 0x0000000985047224 */ /* 0x002fe200078e020e */
[----:B------:R-:W-:Y:S01]  /*0d50*/  IABS R10, R8 ;  /* 0x00000008000a7213 */ /* 0x000fe20000000000 */
[----:B------:R-:W-:-:S02]  /*0d60*/  VIADD R156, R3, 0xb3 ;  /* 0x000000b3039c7836 */ /* 0x000fc40000000000 */
[C---:B--2---:R-:W-:Y:S01]  /*0d70*/  VIADD R6, R3.reuse, 0x8 ;  /* 0x0000000803067836 */ /* 0x044fe20000000000 */
[----:B------:R1:W-:Y:S01]  /*0d80*/  STL [R1+0x164], R4 ;  /* 0x0001640401007387 */ /* 0x0003e20000100800 */
[----:B0-----:R-:W-:-:S03]  /*0d90*/  VIADD R5, R3, 0x9 ;  /* 0x0000000903057836 */ /* 0x001fc60000000000 */
[----:B------:R0:W-:Y:S01]  /*0da0*/  STL [R1+0x2474], R8 ;  /* 0x0024740801007387 */ /* 0x0001e20000100800 */
[----:B------:R-:W-:-:S03]  /*0db0*/  IABS R12, R6 ;  /* 0x00000006000c7213 */ /* 0x000fc60000000000 */
[----:B------:R2:W-:Y:S01]  /*0dc0*/  STL [R1+0x2478], R7 ;  /* 0x0024780701007387 */ /* 0x0005e20000100800 */
[----:B-1----:R-:W-:Y:S01]  /*0dd0*/  VIADD R4, R3, 0xa ;  /* 0x0000000a03047836 */ /* 0x002fe20000000000 */
[----:B------:R-:W-:Y:S02]  /*0de0*/  IABS R13, R5 ;  /* 0x00000005000d7213 */ /* 0x000fe40000000000 */
[----:B------:R1:W-:Y:S02]  /*0df0*/  STL [R1+0x247c], R6 ;  /* 0x00247c0601007387 */ /* 0x0003e40000100800 */
[----:B------:R-:W-:Y:S01]  /*0e00*/  IABS R14, R4 ;  /* 0x00000004000e7213 */ /* 0x000fe20000000000 */
[C---:B0-----:R-:W-:Y:S01]  /*0e10*/  IMAD.HI.U32 R8, R0.reuse, R13, RZ ;  /* 0x0000000d00087227 */ /* 0x041fe200078e00ff */
[----:B------:R0:W-:Y:S03]  /*0e20*/  STL [R1+0x2480], R5 ;  /* 0x0024800501007387 */ /* 0x0001e60000100800 */
[C---:B--2---:R-:W-:Y:S01]  /*0e30*/  IMAD.HI.U32 R7, R0.reuse, R12, RZ ;  /* 0x0000000c00077227 */ /* 0x044fe200078e00ff */
[----:B------:R2:W-:Y:S03]  /*0e40*/  STL [R1+0x2484], R4 ;  /* 0x0024840401007387 */ /* 0x0005e60000100800 */
[----:B-1----:R-:W-:-:S04]  /*0e50*/  IMAD.HI.U32 R6, R0, R11, RZ ;  /* 0x0000000b00067227 */ /* 0x002fc800078e00ff */
[----:B0-----:R-:W-:-:S04]  /*0e60*/  IMAD.HI.U32 R5, R0, R10, RZ ;  /* 0x0000000a00057227 */ /* 0x001fc800078e00ff */
[----:B------:R-:W-:Y:S02]  /*0e70*/  IMAD.MOV R5, RZ, RZ, -R5 ;  /* 0x000000ffff057224 */ /* 0x000fe400078e0a05 */
[----:B------:R-:W-:Y:S02]  /*0e80*/  IMAD.MOV R6, RZ, RZ, -R6 ;  /* 0x000000ffff067224 */ /* 0x000fe400078e0a06 */
[----:B------:R-:W-:-:S04]  /*0e90*/  IMAD.HI.U32 R9, R0, R14, RZ ;  /* 0x0000000e00097227 */ /* 0x000fc800078e00ff */
[C---:B------:R-:W-:Y:S02]  /*0ea0*/  IMAD R5, R133.reuse, R5, R10 ;  /* 0x0000000585057224 */ /* 0x040fe400078e020a */
[----:B------:R-:W-:Y:S02]  /*0eb0*/  IMAD.MOV R7, RZ, RZ, -R7 ;  /* 0x000000ffff077224 */ /* 0x000fe400078e0a07 */
[----:B------:R-:W-:Y:S01]  /*0ec0*/  IMAD.MOV R8, RZ, RZ, -R8 ;  /* 0x000000ffff087224 */ /* 0x000fe200078e0a08 */
[----:B------:R0:W-:Y:S01]  /*0ed0*/  STL [R1+0x160], R5 ;  /* 0x0001600501007387 */ /* 0x0001e20000100800 */
[C---:B--2---:R-:W-:Y:S02]  /*0ee0*/  IMAD R4, R133.reuse, R6, R11 ;  /* 0x0000000685047224 */ /* 0x044fe400078e020b */
[----:B------:R-:W-:Y:S02]  /*0ef0*/  IMAD.MOV R9, RZ, RZ, -R9 ;  /* 0x000000ffff097224 */ /* 0x000fe400078e0a09 */
[----:B------:R-:W-:Y:S01]  /*0f00*/  IMAD R6, R133, R7, R12 ;  /* 0x0000000785067224 */ /* 0x000fe200078e020c */
[----:B------:R1:W-:Y:S01]  /*0f10*/  STL [R1+0x15c], R4 ;  /* 0x00015c0401007387 */ /* 0x0003e20000100800 */
[----:B------:R-:W-:-:S02]  /*0f20*/  VIADD R7, R3, 0xc ;  /* 0x0000000c03077836 */ /* 0x000fc40000000000 */
[----:B0-----:R-:W-:Y:S01]  /*0f30*/  IMAD R5, R133, R8, R13 ;  /* 0x0000000885057224 */ /* 0x001fe200078e020d */
[----:B------:R0:W-:Y:S01]  /*0f40*/  STL [R1+0x154], R6 ;  /* 0x0001540601007387 */ /* 0x0001e20000100800 */
[----:B------:R-:W-:Y:S01]  /*0f50*/  VIADD R8, R3, 0xb ;  /* 0x0000000b03087836 */ /* 0x000fe20000000000 */
[----:B------:R-:W-:Y:S02]  /*0f60*/  IABS R11, R7 ;  /* 0x00000007000b7213 */ /* 0x000fe40000000000 */
[----:B------:R2:W-:Y:S01]  /*0f70*/  STL [R1+0x150], R5 ;  /* 0x0001500501007387 */ /* 0x0005e20000100800 */
[----:B-1----:R-:W-:Y:S01]  /*0f80*/  IMAD R4, R133, R9, R14 ;  /* 0x0000000985047224 */ /* 0x002fe200078e020e */
[----:B------:R-:W-:Y:S01]  /*0f90*/  IABS R10, R8 ;  /* 0x00000008000a7213 */ /* 0x000fe20000000000 */
[----:B0-----:R-:W-:-:S03]  /*0fa0*/  VIADD R6, R3, 0xd ;  /* 0x0000000d03067836 */ /* 0x001fc60000000000 */
[----:B------:R0:W-:Y:S01]  /*0fb0*/  STL [R1+0x14c], R4 ;  /* 0x00014c0401007387 */ /* 0x0001e20000100800 */
[----:B--2---:R-:W-:-:S03]  /*0fc0*/  VIADD R5, R3, 0xe ;  /* 0x0000000e03057836 */ /* 0x004fc60000000000 */
[----:B------:R1:W-:Y:S01]  /*0fd0*/  STL [R1+0x2488], R8 ;  /* 0x0024880801007387 */ /* 0x0003e20000100800 */
[----:B------:R-:W-:-:S03]  /*0fe0*/  IABS R12, R6 ;  /* 0x00000006000c7213 */ /* 0x000fc60000000000 */
[----:B------:R2:W-:Y:S01]  /*0ff0*/  STL [R1+0x248c], R7 ;  /* 0x00248c0701007387 */ /* 0x0005e20000100800 */
[----:B------:R-:W-:Y:S01]  /*1000*/  IABS R13, R5 ;  /* 0x00000005000d7213 */ /* 0x000fe20000000000 */
[----:B0-----:R-:W-:Y:S02]  /*1010*/  VIADD R4, R3, 0xf ;  /* 0x0000000f03047836 */ /* 0x001fe40000000000 */
[----:B------:R0:W-:Y:S02]  /*1020*/  STL [R1+0x2490], R6 ;  /* 0x0024900601007387 */ /* 0x0001e40000100800 */
[C---:B-1----:R-:W-:Y:S01]  /*1030*/  IMAD.HI.U32 R8, R0.reuse, R13, RZ ;  /* 0x0000000d00087227 */ /* 0x042fe200078e00ff */
[----:B------:R-:W-:Y:S01]  /*1040*/  IABS R14, R4 ;  /* 0x00000004000e7213 */ /* 0x000fe20000000000 */
[----:B------:R1:W-:Y:S02]  /*1050*/  STL [R1+0x2494], R5 ;  /* 0x0024940501007387 */ /* 0x0003e40000100800 */
[----:B--2---:R-:W-:-:S02]  /*1060*/  IMAD.HI.U32 R7, R0, R12, RZ ;  /* 0x0000000c00077227 */ /* 0x004fc400078e00ff */
[----:B------:R2:W-:Y:S02]  /*1070*/  STL [R1+0x2498], R4 ;  /* 0x0024980401007387 */ /* 0x0005e40000100800 */
[----:B0-----:R-:W-:-:S04]  /*1080*/  IMAD.HI.U32 R6, R0, R11, RZ ;  /* 0x0000000b00067227 */ /* 0x001fc800078e00ff */
[----:B-1----:R-:W-:-:S04]  /*1090*/  IMAD.HI.U32 R5, R0, R10, RZ ;  /* 0x0000000a00057227 */ /* 0x002fc800078e00ff */
        /* <DEDUP_REMOVED lines=107> */
[C---:B--2---:R-:W-:Y:S02]  /*1750*/  IMAD R4, R133.reuse, R5, R10 ;  /* 0x0000000585047224 */ /* 0x044fe400078e020a */
[----:B------:R-:W-:Y:S02]  /*1760*/  IMAD R6, R133, R6, R11 ;  /* 0x0000000685067224 */ /* 0x000fe400078e020b */
[----:B------:R-:W-:Y:S01]  /*1770*/  IMAD.MOV R7, RZ, RZ, -R7 ;  /* 0x000000ffff077224 */ /* 0x000fe200078e0a07 */
[----:B------:R0:W-:Y:S01]  /*1780*/  STL [R1+0x10c], R4 ;  /* 0x00010c0401007387 */ /* 0x0001e20000100800 */
[----:B------:R-:W-:-:S02]  /*1790*/  IMAD.MOV R8, RZ, RZ, -R8 ;  /* 0x000000ffff087224 */ /* 0x000fc400078e0a08 */
[----:B------:R-:W-:Y:S01]  /*17a0*/  IMAD.HI.U32 R9, R0, R165, RZ ;  /* 0x000000a500097227 */ /* 0x000fe200078e00ff */
[----:B------:R1:W-:Y:S03]  /*17b0*/  STL [R1+0x108], R6 ;  /* 0x0001080601007387 */ /* 0x0003e60000100800 */
[C---:B------:R-:W-:Y:S02]  /*17c0*/  IMAD R5, R133.reuse, R7, R12 ;  /* 0x0000000785057224 */ /* 0x040fe400078e020c */
[----:B------:R-:W-:Y:S02]  /*17d0*/  IMAD.MOV R14, RZ, RZ, -R9 ;  /* 0x000000ffff0e7224 */ /* 0x000fe400078e0a09 */
[----:B0-----:R-:W-:Y:S01]  /*17e0*/  IMAD R4, R133, R8, R13 ;  /* 0x0000000885047224 */ /* 0x001fe200078e020d */
[----:B------:R0:W-:Y:S01]  /*17f0*/  STL [R1+0xbc], R5 ;  /* 0x0000bc0501007387 */ /* 0x0001e20000100800 */
[----:B------:R-:W-:-:S02]  /*1800*/  VIADD R9, R3, 0x1f ;  /* 0x0000001f03097836 */ /* 0x000fc40000000000 */
[C---:B-1----:R-:W-:Y:S01]  /*1810*/  VIADD R6, R3.reuse, 0x21 ;  /* 0x0000002103067836 */ /* 0x042fe20000000000 */
[----:B------:R1:W-:Y:S01]  /*1820*/  STL [R1+0xb8], R4 ;  /* 0x0000b80401007387 */ /* 0x0003e20000100800 */
[C---:B------:R-:W-:Y:S01]  /*1830*/  VIADD R7, R3.reuse, 0x20 ;  /* 0x0000002003077836 */ /* 0x040fe20000000000 */
[----:B------:R-:W-:Y:S01]  /*1840*/  IABS R154, R9 ;  /* 0x00000009009a7213 */ /* 0x000fe20000000000 */
[C---:B------:R-:W-:Y:S01]  /*1850*/  VIADD R11, R3.reuse, 0x26 ;  /* 0x00000026030b7836 */ /* 0x040fe20000000000 */
[----:B------:R-:W-:Y:S01]  /*1860*/  IABS R152, R6 ;  /* 0x0000000600987213 */ /* 0x000fe20000000000 */
[----:B------:R-:W-:Y:S01]  /*1870*/  STL [R1+0x24f0], R9 ;  /* 0x0024f00901007387 */ /* 0x000fe20000100800 */
[C---:B0-----:R-:W-:Y:S01]  /*1880*/  VIADD R5, R3.reuse, 0x22 ;  /* 0x0000002203057836 */ /* 0x041fe20000000000 */
[----:B------:R-:W-:Y:S01]  /*1890*/  IABS R153, R7 ;  /* 0x0000000700997213 */ /* 0x000fe20000000000 */
[C---:B------:R-:W-:Y:S01]  /*18a0*/  VIADD R13, R3.reuse, 0x24 ;  /* 0x00000024030d7836 */ /* 0x040fe20000000000 */
[----:B------:R0:W-:Y:S01]  /*18b0*/  STL [R1+0x24f4], R7 ;  /* 0x0024f40701007387 */ /* 0x0001e20000100800 */
[C---:B-1----:R-:W-:Y:S01]  /*18c0*/  VIADD R4, R3.reuse, 0x23 ;  /* 0x0000002303047836 */ /* 0x042fe20000000000 */
[----:B------:R-:W-:Y:S01]  /*18d0*/  IABS R151, R5 ;  /* 0x0000000500977213 */ /* 0x000fe20000000000 */
[C---:B------:R-:W-:Y:S01]  /*18e0*/  VIADD R12, R3.reuse, 0x25 ;  /* 0x00000025030c7836 */ /* 0x040fe20000000000 */
[----:B------:R-:W-:Y:S01]  /*18f0*/  STL [R1+0x24f8], R6 ;  /* 0x0024f80601007387 */ /* 0x000fe20000100800 */
[----:B------:R-:W-:Y:S01]  /*1900*/  VIADD R10, R3, 0x27 ;  /* 0x00000027030a7836 */ /* 0x000fe20000000000 */
[----:B------:R-:W-:Y:S01]  /*1910*/  IABS R150, R4 ;  /* 0x0000000400967213 */ /* 0x000fe20000000000 */
[----:B------:R-:W-:Y:S01]  /*1920*/  IMAD.HI.U32 R8, R0, R151, RZ ;  /* 0x0000009700087227 */ /* 0x000fe200078e00ff */
[----:B------:R1:W-:Y:S01]  /*1930*/  STL [R1+0x24fc], R5 ;  /* 0x0024fc0501007387 */ /* 0x0003e20000100800 */
[----:B------:R-:W-:-:S02]  /*1940*/  IABS R147, R11 ;  /* 0x0000000b00937213 */ /* 0x000fc40000000000 */
[C---:B0-----:R-:W-:Y:S01]  /*1950*/  IMAD.HI.U32 R7, R0.reuse, R152, RZ ;  /* 0x0000009800077227 */ /* 0x041fe200078e00ff */
[----:B------:R0:W-:Y:S01]  /*1960*/  STL [R1+0x2500], R4 ;  /* 0x0025000401007387 */ /* 0x0001e20000100800 */
[----:B------:R-:W-:Y:S02]  /*1970*/  IABS R149, R13 ;  /* 0x0000000d00957213 */ /* 0x000fe40000000000 */
[----:B------:R-:W-:Y:S01]  /*1980*/  IMAD.MOV R7, RZ, RZ, -R7 ;  /* 0x000000ffff077224 */ /* 0x000fe200078e0a07 */
[----:B------:R-:W-:Y:S01]  /*1990*/  STL [R1+0x2504], R13 ;  /* 0x0025040d01007387 */ /* 0x000fe20000100800 */
[C---:B------:R-:W-:Y:S01]  /*19a0*/  IMAD.HI.U32 R9, R0.reuse, R150, RZ ;  /* 0x0000009600097227 */ /* 0x040fe200078e00ff */
[----:B------:R-:W-:Y:S02]  /*19b0*/  IABS R146, R10 ;  /* 0x0000000a00927213 */ /* 0x000fe40000000000 */
[----:B------:R-:W-:Y:S01]  /*19c0*/  STL [R1+0x250c], R12 ;  /* 0x00250c0c01007387 */ /* 0x000fe20000100800 */
[----:B-1----:R-:W-:Y:S01]  /*19d0*/  IMAD.HI.U32 R5, R0, R154, RZ ;  /* 0x0000009a00057227 */ /* 0x002fe200078e00ff */
[----:B------:R-:W-:-:S02]  /*19e0*/  IABS R148, R12 ;  /* 0x0000000c00947213 */ /* 0x000fc40000000000 */
[----:B------:R-:W-:Y:S01]  /*19f0*/  STL [R1+0x2510], R11 ;  /* 0x0025100b01007387 */ /* 0x000fe20000100800 */
[----:B0-----:R-:W-:Y:S02]  /*1a00*/  VIADD R4, R3, 0x28 ;  /* 0x0000002803047836 */ /* 0x001fe40000000000 */
[----:B------:R-:W-:Y:S01]  /*1a10*/  IMAD.MOV R5, RZ, RZ, -R5 ;  /* 0x000000ffff057224 */ /* 0x000fe200078e0a05 */
[----:B------:R-:W-:Y:S01]  /*1a20*/  STL [R1+0x2514], R10 ;  /* 0x0025140a01007387 */ /* 0x000fe20000100800 */
[----:B------:R-:W-:Y:S01]  /*1a30*/  IMAD R152, R133, R7, R152 ;  /* 0x0000000785987224 */ /* 0x000fe200078e0298 */
[----:B------:R-:W-:Y:S01]  /*1a40*/  IABS R145, R4 ;  /* 0x0000000400917213 */ /* 0x000fe20000000000 */
[----:B------:R-:W-:Y:S01]  /*1a50*/  IMAD.HI.U32 R7, R0, R147, RZ ;  /* 0x0000009300077227 */ /* 0x000fe200078e00ff */
[----:B------:R0:W-:Y:S03]  /*1a60*/  STL [R1+0x2524], R4 ;  /* 0x0025240401007387 */ /* 0x0001e60000100800 */
[----:B------:R-:W-:Y:S01]  /*1a70*/  IMAD.MOV R8, RZ, RZ, -R8 ;  /* 0x000000ffff087224 */ /* 0x000fe200078e0a08 */
[----:B------:R-:W-:Y:S01]  /*1a80*/  STL [R1+0x2528], R16 ;  /* 0x0025281001007387 */ /* 0x000fe20000100800 */
[----:B------:R-:W-:-:S02]  /*1a90*/  IMAD.MOV R9, RZ, RZ, -R9 ;  /* 0x000000ffff097224 */ /* 0x000fc400078e0a09 */
[----:B------:R-:W-:Y:S01]  /*1aa0*/  IMAD R154, R133, R5, R154 ;  /* 0x00000005859a7224 */ /* 0x000fe200078e029a */
[----:B------:R-:W-:Y:S01]  /*1ab0*/  STL [R1+0x2530], R15 ;  /* 0x0025300f01007387 */ /* 0x000fe20000100800 */
[----:B------:R-:W-:-:S04]  /*1ac0*/  IMAD.HI.U32 R5, R0, R149, RZ ;  /* 0x0000009500057227 */ /* 0x000fc800078e00ff */
[C---:B0-----:R-:W-:Y:S02]  /*1ad0*/  VIADD R4, R3.reuse, 0x2d ;  /* 0x0000002d03047836 */ /* 0x041fe40000000000 */
[C---:B------:R-:W-:Y:S02]  /*1ae0*/  VIADD R13, R3.reuse, 0x2b ;  /* 0x0000002b030d7836 */ /* 0x040fe40000000000 */
[----:B------:R-:W-:Y:S01]  /*1af0*/  VIADD R11, R3, 0x2c ;  /* 0x0000002c030b7836 */ /* 0x000fe20000000000 */
[----:B------:R-:W-:Y:S01]  /*1b00*/  IABS R140, R4 ;  /* 0x00000004008c7213 */ /* 0x000fe20000000000 */
[----:B------:R-:W-:Y:S01]  /*1b10*/  IMAD.MOV R12, RZ, RZ, -R7 ;  /* 0x000000ffff0c7224 */ /* 0x000fe200078e0a07 */
[----:B------:R0:W-:Y:S01]  /*1b20*/  STL [R1+0x2534], R13 ;  /* 0x0025340d01007387 */ /* 0x0001e20000100800 */
[C---:B------:R-:W-:Y:S01]  /*1b30*/  IMAD R151, R133.reuse, R8, R151 ;  /* 0x0000000885977224 */ /* 0x040fe200078e0297 */
[----:B------:R-:W-:Y:S01]  /*1b40*/  IABS R142, R13 ;  /* 0x0000000d008e7213 */ /* 0x000fe20000000000 */
[----:B------:R-:W-:Y:S01]  /*1b50*/  IMAD R150, R133, R9, R150 ;  /* 0x0000000985967224 */ /* 0x000fe200078e0296 */
[----:B------:R1:W-:Y:S01]  /*1b60*/  STL [R1+0x2538], R11 ;  /* 0x0025380b01007387 */ /* 0x0003e20000100800 */
[----:B------:R-:W-:Y:S01]  /*1b70*/  IMAD.HI.U32 R8, R0, R146, RZ ;  /* 0x0000009200087227 */ /* 0x000fe200078e00ff */
[----:B------:R-:W-:-:S02]  /*1b80*/  IABS R141, R11 ;  /* 0x0000000b008d7213 */ /* 0x000fc40000000000 */
[----:B------:R2:W-:Y:S01]  /*1b90*/  STL [R1+0x2544], R4 ;  /* 0x0025440401007387 */ /* 0x0005e20000100800 */
[----:B------:R-:W-:-:S04]  /*1ba0*/  IMAD.HI.U32 R9, R0, R145, RZ ;  /* 0x0000009100097227 */ /* 0x000fc800078e00ff */
[----:B------:R-:W-:Y:S02]  /*1bb0*/  IMAD.MOV R10, RZ, RZ, -R5 ;  /* 0x000000ffff0a7224 */ /* 0x000fe400078e0a05 */
[----:B------:R-:W-:Y:S02]  /*1bc0*/  IMAD R147, R133, R12, R147 ;  /* 0x0000000c85937224 */ /* 0x000fe400078e0293 */
[----:B0-----:R-:W-:Y:S02]  /*1bd0*/  VIADD R13, R3, 0x2e ;  /* 0x0000002e030d7836 */ /* 0x001fe40000000000 */
[----:B------:R-:W-:Y:S02]  /*1be0*/  IMAD R165, R133, R14, R165 ;  /* 0x0000000e85a57224 */ /* 0x000fe400078e02a5 */
[----:B------:R-:W-:Y:S01]  /*1bf0*/  IMAD.HI.U32 R6, R0, R153, RZ ;  /* 0x0000009900067227 */ /* 0x000fe200078e00ff */
[----:B------:R-:W-:Y:S01]  /*1c00*/  STL [R1+0x254c], R13 ;  /* 0x00254c0d01007387 */ /* 0x000fe20000100800 */
[----:B------:R-:W-:-:S02]  /*1c10*/  IABS R139, R13 ;  /* 0x0000000d008b7213 */ /* 0x000fc40000000000 */
[----:B------:R-:W-:Y:S02]  /*1c20*/  VIADD R12, R3, 0x2f ;  /* 0x0000002f030c7836 */ /* 0x000fe40000000000 */
[----:B------:R-:W-:Y:S02]  /*1c30*/  IMAD.MOV R8, RZ, RZ, -R8 ;  /* 0x000000ffff087224 */ /* 0x000fe400078e0a08 */
[----:B------:R-:W-:Y:S01]  /*1c40*/  IMAD.MOV R14, RZ, RZ, -R9 ;  /* 0x000000ffff0e7224 */ /* 0x000fe200078e0a09 */
[----:B------:R-:W-:Y:S01]  /*1c50*/  STL [R1+0x2550], R12 ;  /* 0x0025500c01007387 */ /* 0x000fe20000100800 */
[----:B------:R-:W-:Y:S01]  /*1c60*/  IMAD R149, R133, R10, R149 ;  /* 0x0000000a85957224 */ /* 0x000fe200078e0295 */
[----:B------:R-:W-:Y:S01]  /*1c70*/  IABS R138, R12 ;  /* 0x0000000c008a7213 */ /* 0x000fe20000000000 */
[C---:B-1----:R-:W-:Y:S02]  /*1c80*/  VIADD R11, R3.reuse, 0x30 ;  /* 0x00000030030b7836 */ /* 0x042fe40000000000 */
[----:B--2---:R-:W-:-:S02]  /*1c90*/  VIADD R4, R3, 0x32 ;  /* 0x0000003203047836 */ /* 0x004fc40000000000 */
[C---:B------:R-:W-:Y:S01]  /*1ca0*/  IMAD.HI.U32 R9, R0.reuse, R140, RZ ;  /* 0x0000008c00097227 */ /* 0x040fe200078e00ff */
[----:B------:R-:W-:Y:S01]  /*1cb0*/  STL [R1+0x2554], R11 ;  /* 0x0025540b01007387 */ /* 0x000fe20000100800 */
[----:B------:R-:W-:Y:S02]  /*1cc0*/  IABS R137, R11 ;  /* 0x0000000b00897213 */ /* 0x000fe40000000000 */
[----:B------:R-:W-:Y:S01]  /*1cd0*/  VIADD R10, R3, 0x31 ;  /* 0x00000031030a7836 */ /* 0x000fe20000000000 */
[----:B------:R-:W-:Y:S01]  /*1ce0*/  IABS R135, R4 ;  /* 0x0000000400877213 */ /* 0x000fe20000000000 */
[----:B------:R-:W-:Y:S02]  /*1cf0*/  IMAD.MOV R6, RZ, RZ, -R6 ;  /* 0x000000ffff067224 */ /* 0x000fe400078e0a06 */
[----:B------:R-:W-:Y:S01]  /*1d00*/  IMAD R146, R133, R8, R146 ;  /* 0x0000000885927224 */ /* 0x000fe200078e0292 */
[----:B------:R-:W-:Y:S01]  /*1d10*/  STL [R1+0x255c], R10 ;  /* 0x00255c0a01007387 */ /* 0x000fe20000100800 */
[----:B------:R-:W-:Y:S01]  /*1d20*/  IMAD.HI.U32 R7, R0, R142, RZ ;  /* 0x0000008e00077227 */ /* 0x000fe200078e00ff */
[----:B------:R-:W-:-:S02]  /*1d30*/  IABS R136, R10 ;  /* 0x0000000a00887213 */ /* 0x000fc40000000000 */
[----:B------:R0:W-:Y:S01]  /*1d40*/  STL [R1+0x2560], R4 ;  /* 0x0025600401007387 */ /* 0x0001e20000100800 */
[----:B------:R-:W-:-:S04]  /*1d50*/  IMAD.HI.U32 R8, R0, R141, RZ ;  /* 0x0000008d00087227 */ /* 0x000fc800078e00ff */
[----:B------:R-:W-:Y:S02]  /*1d60*/  IMAD.MOV R9, RZ, RZ, -R9 ;  /* 0x000000ffff097224 */ /* 0x000fe400078e0a09 */
[----:B------:R-:W-:-:S04]  /*1d70*/  IMAD.HI.U32 R5, R0, R144, RZ ;  /* 0x0000009000057227 */ /* 0x000fc800078e00ff */
[----:B------:R-:W-:Y:S02]  /*1d80*/  IMAD R153, R133, R6, R153 ;  /* 0x0000000685997224 */ /* 0x000fe400078e0299 */
[----:B------:R-:W-:-:S04]  /*1d90*/  IMAD.HI.U32 R6, R0, R148, RZ ;  /* 0x0000009400067227 */ /* 0x000fc800078e00ff */
[----:B------:R-:W-:Y:S02]  /*1da0*/  IMAD.MOV R7, RZ, RZ, -R7 ;  /* 0x000000ffff077224 */ /* 0x000fe400078e0a07 */
[----:B0-----:R-:W-:Y:S02]  /*1db0*/  VIADD R4, R3, 0x37 ;  /* 0x0000003703047836 */ /* 0x001fe40000000000 */
[----:B------:R-:W-:Y:S02]  /*1dc0*/  IMAD.MOV R8, RZ, RZ, -R8 ;  /* 0x000000ffff087224 */ /* 0x000fe400078e0a08 */
[----:B------:R-:W-:Y:S01]  /*1dd0*/  IMAD R140, R133, R9, R140 ;  /* 0x00000009858c7224 */ /* 0x000fe200078e028c */
[----:B------:R-:W-:Y:S01]  /*1de0*/  IABS R129, R4 ;  /* 0x0000000400817213 */ /* 0x000fe20000000000 */
[----:B------:R-:W-:Y:S02]  /*1df0*/  IMAD.MOV R5, RZ, RZ, -R5 ;  /* 0x000000ffff057224 */ /* 0x000fe400078e0a05 */
[----:B------:R-:W-:-:S04]  /*1e00*/  IMAD.HI.U32 R9, R0, R135, RZ ;  /* 0x0000008700097227 */ /* 0x000fc800078e00ff */
[C---:B------:R-:W-:Y:S02]  /*1e10*/  VIADD R16, R3.reuse, 0x33 ;  /* 0x0000003303107836 */ /* 0x040fe40000000000 */
[C---:B------:R-:W-:Y:S02]  /*1e20*/  VIADD R13, R3.reuse, 0x35 ;  /* 0x00000035030d7836 */ /* 0x040fe40000000000 */
[----:B------:R-:W-:Y:S01]  /*1e30*/  VIADD R15, R3, 0x34 ;  /* 0x00000034030f7836 */ /* 0x000fe20000000000 */
[----:B------:R-:W-:Y:S01]  /*1e40*/  STL [R1+0x2568], R16 ;  /* 0x0025681001007387 */ /* 0x000fe20000100800 */
[----:B------:R-:W-:Y:S01]  /*1e50*/  IMAD.MOV R6, RZ, RZ, -R6 ;  /* 0x000000ffff067224 */ /* 0x000fe200078e0a06 */
[----:B------:R-:W-:Y:S01]  /*1e60*/  IABS R131, R13 ;  /* 0x0000000d00837213 */ /* 0x000fe20000000000 */
[C---:B------:R-:W-:Y:S01]  /*1e70*/  IMAD R142, R133.reuse, R7, R142 ;  /* 0x00000007858e7224 */ /* 0x040fe200078e028e */
[----:B------:R0:W-:Y:S01]  /*1e80*/  STL [R1+0x2570], R15 ;  /* 0x0025700f01007387 */ /* 0x0001e20000100800 */
[C---:B------:R-:W-:Y:S01]  /*1e90*/  IMAD R145, R133.reuse, R14, R145 ;  /* 0x0000000e85917224 */ /* 0x040fe200078e0291 */
[----:B------:R-:W-:Y:S01]  /*1ea0*/  IABS R132, R15 ;  /* 0x0000000f00847213 */ /* 0x000fe20000000000 */
[----:B------:R-:W-:Y:S01]  /*1eb0*/  IMAD R141, R133, R8, R141 ;  /* 0x00000008858d7224 */ /* 0x000fe200078e028d */
[----:B------:R1:W-:Y:S01]  /*1ec0*/  STL [R1+0x2574], R13 ;  /* 0x0025740d01007387 */ /* 0x0003e20000100800 */
[----:B------:R-:W-:Y:S01]  /*1ed0*/  IMAD.HI.U32 R7, R0, R137, RZ ;  /* 0x0000008900077227 */ /* 0x000fe200078e00ff */
[----:B------:R-:W-:-:S03]  /*1ee0*/  IABS R134, R16 ;  /* 0x0000001000867213 */ /* 0x000fc60000000000 */
[----:B------:R-:W-:Y:S02]  /*1ef0*/  VIADD R11, R3, 0x36 ;  /* 0x00000036030b7836 */ /* 0x000fe40000000000 */
[C---:B------:R-:W-:Y:S02]  /*1f00*/  IMAD R144, R133.reuse, R5, R144 ;  /* 0x0000000585907224 */ /* 0x040fe400078e0290 */
[C---:B------:R-:W-:Y:S01]  /*1f10*/  IMAD.HI.U32 R8, R0.reuse, R136, RZ ;  /* 0x0000008800087227 */ /* 0x040fe200078e00ff */
[----:B------:R-:W-:Y:S01]  /*1f20*/  IABS R130, R11 ;  /* 0x0000000b00827213 */ /* 0x000fe20000000000 */
[----:B------:R2:W-:Y:S02]  /*1f30*/  STL [R1+0x2578], R11 ;  /* 0x0025780b01007387 */ /* 0x0005e40000100800 */
[----:B------:R-:W-:Y:S02]  /*1f40*/  IMAD.MOV R14, RZ, RZ, -R9 ;  /* 0x000000ffff0e7224 */ /* 0x000fe400078e0a09 */
[----:B------:R-:W-:Y:S01]  /*1f50*/  IMAD.HI.U32 R5, R0, R139, RZ ;  /* 0x0000008b00057227 */ /* 0x000fe200078e00ff */
[----:B------:R3:W-:Y:S03]  /*1f60*/  STL [R1+0x2590], R4 ;  /* 0x0025900401007387 */ /* 0x0007e60000100800 */
[----:B------:R-:W-:-:S02]  /*1f70*/  IMAD R148, R133, R6, R148 ;  /* 0x0000000685947224 */ /* 0x000fc400078e0294 */
[----:B------:R-:W-:-:S04]  /*1f80*/  IMAD.HI.U32 R6, R0, R143, RZ ;  /* 0x0000008f00067227 */ /* 0x000fc800078e00ff */
[----:B------:R-:W-:Y:S02]  /*1f90*/  IMAD.MOV R12, RZ, RZ, -R7 ;  /* 0x000000ffff0c7224 */ /* 0x000fe400078e0a07 */
[----:B------:R-:W-:Y:S02]  /*1fa0*/  IMAD.MOV R8, RZ, RZ, -R8 ;  /* 0x000000ffff087224 */ /* 0x000fe400078e0a08 */
[----:B------:R-:W-:Y:S02]  /*1fb0*/  IMAD R135, R133, R14, R135 ;  /* 0x0000000e85877224 */ /* 0x000fe400078e0287 */
[----:B------:R-:W-:-:S04]  /*1fc0*/  IMAD.HI.U32 R9, R0, R129, RZ ;  /* 0x0000008100097227 */ /* 0x000fc800078e00ff */
[C---:B0-----:R-:W-:Y:S02]  /*1fd0*/  VIADD R15, R3.reuse, 0x38 ;  /* 0x00000038030f7836 */ /* 0x041fe40000000000 */
[C---:B-1----:R-:W-:Y:S02]  /*1fe0*/  VIADD R13, R3.reuse, 0x3a ;  /* 0x0000003a030d7836 */ /* 0x042fe40000000000 */
[----:B------:R-:W-:Y:S01]  /*1ff0*/  IMAD.MOV R10, RZ, RZ, -R5 ;  /* 0x000000ffff0a7224 */ /* 0x000fe200078e0a05 */
[----:B------:R-:W-:Y:S01]  /*2000*/  STL [R1+0x2594], R15 ;  /* 0x0025940f01007387 */ /* 0x000fe20000100800 */
[----:B------:R-:W-:Y:S01]  /*2010*/  VIADD R14, R3, 0x39 ;  /* 0x00000039030e7836 */ /* 0x000fe20000000000 */
[----:B------:R-:W-:Y:S01]  /*2020*/  IABS R126, R13 ;  /* 0x0000000d007e7213 */ /* 0x000fe20000000000 */
[----:B------:R-:W-:Y:S01]  /*2030*/  IMAD.HI.U32 R7, R0, R131, RZ ;  /* 0x0000008300077227 */ /* 0x000fe200078e00ff */
[----:B------:R-:W-:Y:S02]  /*2040*/  IABS R128, R15 ;  /* 0x0000000f00807213 */ /* 0x000fe40000000000 */
[----:B------:R-:W-:Y:S01]  /*2050*/  STL [R1+0x259c], R14 ;  /* 0x00259c0e01007387 */ /* 0x000fe20000100800 */
[----:B------:R-:W-:Y:S01]  /*2060*/  IMAD.MOV R6, RZ, RZ, -R6 ;  /* 0x000000ffff067224 */ /* 0x000fe200078e0a06 */
[----:B------:R-:W-:Y:S01]  /*2070*/  IABS R127, R14 ;  /* 0x0000000e007f7213 */ /* 0x000fe20000000000 */
[----:B------:R-:W-:Y:S01]  /*2080*/  IMAD R137, R133, R12, R137 ;  /* 0x0000000c85897224 */ /* 0x000fe200078e0289 */
[----:B------:R0:W-:Y:S01]  /*2090*/  STL [R1+0x25a4], R13 ;  /* 0x0025a40d01007387 */ /* 0x0001e20000100800 */
[----:B--2---:R-:W-:-:S02]  /*20a0*/  VIADD R11, R3, 0x3b ;  /* 0x0000003b030b7836 */ /* 0x004fc40000000000 */
[----:B------:R-:W-:Y:S02]  /*20b0*/  IMAD R136, R133, R8, R136 ;  /* 0x0000000885887224 */ /* 0x000fe400078e0288 */
[----:B------:R-:W-:Y:S01]  /*20c0*/  IMAD.MOV R12, RZ, RZ, -R9 ;  /* 0x000000ffff0c7224 */ /* 0x000fe200078e0a09 */
[----:B------:R1:W-:Y:S01]  /*20d0*/  STL [R1+0x25a8], R11 ;  /* 0x0025a80b01007387 */ /* 0x0003e20000100800 */
[----:B---3--:R-:W-:Y:S01]  /*20e0*/  VIADD R4, R3, 0x3c ;  /* 0x0000003c03047836 */ /* 0x008fe20000000000 */
[----:B------:R-:W-:Y:S01]  /*20f0*/  IABS R125, R11 ;  /* 0x0000000b007d7213 */ /* 0x000fe20000000000 */
[----:B------:R-:W-:Y:S02]  /*2100*/  IMAD R139, R133, R10, R139 ;  /* 0x0000000a858b7224 */ /* 0x000fe400078e028b */
[C---:B------:R-:W-:Y:S01]  /*2110*/  IMAD.HI.U32 R8, R0.reuse, R130, RZ ;  /* 0x0000008200087227 */ /* 0x040fe200078e00ff */
[----:B------:R-:W-:Y:S01]  /*2120*/  IABS R124, R4 ;  /* 0x00000004007c7213 */ /* 0x000fe20000000000 */
[----:B------:R2:W-:Y:S02]  /*2130*/  STL [R1+0x25bc], R4 ;  /* 0x0025bc0401007387 */ /* 0x0005e40000100800 */
[----:B------:R-:W-:-:S04]  /*2140*/  IMAD.HI.U32 R5, R0, R134, RZ ;  /* 0x0000008600057227 */ /* 0x000fc800078e00ff */
[----:B------:R-:W-:Y:S02]  /*2150*/  IMAD.MOV R10, RZ, RZ, -R7 ;  /* 0x000000ffff0a7224 */ /* 0x000fe400078e0a07 */
[----:B------:R-:W-:Y:S02]  /*2160*/  IMAD R143, R133, R6, R143 ;  /* 0x00000006858f7224 */ /* 0x000fe400078e028f */
[----:B------:R-:W-:-:S04]  /*2170*/  IMAD.HI.U32 R6, R0, R138, RZ ;  /* 0x0000008a00067227 */ /* 0x000fc800078e00ff */
[----:B------:R-:W-:Y:S02]  /*2180*/  IMAD R129, R133, R12, R129 ;  /* 0x0000000c85817224 */ /* 0x000fe400078e0281 */
[C---:B0-----:R-:W-:Y:S02]  /*2190*/  VIADD R13, R3.reuse, 0x3d ;  /* 0x0000003d030d7836 */ /* 0x041fe40000000000 */
[----:B------:R-:W-:Y:S02]  /*21a0*/  IMAD.MOV R8, RZ, RZ, -R8 ;  /* 0x000000ffff087224 */ /* 0x000fe400078e0a08 */
[C---:B------:R-:W-:Y:S01]  /*21b0*/  VIADD R12, R3.reuse, 0x3e ;  /* 0x0000003e030c7836 */ /* 0x040fe20000000000 */
[----:B------:R0:W-:Y:S01]  /*21c0*/  STL [R1+0x25c4], R13 ;  /* 0x0025c40d01007387 */ /* 0x0001e20000100800 */
[----:B-1----:R-:W-:Y:S01]  /*21d0*/  VIADD R11, R3, 0x3f ;  /* 0x0000003f030b7836 */ /* 0x002fe20000000000 */
[----:B------:R-:W-:Y:S01]  /*21e0*/  IABS R123, R13 ;  /* 0x0000000d007b7213 */ /* 0x000fe20000000000 */
[----:B------:R-:W-:Y:S01]  /*21f0*/  IMAD.MOV R5, RZ, RZ, -R5 ;  /* 0x000000ffff057224 */ /* 0x000fe200078e0a05 */
[----:B------:R-:W-:Y:S01]  /*2200*/  STL [R1+0x25c8], R12 ;  /* 0x0025c80c01007387 */ /* 0x000fe20000100800 */
[----:B------:R-:W-:Y:S01]  /*2210*/  IMAD R131, R133, R10, R131 ;  /* 0x0000000a85837224 */ /* 0x000fe200078e0283 */
[----:B------:R-:W-:Y:S01]  /*2220*/  IABS R121, R11 ;  /* 0x0000000b00797213 */ /* 0x000fe20000000000 */
[----:B------:R-:W-:Y:S01]  /*2230*/  IMAD.HI.U32 R7, R0, R126, RZ ;  /* 0x0000007e00077227 */ /* 0x000fe200078e00ff */
[----:B------:R-:W-:Y:S01]  /*2240*/  STL [R1+0x25d0], R11 ;  /* 0x0025d00b01007387 */ /* 0x000fe20000100800 */
[----:B------:R-:W-:-:S02]  /*2250*/  IABS R122, R12 ;  /* 0x0000000c007a7213 */ /* 0x000fc40000000000 */
[C---:B------:R-:W-:Y:S02]  /*2260*/  VIADD R10, R3.reuse, 0x40 ;  /* 0x00000040030a7836 */ /* 0x040fe40000000000 */
[----:B------:R-:W-:Y:S02]  /*2270*/  IMAD.MOV R6, RZ, RZ, -R6 ;  /* 0x000000ffff067224 */ /* 0x000fe400078e0a06 */
[----:B--2---:R-:W-:Y:S01]  /*2280*/  VIADD R4, R3, 0x41 ;  /* 0x0000004103047836 */ /* 0x004fe20000000000 */
[----:B------:R-:W-:Y:S01]  /*2290*/  STL [R1+0x25d8], R10 ;  /* 0x0025d80a01007387 */ /* 0x000fe20000100800 */
[C---:B------:R-:W-:Y:S01]  /*22a0*/  IMAD R130, R133.reuse, R8, R130 ;  /* 0x0000000885827224 */ /* 0x040fe200078e0282 */
[----:B------:R-:W-:Y:S01]  /*22b0*/  IABS R120, R10 ;  /* 0x0000000a00787213 */ /* 0x000fe20000000000 */
[----:B------:R-:W-:Y:S01]  /*22c0*/  IMAD R134, R133, R5, R134 ;  /* 0x0000000585867224 */ /* 0x000fe200078e0286 */
[----:B------:R1:W-:Y:S01]  /*22d0*/  STL [R1+0x25e8], R4 ;  /* 0x0025e80401007387 */ /* 0x0003e20000100800 */
[----:B------:R-:W-:Y:S01]  /*22e0*/  IMAD.HI.U32 R8, R0, R125, RZ ;  /* 0x0000007d00087227 */ /* 0x000fe200078e00ff */
[----:B------:R-:W-:-:S03]  /*22f0*/  IABS R119, R4 ;  /* 0x0000000400777213 */ /* 0x000fc60000000000 */
[----:B------:R-:W-:-:S04]  /*2300*/  IMAD.HI.U32 R9, R0, R124, RZ ;  /* 0x0000007c00097227 */ /* 0x000fc800078e00ff */
[----:B------:R-:W-:Y:S02]  /*2310*/  IMAD.MOV R7, RZ, RZ, -R7 ;  /* 0x000000ffff077224 */ /* 0x000fe400078e0a07 */
[----:B------:R-:W-:-:S04]  /*2320*/  IMAD.HI.U32 R5, R0, R128, RZ ;  /* 0x0000008000057227 */ /* 0x000fc800078e00ff */
[----:B------:R-:W-:Y:S02]  /*2330*/  IMAD R138, R133, R6, R138 ;  /* 0x00000006858a7224 */ /* 0x000fe400078e028a */
[----:B------:R-:W-:-:S04]  /*2340*/  IMAD.HI.U32 R6, R0, R132, RZ ;  /* 0x0000008400067227 */ /* 0x000fc800078e00ff */
[C---:B------:R-:W-:Y:S02]  /*2350*/  VIADD R16, R3.reuse, 0x42 ;  /* 0x0000004203107836 */ /* 0x040fe40000000000 */
[----:B0-----:R-:W-:Y:S02]  /*2360*/  VIADD R13, R3, 0x44 ;  /* 0x00000044030d7836 */ /* 0x001fe40000000000 */
[----:B------:R-:W-:Y:S01]  /*2370*/  IMAD.MOV R8, RZ, RZ, -R8 ;  /* 0x000000ffff087224 */ /* 0x000fe200078e0a08 */
[----:B------:R-:W-:Y:S01]  /*2380*/  STL [R1+0x25f0], R16 ;  /* 0x0025f01001007387 */ /* 0x000fe20000100800 */
[----:B------:R-:W-:Y:S01]  /*2390*/  IMAD.MOV R9, RZ, RZ, -R9 ;  /* 0x000000ffff097224 */ /* 0x000fe200078e0a09 */
[----:B------:R-:W-:Y:S01]  /*23a0*/  IABS R116, R13 ;  /* 0x0000000d00747213 */ /* 0x000fe20000000000 */
[----:B------:R-:W-:Y:S01]  /*23b0*/  IMAD R126, R133, R7, R126 ;  /* 0x00000007857e7224 */ /* 0x000fe200078e027e */
[----:B------:R-:W-:Y:S01]  /*23c0*/  IABS R118, R16 ;  /* 0x0000001000767213 */ /* 0x000fe20000000000 */
[----:B------:R-:W-:-:S02]  /*23d0*/  VIADD R15, R3, 0x43 ;  /* 0x00000043030f7836 */ /* 0x000fc40000000000 */
[C---:B-1----:R-:W-:Y:S02]  /*23e0*/  VIADD R4, R3.reuse, 0x46 ;  /* 0x0000004603047836 */ /* 0x042fe40000000000 */
[----:B------:R-:W-:Y:S01]  /*23f0*/  IMAD.MOV R5, RZ, RZ, -R5 ;  /* 0x000000ffff057224 */ /* 0x000fe200078e0a05 */
[----:B------:R-:W-:Y:S01]  /*2400*/  STL [R1+0x25fc], R15 ;  /* 0x0025fc0f01007387 */ /* 0x000fe20000100800 */
[----:B------:R-:W-:Y:S01]  /*2410*/  IMAD.HI.U32 R7, R0, R121, RZ ;  /* 0x0000007900077227 */ /* 0x000fe200078e00ff */
[----:B------:R-:W-:Y:S02]  /*2420*/  IABS R114, R4 ;  /* 0x0000000400727213 */ /* 0x000fe40000000000 */
[----:B------:R-:W-:Y:S01]  /*2430*/  STL [R1+0x2600], R13 ;  /* 0x0026000d01007387 */ /* 0x000fe20000100800 */
[----:B------:R-:W-:Y:S01]  /*2440*/  VIADD R11, R3, 0x45 ;  /* 0x00000045030b7836 */ /* 0x000fe20000000000 */
[----:B------:R-:W-:Y:S01]  /*2450*/  IABS R117, R15 ;  /* 0x0000000f00757213 */ /* 0x000fe20000000000 */
[----:B------:R-:W-:-:S02]  /*2460*/  IMAD.MOV R6, RZ, RZ, -R6 ;  /* 0x000000ffff067224 */ /* 0x000fc400078e0a06 */
[C---:B------:R-:W-:Y:S01]  /*2470*/  IMAD R125, R133.reuse, R8, R125 ;  /* 0x00000008857d7224 */ /* 0x040fe200078e027d */
[----:B------:R0:W-:Y:S01]  /*2480*/  STL [R1+0x2604], R11 ;  /* 0x0026040b01007387 */ /* 0x0001e20000100800 */
[C---:B------:R-:W-:Y:S01]  /*2490*/  IMAD R124, R133.reuse, R9, R124 ;  /* 0x00000009857c7224 */ /* 0x040fe200078e027c */
[----:B------:R-:W-:Y:S01]  /*24a0*/  IABS R115, R11 ;  /* 0x0000000b00737213 */ /* 0x000fe20000000000 */
[----:B------:R-:W-:Y:S01]  /*24b0*/  IMAD R128, R133, R5, R128 ;  /* 0x0000000585807224 */ /* 0x000fe200078e0280 */
[----:B------:R1:W-:Y:S01]  /*24c0*/  STL [R1+0x261c], R4 ;  /* 0x00261c0401007387 */ /* 0x0003e20000100800 */
[----:B------:R-:W-:-:S04]  /*24d0*/  IMAD.HI.U32 R8, R0, R120, RZ ;  /* 0x0000007800087227 */ /* 0x000fc800078e00ff */
[----:B------:R-:W-:-:S04]  /*24e0*/  IMAD.HI.U32 R9, R0, R119, RZ ;  /* 0x0000007700097227 */ /* 0x000fc800078e00ff */
[----:B------:R-:W-:Y:S02]  /*24f0*/  IMAD.MOV R12, RZ, RZ, -R7 ;  /* 0x000000ffff0c7224 */ /* 0x000fe400078e0a07 */
[----:B------:R-:W-:-:S04]  /*2500*/  IMAD.HI.U32 R5, R0, R123, RZ ;  /* 0x0000007b00057227 */ /* 0x000fc800078e00ff */
[----:B------:R-:W-:Y:S02]  /*2510*/  IMAD R132, R133, R6, R132 ;  /* 0x0000000685847224 */ /* 0x000fe400078e0284 */
[----:B------:R-:W-:-:S04]  /*2520*/  IMAD.HI.U32 R6, R0, R127, RZ ;  /* 0x0000007f00067227 */ /* 0x000fc800078e00ff */
[----:B0-----:R-:W-:Y:S02]  /*2530*/  VIADD R11, R3, 0x49 ;  /* 0x00000049030b7836 */ /* 0x001fe40000000000 */
[----:B------:R-:W-:Y:S02]  /*2540*/  IMAD.MOV R8, RZ, RZ, -R8 ;  /* 0x000000ffff087224 */ /* 0x000fe400078e0a08 */
[----:B------:R-:W-:Y:S01]  /*2550*/  IMAD.MOV R14, RZ, RZ, -R9 ;  /* 0x000000ffff0e7224 */ /* 0x000fe200078e0a09 */
[----:B------:R-:W-:Y:S01]  /*2560*/  IABS R111, R11 ;  /* 0x0000000b006f7213 */ /* 0x000fe20000000000 */
[----:B------:R-:W-:Y:S02]  /*2570*/  IMAD R121, R133, R12, R121 ;  /* 0x0000000c85797224 */ /* 0x000fe400078e0279 */
[----:B------:R-:W-:-:S04]  /*2580*/  IMAD.HI.U32 R7, R0, R116, RZ ;  /* 0x0000007400077227 */ /* 0x000fc800078e00ff */
[C---:B------:R-:W-:Y:S02]  /*2590*/  VIADD R13, R3.reuse, 0x47 ;  /* 0x00000047030d7836 */ /* 0x040fe40000000000 */
[----:B------:R-:W-:Y:S02]  /*25a0*/  IMAD.MOV R10, RZ, RZ, -R5 ;  /* 0x000000ffff0a7224 */ /* 0x000fe400078e0a05 */
[----:B------:R-:W-:Y:S01]  /*25b0*/  IMAD.HI.U32 R9, R0, R114, RZ ;  /* 0x0000007200097227 */ /* 0x000fe200078e00ff */
[----:B------:R-:W-:Y:S01]  /*25c0*/  STL [R1+0x2620], R13 ;  /* 0x0026200d01007387 */ /* 0x000fe20000100800 */
[----:B------:R-:W-:Y:S02]  /*25d0*/  IABS R113, R13 ;  /* 0x0000000d00717213 */ /* 0x000fe40000000000 */
[----:B------:R-:W-:Y:S02]  /*25e0*/  VIADD R12, R3, 0x48 ;  /* 0x00000048030c7836 */ /* 0x000fe40000000000 */
[----:B------:R-:W-:-:S02]  /*25f0*/  IMAD.MOV R6, RZ, RZ, -R6 ;  /* 0x000000ffff067224 */ /* 0x000fc400078e0a06 */
[----:B------:R-:W-:Y:S01]  /*2600*/  IMAD R120, R133, R8, R120 ;  /* 0x0000000885787224 */ /* 0x000fe200078e0278 */
[----:B------:R-:W-:Y:S01]  /*2610*/  STL [R1+0x2624], R12 ;  /* 0x0026240c01007387 */ /* 0x000fe20000100800 */
[----:B------:R-:W-:Y:S01]  /*2620*/  IMAD.MOV R7, RZ, RZ, -R7 ;  /* 0x000000ffff077224 */ /* 0x000fe200078e0a07 */
[----:B------:R-:W-:Y:S01]  /*2630*/  IABS R112, R12 ;  /* 0x0000000c00707213 */ /* 0x000fe20000000000 */
[----:B-1----:R-:W-:Y:S01]  /*2640*/  VIADD R4, R3, 0x4b ;  /* 0x0000004b03047836 */ /* 0x002fe20000000000 */
[----:B------:R0:W-:Y:S01]  /*2650*/  STL [R1+0x2630], R11 ;  /* 0x0026300b01007387 */ /* 0x0001e20000100800 */
[----:B------:R-:W-:Y:S02]  /*2660*/  IMAD R123, R133, R10, R123 ;  /* 0x0000000a857b7224 */ /* 0x000fe400078e027b */
[----:B------:R-:W-:Y:S01]  /*2670*/  IMAD.HI.U32 R5, R0, R118, RZ ;  /* 0x0000007600057227 */ /* 0x000fe200078e00ff */
[----:B------:R-:W-:-:S03]  /*2680*/  IABS R109, R4 ;  /* 0x00000004006d7213 */ /* 0x000fc60000000000 */
[----:B------:R-:W-:-:S04]  /*2690*/  IMAD.HI.U32 R8, R0, R115, RZ ;  /* 0x0000007300087227 */ /* 0x000fc800078e00ff */
[----:B------:R-:W-:Y:S02]  /*26a0*/  IMAD.MOV R9, RZ, RZ, -R9 ;  /* 0x000000ffff097224 */ /* 0x000fe400078e0a09 */
[----:B------:R-:W-:Y:S02]  /*26b0*/  VIADD R10, R3, 0x4a ;  /* 0x0000004a030a7836 */ /* 0x000fe40000000000 */
[C---:B------:R-:W-:Y:S02]  /*26c0*/  IMAD R127, R133.reuse, R6, R127 ;  /* 0x00000006857f7224 */ /* 0x040fe400078e027f */
[----:B------:R-:W-:Y:S01]  /*26d0*/  IMAD.HI.U32 R6, R0, R122, RZ ;  /* 0x0000007a00067227 */ /* 0x000fe200078e00ff */
[----:B------:R-:W-:Y:S01]  /*26e0*/  STL [R1+0x2634], R10 ;  /* 0x0026340a01007387 */ /* 0x000fe20000100800 */
[----:B------:R-:W-:Y:S02]  /*26f0*/  IABS R110, R10 ;  /* 0x0000000a006e7213 */ /* 0x000fe40000000000 */
[----:B------:R-:W-:Y:S01]  /*2700*/  IMAD R116, R133, R7, R116 ;  /* 0x0000000785747224 */ /* 0x000fe200078e0274 */
[----:B------:R1:W-:Y:S01]  /*2710*/  STL [R1+0x2730], R4 ;  /* 0x0027300401007387 */ /* 0x0003e20000100800 */
[----:B0-----:R-:W-:-:S02]  /*2720*/  VIADD R11, R3, 0x4e ;  /* 0x0000004e030b7836 */ /* 0x001fc40000000000 */
[----:B------:R-:W-:Y:S02]  /*2730*/  IMAD.MOV R5, RZ, RZ, -R5 ;  /* 0x000000ffff057224 */ /* 0x000fe400078e0a05 */
[----:B------:R-:W-:Y:S01]  /*2740*/  IMAD.MOV R8, RZ, RZ, -R8 ;  /* 0x000000ffff087224 */ /* 0x000fe200078e0a08 */
[----:B------:R-:W-:Y:S01]  /*2750*/  IABS R106, R11 ;  /* 0x0000000b006a7213 */ /* 0x000fe20000000000 */
[----:B------:R-:W-:Y:S02]  /*2760*/  IMAD R114, R133, R9, R114 ;  /* 0x0000000985727224 */ /* 0x000fe400078e0272 */
[----:B------:R-:W-:-:S04]  /*2770*/  IMAD.HI.U32 R7, R0, R111, RZ ;  /* 0x0000006f00077227 */ /* 0x000fc800078e00ff */
[----:B------:R-:W-:Y:S02]  /*2780*/  VIADD R13, R3, 0x4c ;  /* 0x0000004c030d7836 */ /* 0x000fe40000000000 */
[----:B------:R-:W-:-:S03]  /*2790*/  IMAD.HI.U32 R9, R0, R113, RZ ;  /* 0x0000007100097227 */ /* 0x000fc600078e00ff */
[----:B------:R-:W-:Y:S01]  /*27a0*/  STL [R1+0x268c], R13 ;  /* 0x00268c0d01007387 */ /* 0x000fe20000100800 */
[----:B------:R-:W-:Y:S01]  /*27b0*/  VIADD R12, R3, 0x4d ;  /* 0x0000004d030c7836 */ /* 0x000fe20000000000 */
[----:B------:R-:W-:Y:S01]  /*27c0*/  IABS R108, R13 ;  /* 0x0000000d006c7213 */ /* 0x000fe20000000000 */
[----:B------:R-:W-:Y:S02]  /*27d0*/  IMAD.MOV R6, RZ, RZ, -R6 ;  /* 0x000000ffff067224 */ /* 0x000fe400078e0a06 */
[C---:B------:R-:W-:Y:S01]  /*27e0*/  IMAD R118, R133.reuse, R5, R118 ;  /* 0x0000000585767224 */ /* 0x040fe200078e0276 */
[----:B------:R-:W-:Y:S01]  /*27f0*/  STL [R1+0x26c0], R12 ;  /* 0x0026c00c01007387 */ /* 0x000fe20000100800 */
[----:B------:R-:W-:Y:S01]  /*2800*/  IMAD R115, R133, R8, R115 ;  /* 0x0000000885737224 */ /* 0x000fe200078e0273 */
[----:B------:R-:W-:Y:S01]  /*2810*/  IABS R107, R12 ;  /* 0x0000000c006b7213 */ /* 0x000fe20000000000 */
[----:B------:R-:W-:Y:S01]  /*2820*/  IMAD.MOV R7, RZ, RZ, -R7 ;  /* 0x000000ffff077224 */ /* 0x000fe200078e0a07 */
[----:B------:R0:W-:Y:S01]  /*2830*/  STL [R1+0x2710], R11 ;  /* 0x0027100b01007387 */ /* 0x0001e20000100800 */
[----:B-1----:R-:W-:-:S02]  /*2840*/  VIADD R4, R3, 0x50 ;  /* 0x0000005003047836 */ /* 0x002fc40000000000 */
[----:B------:R-:W-:-:S03]  /*2850*/  IMAD.HI.U32 R8, R0, R112, RZ ;  /* 0x0000007000087227 */ /* 0x000fc600078e00ff */
[----:B------:R-:W-:Y:S01]  /*2860*/  IABS R104, R4 ;  /* 0x0000000400687213 */ /* 0x000fe20000000000 */
        /* <DEDUP_REMOVED lines=521> */
[----:B------:R-:W-:Y:S02]  /*4900*/  IMAD.MOV R5, RZ, RZ, -R5 ;  /* 0x000000ffff057224 */ /* 0x000fe400078e0a05 */
[----:B------:R-:W-:Y:S02]  /*4910*/  IMAD R26, R133, R9, R26 ;  /* 0x00000009851a7224 */ /* 0x000fe400078e021a */
[----:B------:R-:W-:-:S04]  /*4920*/  IMAD.HI.U32 R7, R0, R19, RZ ;  /* 0x0000001300077227 */ /* 0x000fc800078e00ff */
[----:B------:R-:W-:Y:S02]  /*4930*/  VIADD R13, R3, 0xa6 ;  /* 0x000000a6030d7836 */ /* 0x000fe40000000000 */
[----:B------:R-:W-:-:S03]  /*4940*/  IMAD.HI.U32 R9, R0, R21, RZ ;  /* 0x0000001500097227 */ /* 0x000fc600078e00ff */
[----:B------:R-:W-:Y:S01]  /*4950*/  IABS R16, R13 ;  /* 0x0000000d00107213 */ /* 0x000fe20000000000 */
[----:B------:R-:W-:Y:S01]  /*4960*/  IMAD R119, R133, R14, R119 ;  /* 0x0000000e85777224 */ /* 0x000fe200078e0277 */
[----:B------:R-:W-:Y:S01]  /*4970*/  IABS R14, R11 ;  /* 0x0000000b000e7213 */ /* 0x000fe20000000000 */
[----:B------:R-:W-:Y:S01]  /*4980*/  IMAD.MOV R6, RZ, RZ, -R6 ;  /* 0x000000ffff067224 */ /* 0x000fe200078e0a06 */
[----:B------:R-:W-:Y:S01]  /*4990*/  STL [R1+0x2674], R13 ;  /* 0x0026740d01007387 */ /* 0x000fe20000100800 */
[----:B------:R-:W-:Y:S02]  /*49a0*/  VIADD R12, R3, 0xa7 ;  /* 0x000000a7030c7836 */ /* 0x000fe40000000000 */
[C---:B------:R-:W-:Y:S02]  /*49b0*/  IMAD R25, R133.reuse, R8, R25 ;  /* 0x0000000885197224 */ /* 0x040fe400078e0219 */
[----:B------:R-:W-:Y:S01]  /*49c0*/  IMAD R22, R133, R5, R22 ;  /* 0x0000000585167224 */ /* 0x000fe200078e0216 */
[----:B------:R0:W-:Y:S01]  /*49d0*/  STL [R1+0x2690], R12 ;  /* 0x0026900c01007387 */ /* 0x0001e20000100800 */
[----:B------:R-:W-:Y:S01]  /*49e0*/  IMAD.MOV R7, RZ, RZ, -R7 ;  /* 0x000000ffff077224 */ /* 0x000fe200078e0a07 */
[----:B------:R-:W-:Y:S01]  /*49f0*/  IABS R15, R12 ;  /* 0x0000000c000f7213 */ /* 0x000fe20000000000 */
[----:B-1----:R-:W-:Y:S01]  /*4a00*/  VIADD R4, R3, 0xaa ;  /* 0x000000aa03047836 */ /* 0x002fe20000000000 */
[----:B------:R1:W-:Y:S01]  /*4a10*/  STL [R1+0x26e0], R11 ;  /* 0x0026e00b01007387 */ /* 0x0003e20000100800 */
[----:B------:R-:W-:-:S04]  /*4a20*/  IMAD.HI.U32 R8, R0, R20, RZ ;  /* 0x0000001400087227 */ /* 0x000fc800078e00ff */
[----:B------:R-:W-:Y:S01]  /*4a30*/  IMAD.HI.U32 R5, R0, R17, RZ ;  /* 0x0000001100057227 */ /* 0x000fe200078e00ff */
[----:B0-----:R-:W-:-:S03]  /*4a40*/  IABS R12, R4 ;  /* 0x00000004000c7213 */ /* 0x001fc60000000000 */
        /* <DEDUP_REMOVED lines=8> */
[----:B------:R-:W-:-:S02]  /*4ad0*/  IMAD.MOV R8, RZ, RZ, -R8 ;  /* 0x000000ffff087224 */ /* 0x000fc400078e0a08 */
[----:B------:R-:W-:Y:S02]  /*4ae0*/  IMAD.MOV R5, RZ, RZ, -R5 ;  /* 0x000000ffff057224 */ /* 0x000fe400078e0a05 */
[----:B------:R-:W-:Y:S02]  /*4af0*/  IMAD R21, R133, R9, R21 ;  /* 0x0000000985157224 */ /* 0x000fe400078e0215 */
[----:B------:R-:W-:-:S04]  /*4b00*/  IMAD.HI.U32 R7, R0, R14, RZ ;  /* 0x0000000e00077227 */ /* 0x000fc800078e00ff */
[----:B------:R-:W-:-:S04]  /*4b10*/  IMAD.HI.U32 R9, R0, R16, RZ ;  /* 0x0000001000097227 */ /* 0x000fc800078e00ff */
[----:B-1----:R-:W-:Y:S02]  /*4b20*/  VIADD R11, R3, 0xab ;  /* 0x000000ab030b7836 */ /* 0x002fe40000000000 */
[----:B------:R-:W-:Y:S02]  /*4b30*/  IMAD.MOV R6, RZ, RZ, -R6 ;  /* 0x000000ffff067224 */ /* 0x000fe400078e0a06 */
[C---:B------:R-:W-:Y:S01]  /*4b40*/  IMAD R20, R133.reuse, R8, R20 ;  /* 0x0000000885147224 */ /* 0x040fe200078e0214 */
[----:B------:R1:W-:Y:S01]  /*4b50*/  STL [R1+0x263c], R11 ;  /* 0x00263c0b01007387 */ /* 0x0003e20000100800 */
[----:B------:R-:W-:Y:S02]  /*4b60*/  IMAD R17, R133, R5, R17 ;  /* 0x0000000585117224 */ /* 0x000fe400078e0211 */
[----:B------:R-:W-:Y:S02]  /*4b70*/  IMAD.MOV R7, RZ, RZ, -R7 ;  /* 0x000000ffff077224 */ /* 0x000fe400078e0a07 */
[----:B0-----:R-:W-:-:S02]  /*4b80*/  VIADD R4, R3, 0xaf ;  /* 0x000000af03047836 */ /* 0x001fc40000000000 */
[----:B------:R-:W-:Y:S01]  /*4b90*/  IMAD.HI.U32 R8, R0, R15, RZ ;  /* 0x0000000f00087227 */ /* 0x000fe200078e00ff */
[----:B-1----:R-:W-:-:S03]  /*4ba0*/  IABS R11, R11 ;  /* 0x0000000b000b7213 */ /* 0x002fc60000000000 */
[----:B------:R-:W-:-:S04]  /*4bb0*/  IMAD.HI.U32 R5, R0, R12, RZ ;  /* 0x0000000c00057227 */ /* 0x000fc800078e00ff */
[----:B------:R-:W-:Y:S02]  /*4bc0*/  IMAD.MOV R9, RZ, RZ, -R9 ;  /* 0x000000ffff097224 */ /* 0x000fe400078e0a09 */
[----:B------:R-:W-:Y:S02]  /*4bd0*/  IMAD R23, R133, R6, R23 ;  /* 0x0000000685177224 */ /* 0x000fe400078e0217 */
[----:B------:R-:W-:Y:S02]  /*4be0*/  VIADD R10, R3, 0xac ;  /* 0x000000ac030a7836 */ /* 0x000fe40000000000 */
[----:B------:R-:W-:-:S03]  /*4bf0*/  IMAD.HI.U32 R6, R0, R18, RZ ;  /* 0x0000001200067227 */ /* 0x000fc600078e00ff */
[----:B------:R0:W-:Y:S01]  /*4c00*/  STL [R1+0x26c4], R10 ;  /* 0x0026c40a01007387 */ /* 0x0001e20000100800 */
[C---:B------:R-:W-:Y:S01]  /*4c10*/  IMAD R14, R133.reuse, R7, R14 ;  /* 0x00000007850e7224 */ /* 0x040fe200078e020e */
[----:B------:R-:W-:Y:S01]  /*4c20*/  IABS R7, R4 ;  /* 0x0000000400077213 */ /* 0x000fe20000000000 */
[----:B------:R-:W-:Y:S01]  /*4c30*/  IMAD.MOV R8, RZ, RZ, -R8 ;  /* 0x000000ffff087224 */ /* 0x000fe200078e0a08 */
[----:B------:R-:W-:Y:S01]  /*4c40*/  STL [R1+0x2670], R69 ;  /* 0x0026704501007387 */ /* 0x000fe20000100800 */
[----:B------:R-:W-:Y:S02]  /*4c50*/  IMAD.MOV R5, RZ, RZ, -R5 ;  /* 0x000000ffff057224 */ /* 0x000fe400078e0a05 */
[C---:B------:R-:W-:Y:S01]  /*4c60*/  IMAD R16, R133.reuse, R9, R16 ;  /* 0x0000000985107224 */ /* 0x040fe200078e0210 */
[----:B------:R-:W-:Y:S01]  /*4c70*/  IABS R9, R69 ;  /* 0x0000004500097213 */ /* 0x000fe20000000000 */
[----:B------:R-:W-:Y:S01]  /*4c80*/  IMAD.MOV R6, RZ, RZ, -R6 ;  /* 0x000000ffff067224 */ /* 0x000fe200078e0a06 */
[----:B------:R1:W-:Y:S01]  /*4c90*/  STL [R1+0x2714], R68 ;  /* 0x0027144401007387 */ /* 0x0003e20000100800 */
[C---:B------:R-:W-:Y:S01]  /*4ca0*/  IMAD R15, R133.reuse, R8, R15 ;  /* 0x00000008850f7224 */ /* 0x040fe200078e020f */
[----:B------:R-:W-:Y:S01]  /*4cb0*/  IABS R8, R68 ;  /* 0x0000004400087213 */ /* 0x000fe20000000000 */
[C---:B------:R-:W-:Y:S01]  /*4cc0*/  IMAD R12, R133.reuse, R5, R12 ;  /* 0x00000005850c7224 */ /* 0x040fe200078e020c */
[----:B0-----:R-:W-:Y:S01]  /*4cd0*/  IABS R10, R10 ;  /* 0x0000000a000a7213 */ /* 0x001fe20000000000 */
[C---:B------:R-:W-:Y:S01]  /*4ce0*/  IMAD.HI.U32 R155, R0.reuse, R11, RZ ;  /* 0x0000000b009b7227 */ /* 0x040fe200078e00ff */
[----:B------:R-:W-:Y:S03]  /*4cf0*/  STL [R1+0x2764], R4 ;  /* 0x0027640401007387 */ /* 0x000fe60000100800 */
[C---:B------:R-:W-:Y:S01]  /*4d00*/  IMAD.HI.U32 R5, R0.reuse, R7, RZ ;  /* 0x0000000700057227 */ /* 0x040fe200078e00ff */
[----:B------:R-:W-:Y:S03]  /*4d10*/  STL [R1+0x2614], R160 ;  /* 0x002614a001007387 */ /* 0x000fe60000100800 */
[C---:B-1----:R-:W-:Y:S01]  /*4d20*/  IMAD.HI.U32 R68, R0.reuse, R9, RZ ;  /* 0x0000000900447227 */ /* 0x042fe200078e00ff */
[----:B------:R-:W-:Y:S03]  /*4d30*/  STL [R1+0x2618], R159 ;  /* 0x0026189f01007387 */ /* 0x000fe60000100800 */
[----:B------:R-:W-:Y:S01]  /*4d40*/  IMAD R18, R133, R6, R18 ;  /* 0x0000000685127224 */ /* 0x000fe200078e0212 */
[----:B------:R0:W-:Y:S01]  /*4d50*/  STL [R1+0x262c], R158 ;  /* 0x00262c9e01007387 */ /* 0x0001e20000100800 */
[----:B------:R-:W-:-:S03]  /*4d60*/  IMAD.HI.U32 R6, R0, R13, RZ ;  /* 0x0000000d00067227 */ /* 0x000fc600078e00ff */
[----:B------:R1:W-:Y:S01]  /*4d70*/  STL [R1+0x2628], R156 ;  /* 0x0026289c01007387 */ /* 0x0003e20000100800 */
[----:B------:R-:W-:Y:S02]  /*4d80*/  IMAD.MOV R155, RZ, RZ, -R155 ;  /* 0x000000ffff9b7224 */ /* 0x000fe400078e0a9b */
[----:B------:R-:W-:Y:S02]  /*4d90*/  IMAD.MOV R5, RZ, RZ, -R5 ;  /* 0x000000ffff057224 */ /* 0x000fe400078e0a05 */
[----:B------:R-:W-:Y:S01]  /*4da0*/  IMAD.MOV R68, RZ, RZ, -R68 ;  /* 0x000000ffff447224 */ /* 0x000fe200078e0a44 */
[----:B0-----:R-:W-:Y:S01]  /*4db0*/  IABS R158, R158 ;  /* 0x0000009e009e7213 */ /* 0x001fe20000000000 */
[----:B------:R-:W-:Y:S02]  /*4dc0*/  VIADD R4, R3, 0xb4 ;  /* 0x000000b403047836 */ /* 0x000fe40000000000 */
[----:B------:R-:W-:-:S03]  /*4dd0*/  IMAD.HI.U32 R69, R0, R10, RZ ;  /* 0x0000000a00457227 */ /* 0x000fc600078e00ff */
[----:B------:R0:W-:Y:S01]  /*4de0*/  STL [R1+0x2638], R4 ;  /* 0x0026380401007387 */ /* 0x0001e20000100800 */
[----:B------:R-:W-:Y:S02]  /*4df0*/  IMAD.MOV R6, RZ, RZ, -R6 ;  /* 0x000000ffff067224 */ /* 0x000fe400078e0a06 */
[C---:B------:R-:W-:Y:S01]  /*4e00*/  IMAD R11, R133.reuse, R155, R11 ;  /* 0x0000009b850b7224 */ /* 0x040fe200078e020b */
[----:B------:R-:W-:Y:S01]  /*4e10*/  IABS R155, R156 ;  /* 0x0000009c009b7213 */ /* 0x000fe20000000000 */
[C---:B------:R-:W-:Y:S01]  /*4e20*/  IMAD R7, R133.reuse, R5, R7 ;  /* 0x0000000585077224 */ /* 0x040fe200078e0207 */
[----:B------:R-:W-:Y:S01]  /*4e30*/  IABS R5, R159 ;  /* 0x0000009f00057213 */ /* 0x000fe20000000000 */
[----:B------:R-:W-:Y:S01]  /*4e40*/  IMAD R9, R133, R68, R9 ;  /* 0x0000004485097224 */ /* 0x000fe200078e0209 */
[----:B------:R-:W-:Y:S01]  /*4e50*/  IABS R68, R4 ;  /* 0x0000000400447213 */ /* 0x000fe20000000000 */
[----:B------:R-:W-:Y:S02]  /*4e60*/  IMAD.MOV R69, RZ, RZ, -R69 ;  /* 0x000000ffff457224 */ /* 0x000fe400078e0a45 */
[----:B------:R-:W-:-:S04]  /*4e70*/  IMAD.HI.U32 R159, R0, R158, RZ ;  /* 0x0000009e009f7227 */ /* 0x000fc800078e00ff */
[----:B------:R-:W-:Y:S02]  /*4e80*/  IMAD R13, R133, R6, R13 ;  /* 0x00000006850d7224 */ /* 0x000fe400078e020d */
[----:B------:R-:W-:-:S04]  /*4e90*/  IMAD.HI.U32 R6, R0, R8, RZ ;  /* 0x0000000800067227 */ /* 0x000fc800078e00ff */
[----:B-1----:R-:W-:-:S04]  /*4ea0*/  IMAD.HI.U32 R156, R0, R155, RZ ;  /* 0x0000009b009c7227 */ /* 0x002fc800078e00ff */
[----:B------:R-:W-:Y:S02]  /*4eb0*/  IMAD R10, R133, R69, R10 ;  /* 0x00000045850a7224 */ /* 0x000fe400078e020a */
[----:B------:R-:W-:Y:S02]  /*4ec0*/  IMAD.MOV R159, RZ, RZ, -R159 ;  /* 0x000000ffff9f7224 */ /* 0x000fe400078e0a9f */
[----:B------:R-:W-:-:S04]  /*4ed0*/  IMAD.HI.U32 R69, R0, R68, RZ ;  /* 0x0000004400457227 */ /* 0x000fc800078e00ff */
[----:B------:R-:W-:Y:S02]  /*4ee0*/  IMAD.MOV R6, RZ, RZ, -R6 ;  /* 0x000000ffff067224 */ /* 0x000fe400078e0a06 */
[----:B------:R-:W-:Y:S02]  /*4ef0*/  IMAD.MOV R156, RZ, RZ, -R156 ;  /* 0x000000ffff9c7224 */ /* 0x000fe400078e0a9c */
[C---:B------:R-:W-:Y:S02]  /*4f00*/  IMAD R158, R133.reuse, R159, R158 ;  /* 0x0000009f859e7224 */ /* 0x040fe400078e029e */
[----:B------:R-:W-:Y:S02]  /*4f10*/  IMAD.MOV R69, RZ, RZ, -R69 ;  /* 0x000000ffff457224 */ /* 0x000fe400078e0a45 */
[C---:B------:R-:W-:Y:S01]  /*4f20*/  IMAD R8, R133.reuse, R6, R8 ;  /* 0x0000000685087224 */ /* 0x040fe200078e0208 */
[----:B------:R-:W-:Y:S01]  /*4f30*/  IABS R6, R160 ;  /* 0x000000a000067213 */ /* 0x000fe20000000000 */
[C---:B------:R-:W-:Y:S01]  /*4f40*/  IMAD R155, R133.reuse, R156, R155 ;  /* 0x0000009c859b7224 */ /* 0x040fe200078e029b */
[----:B------:R1:W-:Y:S01]  /*4f50*/  STL [R1+0xc0], R158 ;  /* 0x0000c09e01007387 */ /* 0x0003e20000100800 */
[----:B0-----:R-:W-:-:S02]  /*4f60*/  IMAD R4, R133, R69, R68 ;  /* 0x0000004585047224 */ /* 0x001fc400078e0244 */
[----:B------:R-:W-:Y:S01]  /*4f70*/  VIADD R159, R3, 0xb6 ;  /* 0x000000b6039f7836 */ /* 0x000fe20000000000 */
[----:B------:R0:W-:Y:S01]  /*4f80*/  STL [R1+0xd8], R155 ;  /* 0x0000d89b01007387 */ /* 0x0001e20000100800 */
[----:B------:R-:W-:-:S03]  /*4f90*/  IMAD.HI.U32 R161, R0, R6, RZ ;  /* 0x0000000600a17227 */ /* 0x000fc600078e00ff */
[----:B------:R2:W-:Y:S01]  /*4fa0*/  STL [R1+0xdc], R4 ;  /* 0x0000dc0401007387 */ /* 0x0005e20000100800 */
[C---:B------:R-:W-:Y:S01]  /*4fb0*/  VIADD R156, R3.reuse, 0xb7 ;  /* 0x000000b7039c7836 */ /* 0x040fe20000000000 */
[----:B------:R-:W-:Y:S01]  /*4fc0*/  IABS R68, R159 ;  /* 0x0000009f00447213 */ /* 0x000fe20000000000 */
[C---:B-1----:R-:W-:Y:S02]  /*4fd0*/  VIADD R158, R3.reuse, 0xb5 ;  /* 0x000000b5039e7836 */ /* 0x042fe40000000000 */
[----:B------:R-:W-:Y:S01]  /*4fe0*/  IMAD.HI.U32 R160, R0, R5, RZ ;  /* 0x0000000500a07227 */ /* 0x000fe200078e00ff */
[----:B------:R-:W-:Y:S02]  /*4ff0*/  IABS R69, R156 ;  /* 0x0000009c00457213 */ /* 0x000fe40000000000 */
[----:B------:R1:W-:Y:S01]  /*5000*/  STL [R1+0x25f8], R158 ;  /* 0x0025f89e01007387 */ /* 0x0003e20000100800 */
[----:B0-----:R-:W-:Y:S02]  /*5010*/  VIADD R155, R3, 0xb8 ;  /* 0x000000b8039b7836 */ /* 0x001fe40000000000 */
[----:B------:R-:W-:Y:S01]  /*5020*/  IMAD.MOV R161, RZ, RZ, -R161 ;  /* 0x000000ffffa17224 */ /* 0x000fe200078e0aa1 */
[----:B------:R-:W-:Y:S01]  /*5030*/  STL [R1+0x25f4], R159 ;  /* 0x0025f49f01007387 */ /* 0x000fe20000100800 */
[----:B------:R-:W-:-:S02]  /*5040*/  IMAD.MOV R160, RZ, RZ, -R160 ;  /* 0x000000ffffa07224 */ /* 0x000fc400078e0aa0 */
[----:B--2---:R-:W-:Y:S01]  /*5050*/  VIADD R4, R3, 0xb9 ;  /* 0x000000b903047836 */ /* 0x004fe20000000000 */
[----:B------:R0:W-:Y:S01]  /*5060*/  STL [R1+0x2608], R156 ;  /* 0x0026089c01007387 */ /* 0x0001e20000100800 */
[C---:B------:R-:W-:Y:S01]  /*5070*/  IMAD R6, R133.reuse, R161, R6 ;  /* 0x000000a185067224 */ /* 0x040fe200078e0206 */
[----:B-1----:R-:W-:Y:S01]  /*5080*/  IABS R158, R158 ;  /* 0x0000009e009e7213 */ /* 0x002fe20000000000 */
[----:B------:R-:W-:Y:S01]  /*5090*/  IMAD R5, R133, R160, R5 ;  /* 0x000000a085057224 */ /* 0x000fe200078e0205 */
[----:B------:R1:W-:Y:S01]  /*50a0*/  STL [R1+0x2610], R155 ;  /* 0x0026109b01007387 */ /* 0x0003e20000100800 */
[----:B------:R-:W-:-:S03]  /*50b0*/  IMAD.HI.U32 R160, R0, R68, RZ ;  /* 0x0000004400a07227 */ /* 0x000fc600078e00ff */
[----:B------:R2:W-:Y:S01]  /*50c0*/  STL [R1+0x260c], R4 ;  /* 0x00260c0401007387 */ /* 0x0005e20000100800 */
[----:B------:R-:W-:Y:S01]  /*50d0*/  IMAD.HI.U32 R161, R0, R158, RZ ;  /* 0x0000009e00a17227 */ /* 0x000fe200078e00ff */
[----:B0-----:R-:W-:-:S03]  /*50e0*/  IABS R156, R4 ;  /* 0x00000004009c7213 */ /* 0x001fc60000000000 */
[----:B------:R-:W-:Y:S01]  /*50f0*/  IMAD.HI.U32 R163, R0, R69, RZ ;  /* 0x0000004500a37227 */ /* 0x000fe200078e00ff */
[----:B-1----:R-:W-:-:S03]  /*5100*/  IABS R155, R155 ;  /* 0x0000009b009b7213 */ /* 0x002fc60000000000 */
[----:B------:R-:W-:Y:S02]  /*5110*/  IMAD.MOV R161, RZ, RZ, -R161 ;  /* 0x000000ffffa17224 */ /* 0x000fe400078e0aa1 */
[----:B------:R-:W-:-:S04]  /*5120*/  IMAD.HI.U32 R162, R0, R155, RZ ;  /* 0x0000009b00a27227 */ /* 0x000fc800078e00ff */
[----:B------:R-:W-:Y:S02]  /*5130*/  IMAD.MOV R160, RZ, RZ, -R160 ;  /* 0x000000ffffa07224 */ /* 0x000fe400078e0aa0 */
[----:B------:R-:W-:Y:S02]  /*5140*/  IMAD.MOV R163, RZ, RZ, -R163 ;  /* 0x000000ffffa37224 */ /* 0x000fe400078e0aa3 */
[----:B------:R-:W-:-:S04]  /*5150*/  IMAD.HI.U32 R159, R0, R156, RZ ;  /* 0x0000009c009f7227 */ /* 0x000fc800078e00ff */
[----:B------:R-:W-:Y:S02]  /*5160*/  IMAD.MOV R162, RZ, RZ, -R162 ;  /* 0x000000ffffa27224 */ /* 0x000fe400078e0aa2 */
[C---:B------:R-:W-:Y:S02]  /*5170*/  IMAD R158, R133.reuse, R161, R158 ;  /* 0x000000a1859e7224 */ /* 0x040fe400078e029e */
[C---:B--2---:R-:W-:Y:S02]  /*5180*/  IMAD R4, R133.reuse, R160, R68 ;  /* 0x000000a085047224 */ /* 0x044fe400078e0244 */
[C---:B------:R-:W-:Y:S01]  /*5190*/  IMAD R69, R133.reuse, R163, R69 ;  /* 0x000000a385457224 */ /* 0x040fe200078e0245 */
[----:B------:R0:W-:Y:S01]  /*51a0*/  STL [R1+0xf4], R158 ;  /* 0x0000f49e01007387 */ /* 0x0001e20000100800 */
[----:B------:R-:W-:Y:S02]  /*51b0*/  IMAD.MOV R159, RZ, RZ, -R159 ;  /* 0x000000ffff9f7224 */ /* 0x000fe400078e0a9f */
[----:B------:R-:W-:Y:S01]  /*51c0*/  IMAD R68, R133, R162, R155 ;  /* 0x000000a285447224 */ /* 0x000fe200078e029b */
[----:B------:R1:W-:Y:S01]  /*51d0*/  STL [R1+0xf8], R4 ;  /* 0x0000f80401007387 */ /* 0x0003e20000100800 */
[----:B------:R-:W-:-:S03]  /*51e0*/  VIADD R155, R3, 0xbd ;  /* 0x000000bd039b7836 */ /* 0x000fc60000000000 */
[----:B------:R2:W-:Y:S01]  /*51f0*/  STL [R1+0x104], R69 ;  /* 0x0001044501007387 */ /* 0x0005e20000100800 */
[----:B0-----:R-:W-:-:S03]  /*5200*/  VIADD R158, R3, 0xba ;  /* 0x000000ba039e7836 */ /* 0x001fc60000000000 */
[----:B------:R0:W-:Y:S01]  /*5210*/  STL [R1+0x100], R68 ;  /* 0x0001004401007387 */ /* 0x0001e20000100800 */
[----:B-1----:R-:W-:Y:S02]  /*5220*/  IMAD R4, R133, R159, R156 ;  /* 0x0000009f85047224 */ /* 0x002fe400078e029c */
[----:B--2---:R-:W-:-:S03]  /*5230*/  VIADD R69, R3, 0xbc ;  /* 0x000000bc03457836 */ /* 0x004fc60000000000 */
[----:B------:R1:W-:Y:S01]  /*5240*/  STL [R1+0xfc], R4 ;  /* 0x0000fc0401007387 */ /* 0x0003e20000100800 */
[----:B0-----:R-:W-:-:S03]  /*5250*/  VIADD R68, R3, 0xbb ;  /* 0x000000bb03447836 */ /* 0x001fc60000000000 */
[----:B------:R0:W-:Y:S04]  /*5260*/  STL [R1+0x25d4], R158 ;  /* 0x0025d49e01007387 */ /* 0x0001e80000100800 */
[----:B------:R2:W-:Y:S01]  /*5270*/  STL [R1+0x25e0], R68 ;  /* 0x0025e04401007387 */ /* 0x0005e20000100800 */
[----:B-1----:R-:W-:-:S03]  /*5280*/  VIADD R4, R3, 0xbe ;  /* 0x000000be03047836 */ /* 0x002fc60000000000 */
[----:B------:R1:W-:Y:S01]  /*5290*/  STL [R1+0x25dc], R69 ;  /* 0x0025dc4501007387 */ /* 0x0003e20000100800 */
[----:B0-----:R-:W-:-:S03]  /*52a0*/  IABS R158, R158 ;  /* 0x0000009e009e7213 */ /* 0x001fc60000000000 */
[----:B------:R0:W-:Y:S01]  /*52b0*/  STL [R1+0x25e4], R155 ;  /* 0x0025e49b01007387 */ /* 0x0001e20000100800 */
[----:B------:R-:W-:Y:S02]  /*52c0*/  IABS R156, R4 ;  /* 0x00000004009c7213 */ /* 0x000fe40000000000 */
[----:B--2---:R-:W-:Y:S01]  /*52d0*/  IABS R68, R68 ;  /* 0x0000004400447213 */ /* 0x004fe20000000000 */
[C---:B------:R-:W-:Y:S01]  /*52e0*/  IMAD.HI.U32 R161, R0.reuse, R158, RZ ;  /* 0x0000009e00a17227 */ /* 0x040fe200078e00ff */
[----:B------:R2:W-:Y:S01]  /*52f0*/  STL [R1+0x25ec], R4 ;  /* 0x0025ec0401007387 */ /* 0x0005e20000100800 */
[----:B-1----:R-:W-:Y:S02]  /*5300*/  IABS R69, R69 ;  /* 0x0000004500457213 */ /* 0x002fe40000000000 */
[----:B------:R-:W-:Y:S01]  /*5310*/  IMAD.HI.U32 R160, R0, R68, RZ ;  /* 0x0000004400a07227 */ /* 0x000fe200078e00ff */
[----:B0-----:R-:W-:-:S03]  /*5320*/  IABS R155, R155 ;  /* 0x0000009b009b7213 */ /* 0x001fc60000000000 */
[----:B------:R-:W-:-:S04]  /*5330*/  IMAD.HI.U32 R163, R0, R69, RZ ;  /* 0x0000004500a37227 */ /* 0x000fc800078e00ff */
[----:B------:R-:W-:-:S04]  /*5340*/  IMAD.HI.U32 R162, R0, R155, RZ ;  /* 0x0000009b00a27227 */ /* 0x000fc800078e00ff */
[----:B------:R-:W-:Y:S02]  /*5350*/  IMAD.MOV R161, RZ, RZ, -R161 ;  /* 0x000000ffffa17224 */ /* 0x000fe400078e0aa1 */
        /* <DEDUP_REMOVED lines=33> */
[----:B------:R-:W-:Y:S02]  /*5570*/  IMAD.MOV R161, RZ, RZ, -R161 ;  /* 0x000000ffffa17224 */ /* 0x000fe400078e0aa1 */
[----:B------:R-:W-:Y:S02]  /*5580*/  IMAD.MOV R160, RZ, RZ, -R160 ;  /* 0x000000ffffa07224 */ /* 0x000fe400078e0aa0 */
[----:B------:R-:W-:-:S04]  /*5590*/  IMAD.HI.U32 R162, R0, R155, RZ ;  /* 0x0000009b00a27227 */ /* 0x000fc800078e00ff */
[----:B------:R-:W-:-:S04]  /*55a0*/  IMAD.HI.U32 R159, R0, R156, RZ ;  /* 0x0000009c009f7227 */ /* 0x000fc800078e00ff */
[----:B------:R-:W-:Y:S02]  /*55b0*/  IMAD.MOV R163, RZ, RZ, -R163 ;  /* 0x000000ffffa37224 */ /* 0x000fe400078e0aa3 */
[C---:B------:R-:W-:Y:S02]  /*55c0*/  IMAD R158, R133.reuse, R161, R158 ;  /* 0x000000a1859e7224 */ /* 0x040fe400078e029e */
[C---:B--2---:R-:W-:Y:S02]  /*55d0*/  IMAD R4, R133.reuse, R160, R68 ;  /* 0x000000a085047224 */ /* 0x044fe400078e0244 */
[----:B------:R-:W-:Y:S01]  /*55e0*/  IMAD.MOV R162, RZ, RZ, -R162 ;  /* 0x000000ffffa27224 */ /* 0x000fe200078e0aa2 */
[----:B------:R0:W-:Y:S01]  /*55f0*/  STL [R1+0xd4], R158 ;  /* 0x0000d49e01007387 */ /* 0x0001e20000100800 */
[----:B------:R-:W-:Y:S02]  /*5600*/  IMAD.MOV R159, RZ, RZ, -R159 ;  /* 0x000000ffff9f7224 */ /* 0x000fe400078e0a9f */
[C---:B------:R-:W-:Y:S01]  /*5610*/  IMAD R69, R133.reuse, R163, R69 ;  /* 0x000000a385457224 */ /* 0x040fe200078e0245 */
[----:B------:R1:W-:Y:S01]  /*5620*/  STL [R1+0xd0], R4 ;  /* 0x0000d00401007387 */ /* 0x0003e20000100800 */
[----:B------:R-:W-:-:S02]  /*5630*/  IMAD R68, R133, R162, R155 ;  /* 0x000000a285447224 */ /* 0x000fc400078e029b */
[C---:B------:R-:W-:Y:S01]  /*5640*/  VIADD R155, R3.reuse, 0xc5 ;  /* 0x000000c5039b7836 */ /* 0x040fe20000000000 */
[----:B------:R2:W-:Y:S01]  /*5650*/  STL [R1+0xcc], R69 ;  /* 0x0000cc4501007387 */ /* 0x0005e20000100800 */
[----:B0-----:R-:W-:-:S03]  /*5660*/  VIADD R158, R3, 0xc4 ;  /* 0x000000c4039e7836 */ /* 0x001fc60000000000 */
[----:B------:R0:W-:Y:S01]  /*5670*/  STL [R1+0xc8], R68 ;  /* 0x0000c84401007387 */ /* 0x0001e20000100800 */
[----:B------:R-:W-:Y:S01]  /*5680*/  IABS R160, R155 ;  /* 0x0000009b00a07213 */ /* 0x000fe20000000000 */
[----:B-1----:R-:W-:Y:S01]  /*5690*/  IMAD R4, R133, R159, R156 ;  /* 0x0000009f85047224 */ /* 0x002fe200078e029c */
[----:B------:R-:W-:Y:S01]  /*56a0*/  IABS R162, R158 ;  /* 0x0000009e00a27213 */ /* 0x000fe20000000000 */
[----:B--2---:R-:W-:-:S03]  /*56b0*/  VIADD R69, R3, 0xc6 ;  /* 0x000000c603457836 */ /* 0x004fc60000000000 */
[----:B------:R1:W-:Y:S01]  /*56c0*/  STL [R1+0xc4], R4 ;  /* 0x0000c40401007387 */ /* 0x0003e20000100800 */
[----:B------:R-:W-:-:S03]  /*56d0*/  IMAD.HI.U32 R163, R0, R162, RZ ;  /* 0x000000a200a37227 */ /* 0x000fc600078e00ff */
[----:B------:R2:W-:Y:S01]  /*56e0*/  STL [R1+0x2588], R158 ;  /* 0x0025889e01007387 */ /* 0x0005e20000100800 */
[C---:B0-----:R-:W-:Y:S02]  /*56f0*/  VIADD R68, R3.reuse, 0xc7 ;  /* 0x000000c703447836 */ /* 0x041fe40000000000 */
[C---:B------:R-:W-:Y:S01]  /*5700*/  IMAD.HI.U32 R161, R0.reuse, R160, RZ ;  /* 0x000000a000a17227 */ /* 0x040fe200078e00ff */
[----:B------:R0:W-:Y:S03]  /*5710*/  STL [R1+0x2598], R155 ;  /* 0x0025989b01007387 */ /* 0x0001e60000100800 */
[----:B-1----:R-:W-:Y:S01]  /*5720*/  VIADD R4, R3, 0xc8 ;  /* 0x000000c803047836 */ /* 0x002fe20000000000 */
[----:B------:R-:W-:Y:S01]  /*5730*/  STL [R1+0x258c], R69 ;  /* 0x00258c4501007387 */ /* 0x000fe20000100800 */
[----:B------:R-:W-:Y:S01]  /*5740*/  IMAD.MOV R163, RZ, RZ, -R163 ;  /* 0x000000ffffa37224 */ /* 0x000fe200078e0aa3 */
[----:B--2---:R-:W-:Y:S01]  /*5750*/  IABS R158, R69 ;  /* 0x00000045009e7213 */ /* 0x004fe20000000000 */
[----:B------:R-:W-:Y:S01]  /*5760*/  IMAD.MOV R161, RZ, RZ, -R161 ;  /* 0x000000ffffa17224 */ /* 0x000fe200078e0aa1 */
[----:B------:R1:W-:Y:S01]  /*5770*/  STL [R1+0x25ac], R68 ;  /* 0x0025ac4401007387 */ /* 0x0003e20000100800 */
[----:B------:R-:W-:Y:S01]  /*5780*/  IMAD R162, R133, R163, R162 ;  /* 0x000000a385a27224 */ /* 0x000fe200078e02a2 */
[----:B0-----:R-:W-:Y:S01]  /*5790*/  IABS R155, R68 ;  /* 0x00000044009b7213 */ /* 0x001fe20000000000 */
[C---:B------:R-:W-:Y:S01]  /*57a0*/  IMAD.HI.U32 R159, R0.reuse, R158, RZ ;  /* 0x0000009e009f7227 */ /* 0x040fe200078e00ff */
[----:B------:R0:W-:Y:S03]  /*57b0*/  STL [R1+0x25a0], R4 ;  /* 0x0025a00401007387 */ /* 0x0001e60000100800 */
[----:B------:R-:W-:Y:S01]  /*57c0*/  IMAD.HI.U32 R156, R0, R155, RZ ;  /* 0x0000009b009c7227 */ /* 0x000fe200078e00ff */
[----:B------:R-:W-:Y:S01]  /*57d0*/  STL [R1+0x90], R162 ;  /* 0x000090a201007387 */ /* 0x000fe20000100800 */
[----:B-1----:R-:W-:-:S02]  /*57e0*/  IABS R68, R4 ;  /* 0x0000000400447213 */ /* 0x002fc40000000000 */
[----:B------:R-:W-:Y:S02]  /*57f0*/  IMAD.MOV R159, RZ, RZ, -R159 ;  /* 0x000000ffff9f7224 */ /* 0x000fe400078e0a9f */
[----:B------:R-:W-:Y:S02]  /*5800*/  IMAD.MOV R156, RZ, RZ, -R156 ;  /* 0x000000ffff9c7224 */ /* 0x000fe400078e0a9c */
[----:B------:R-:W-:-:S04]  /*5810*/  IMAD.HI.U32 R69, R0, R68, RZ ;  /* 0x0000004400457227 */ /* 0x000fc800078e00ff */
[C---:B0-----:R-:W-:Y:S02]  /*5820*/  IMAD R4, R133.reuse, R161, R160 ;  /* 0x000000a185047224 */ /* 0x041fe400078e02a0 */
[----:B------:R-:W-:Y:S02]  /*5830*/  IMAD.MOV R69, RZ, RZ, -R69 ;  /* 0x000000ffff457224 */ /* 0x000fe400078e0a45 */
[C---:B------:R-:W-:Y:S01]  /*5840*/  IMAD R158, R133.reuse, R159, R158 ;  /* 0x0000009f859e7224 */ /* 0x040fe200078e029e */
[----:B------:R0:W-:Y:S01]  /*5850*/  STL [R1+0x94], R4 ;  /* 0x0000940401007387 */ /* 0x0001e20000100800 */
[----:B------:R-:W-:Y:S02]  /*5860*/  IMAD R155, R133, R156, R155 ;  /* 0x0000009c859b7224 */ /* 0x000fe400078e029b */
[C---:B------:R-:W-:Y:S01]  /*5870*/  VIADD R159, R3.reuse, 0xca ;  /* 0x000000ca039f7836 */ /* 0x040fe20000000000 */
[----:B------:R1:W-:Y:S01]  /*5880*/  STL [R1+0xac], R158 ;  /* 0x0000ac9e01007387 */ /* 0x0003e20000100800 */
[----:B------:R-:W-:-:S03]  /*5890*/  VIADD R156, R3, 0xcb ;  /* 0x000000cb039c7836 */ /* 0x000fc60000000000 */
[----:B------:R2:W-:Y:S01]  /*58a0*/  STL [R1+0xb0], R155 ;  /* 0x0000b09b01007387 */ /* 0x0005e20000100800 */
[----:B0-----:R-:W-:Y:S01]  /*58b0*/  IMAD R4, R133, R69, R68 ;  /* 0x0000004585047224 */ /* 0x001fe200078e0244 */
[----:B------:R-:W-:Y:S02]  /*58c0*/  IABS R69, R156 ;  /* 0x0000009c00457213 */ /* 0x000fe40000000000 */
[----:B------:R-:W-:Y:S01]  /*58d0*/  IABS R68, R159 ;  /* 0x0000009f00447213 */ /* 0x000fe20000000000 */
[----:B-1----:R-:W-:Y:S01]  /*58e0*/  VIADD R158, R3, 0xc9 ;  /* 0x000000c9039e7836 */ /* 0x002fe20000000000 */
[----:B------:R0:W-:Y:S01]  /*58f0*/  STL [R1+0xb4], R4 ;  /* 0x0000b40401007387 */ /* 0x0001e20000100800 */
[----:B------:R-:W-:-:S03]  /*5900*/  IMAD.HI.U32 R163, R0, R69, RZ ;  /* 0x0000004500a37227 */ /* 0x000fc600078e00ff */
[----:B------:R1:W-:Y:S01]  /*5910*/  STL [R1+0x256c], R158 ;  /* 0x00256c9e01007387 */ /* 0x0003e20000100800 */
[C---:B--2---:R-:W-:Y:S02]  /*5920*/  VIADD R155, R3.reuse, 0xcc ;  /* 0x000000cc039b7836 */ /* 0x044fe40000000000 */
[----:B------:R-:W-:Y:S01]  /*5930*/  IMAD.HI.U32 R160, R0, R68, RZ ;  /* 0x0000004400a07227 */ /* 0x000fe200078e00ff */
[----:B------:R-:W-:Y:S03]  /*5940*/  STL [R1+0x2580], R159 ;  /* 0x0025809f01007387 */ /* 0x000fe60000100800 */
[----:B0-----:R-:W-:Y:S01]  /*5950*/  VIADD R4, R3, 0xcd ;  /* 0x000000cd03047836 */ /* 0x001fe20000000000 */
[----:B------:R0:W-:Y:S01]  /*5960*/  STL [R1+0x2584], R156 ;  /* 0x0025849c01007387 */ /* 0x0001e20000100800 */
[----:B------:R-:W-:Y:S01]  /*5970*/  IMAD.MOV R160, RZ, RZ, -R160 ;  /* 0x000000ffffa07224 */ /* 0x000fe200078e0aa0 */
[----:B-1----:R-:W-:Y:S01]  /*5980*/  IABS R158, R158 ;  /* 0x0000009e009e7213 */ /* 0x002fe20000000000 */
[----:B------:R-:W-:Y:S01]  /*5990*/  IMAD.MOV R163, RZ, RZ, -R163 ;  /* 0x000000ffffa37224 */ /* 0x000fe200078e0aa3 */
[----:B------:R1:W-:Y:S01]  /*59a0*/  STL [R1+0x257c], R155 ;  /* 0x00257c9b01007387 */ /* 0x0003e20000100800 */
[----:B------:R-:W-:-:S02]  /*59b0*/  IMAD R68, R133, R160, R68 ;  /* 0x000000a085447224 */ /* 0x000fc400078e0244 */
[C---:B------:R-:W-:Y:S01]  /*59c0*/  IMAD.HI.U32 R161, R0.reuse, R158, RZ ;  /* 0x0000009e00a17227 */ /* 0x040fe200078e00ff */
[----:B------:R2:W-:Y:S01]  /*59d0*/  STL [R1+0x2564], R4 ;  /* 0x0025640401007387 */ /* 0x0005e20000100800 */
[----:B0-----:R-:W-:Y:S02]  /*59e0*/  IABS R156, R4 ;  /* 0x00000004009c7213 */ /* 0x001fe40000000000 */
[----:B------:R-:W-:Y:S01]  /*59f0*/  IMAD.MOV R161, RZ, RZ, -R161 ;  /* 0x000000ffffa17224 */ /* 0x000fe200078e0aa1 */
[----:B-1----:R-:W-:Y:S02]  /*5a00*/  IABS R155, R155 ;  /* 0x0000009b009b7213 */ /* 0x002fe40000000000 */
[C---:B------:R-:W-:Y:S01]  /*5a10*/  IMAD.HI.U32 R159, R0.reuse, R156, RZ ;  /* 0x0000009c009f7227 */ /* 0x040fe200078e00ff */
[----:B--2---:R-:W0:Y:S03]  /*5a20*/  S2R R4, SR_TID.X ;  /* 0x0000000000047919 */ /* 0x004e260000002100 */
[----:B------:R-:W-:-:S04]  /*5a30*/  IMAD.HI.U32 R162, R0, R155, RZ ;  /* 0x0000009b00a27227 */ /* 0x000fc800078e00ff */
[C---:B------:R-:W-:Y:S02]  /*5a40*/  IMAD R158, R133.reuse, R161, R158 ;  /* 0x000000a1859e7224 */ /* 0x040fe400078e029e */
[----:B------:R-:W-:Y:S02]  /*5a50*/  IMAD.MOV R162, RZ, RZ, -R162 ;  /* 0x000000ffffa27224 */ /* 0x000fe400078e0aa2 */
[----:B------:R-:W-:Y:S01]  /*5a60*/  IMAD.MOV R159, RZ, RZ, -R159 ;  /* 0x000000ffff9f7224 */ /* 0x000fe200078e0a9f */
[----:B------:R1:W-:Y:S04]  /*5a70*/  STL [R1+0xa8], R158 ;  /* 0x0000a89e01007387 */ /* 0x0003e80000100800 */
[----:B------:R2:W-:Y:S01]  /*5a80*/  STL [R1+0xa4], R68 ;  /* 0x0000a44401007387 */ /* 0x0005e20000100800 */
[----:B-1----:R-:W-:-:S02]  /*5a90*/  IMAD R158, R133, R163, R69 ;  /* 0x000000a3859e7224 */ /* 0x002fc400078e0245 */
[C---:B------:R-:W-:Y:S02]  /*5aa0*/  IMAD R69, R133.reuse, R162, R155 ;  /* 0x000000a285457224 */ /* 0x040fe400078e029b */
[----:B--2---:R-:W-:Y:S01]  /*5ab0*/  IMAD R68, R133, R159, R156 ;  /* 0x0000009f85447224 */ /* 0x004fe200078e029c */
[----:B------:R-:W-:Y:S01]  /*5ac0*/  STL [R1+0xa0], R158 ;  /* 0x0000a09e01007387 */ /* 0x000fe20000100800 */
[C---:B------:R-:W-:Y:S02]  /*5ad0*/  VIADD R156, R3.reuse, 0xce ;  /* 0x000000ce039c7836 */ /* 0x040fe40000000000 */
[----:B------:R-:W-:Y:S01]  /*5ae0*/  VIADD R155, R3, 0xcf ;  /* 0x000000cf039b7836 */ /* 0x000fe20000000000 */
[----:B------:R1:W-:Y:S02]  /*5af0*/  STL [R1+0x9c], R69 ;  /* 0x00009c4501007387 */ /* 0x0003e40000100800 */
[----:B------:R-:W-:Y:S02]  /*5b00*/  IABS R162, R156 ;  /* 0x0000009c00a27213 */ /* 0x000fe40000000000 */
[----:B0-----:R-:W-:Y:S01]  /*5b10*/  LOP3.LUT R4, R4, 0x7f, RZ, 0xc0, !PT ;  /* 0x0000007f04047812 */ /* 0x001fe200078ec0ff */
[----:B------:R0:W-:Y:S01]  /*5b20*/  STL [R1+0x98], R68 ;  /* 0x0000984401007387 */ /* 0x0001e20000100800 */
[----:B------:R-:W-:Y:S01]  /*5b30*/  IABS R160, R155 ;  /* 0x0000009b00a07213 */ /* 0x000fe20000000000 */
[----:B------:R-:W-:-:S02]  /*5b40*/  IMAD.HI.U32 R163, R0, R162, RZ ;  /* 0x000000a200a37227 */ /* 0x000fc400078e00ff */
[----:B------:R2:W-:Y:S02]  /*5b50*/  STL [R1+0x2558], R156 ;  /* 0x0025589c01007387 */ /* 0x0005e40000100800 */
[----:B------:R-:W-:Y:S02]  /*5b60*/  IMAD R4, R164, 0x80, R4 ;  /* 0x00000080a4047824 */ /* 0x000fe400078e0204 */
[C---:B-1----:R-:W-:Y:S01]  /*5b70*/  VIADD R69, R3.reuse, 0xd0 ;  /* 0x000000d003457836 */ /* 0x042fe20000000000 */
[----:B------:R1:W-:Y:S01]  /*5b80*/  STL [R1+0x2548], R155 ;  /* 0x0025489b01007387 */ /* 0x0003e20000100800 */
[----:B0-----:R-:W-:Y:S01]  /*5b90*/  VIADD R68, R3, 0xd1 ;  /* 0x000000d103447836 */ /* 0x001fe20000000000 */
[----:B------:R-:W-:Y:S01]  /*5ba0*/  IABS R158, R4 ;  /* 0x00000004009e7213 */ /* 0x000fe20000000000 */
[----:B------:R-:W-:Y:S01]  /*5bb0*/  IMAD.HI.U32 R161, R0, R160, RZ ;  /* 0x000000a000a17227 */ /* 0x000fe200078e00ff */
[----:B------:R-:W-:Y:S01]  /*5bc0*/  STL [R1+0x2540], R69 ;  /* 0x0025404501007387 */ /* 0x000fe20000100800 */
[----:B--2---:R-:W-:-:S03]  /*5bd0*/  IABS R156, R69 ;  /* 0x00000045009c7213 */ /* 0x004fc60000000000 */
[----:B------:R0:W-:Y:S01]  /*5be0*/  STL [R1+0x253c], R68 ;  /* 0x00253c4401007387 */ /* 0x0001e20000100800 */
[----:B-1----:R-:W-:-:S03]  /*5bf0*/  IMAD.HI.U32 R155, R2, R158, RZ ;  /* 0x0000009e029b7227 */ /* 0x002fc600078e00ff */
[----:B------:R-:W-:Y:S01]  /*5c00*/  STL [R1+0x23d0], R4 ;  /* 0x0023d00401007387 */ /* 0x000fe20000100800 */
[----:B------:R-:W-:-:S03]  /*5c10*/  IMAD.HI.U32 R159, R0, R156, RZ ;  /* 0x0000009c009f7227 */ /* 0x000fc600078e00ff */
[----:B------:R-:W2:Y:S01]  /*5c20*/  LDL.LU R2, [R1+0x27d8] ;  /* 0x0027d80001027983 */ /* 0x000ea20000300800 */
[----:B0-----:R-:W-:Y:S01]  /*5c30*/  IABS R68, R68 ;  /* 0x0000004400447213 */ /* 0x001fe20000000000 */
[----:B------:R-:W-:Y:S02]  /*5c40*/  IMAD.MOV R163, RZ, RZ, -R163 ;  /* 0x000000ffffa37224 */ /* 0x000fe400078e0aa3 */
[----:B------:R-:W-:Y:S02]  /*5c50*/  IMAD.MOV R161, RZ, RZ, -R161 ;  /* 0x000000ffffa17224 */ /* 0x000fe400078e0aa1 */
[----:B------:R-:W-:-:S04]  /*5c60*/  IMAD.HI.U32 R69, R0, R68, RZ ;  /* 0x0000004400457227 */ /* 0x000fc800078e00ff */
[----:B------:R-:W-:Y:S02]  /*5c70*/  IMAD.MOV R159, RZ, RZ, -R159 ;  /* 0x000000ffff9f7224 */ /* 0x000fe400078e0a9f */
[----:B------:R-:W-:Y:S02]  /*5c80*/  IMAD.MOV R155, RZ, RZ, -R155 ;  /* 0x000000ffff9b7224 */ /* 0x000fe400078e0a9b */
[----:B------:R-:W-:Y:S02]  /*5c90*/  IMAD.MOV R69, RZ, RZ, -R69 ;  /* 0x000000ffff457224 */ /* 0x000fe400078e0a45 */
[C---:B------:R-:W-:Y:S02]  /*5ca0*/  IMAD R162, R133.reuse, R163, R162 ;  /* 0x000000a385a27224 */ /* 0x040fe400078e02a2 */
[C---:B------:R-:W-:Y:S02]  /*5cb0*/  IMAD R160, R133.reuse, R161, R160 ;  /* 0x000000a185a07224 */ /* 0x040fe400078e02a0 */
[----:B------:R-:W-:-:S02]  /*5cc0*/  IMAD R156, R133, R159, R156 ;  /* 0x0000009f859c7224 */ /* 0x000fc400078e029c */
[----:B------:R-:W-:Y:S02]  /*5cd0*/  IMAD R158, R157, R155, R158 ;  /* 0x0000009b9d9e7224 */ /* 0x000fe400078e029e */
[----:B------:R-:W-:Y:S01]  /*5ce0*/  IMAD R68, R133, R69, R68 ;  /* 0x0000004585447224 */ /* 0x000fe200078e0244 */
[----:B------:R-:W-:Y:S01]  /*5cf0*/  STL [R1+0xc], R162 ;  /* 0x00000ca201007387 */ /* 0x000fe20000100800 */
[----:B------:R-:W-:Y:S01]  /*5d00*/  VIADD R159, R3, 0xd2 ;  /* 0x000000d2039f7836 */ /* 0x000fe20000000000 */
[----:B------:R-:W-:Y:S01]  /*5d10*/  ISETP.GT.U32.AND P0, PT, R157, R158, PT ;  /* 0x0000009e9d00720c */ /* 0x000fe20003f04070 */
[C---:B------:R-:W-:Y:S01]  /*5d20*/  VIADD R161, R3.reuse, 0xd3 ;  /* 0x000000d303a17836 */ /* 0x040fe20000000000 */
[----:B------:R0:W-:Y:S01]  /*5d30*/  STL [R1+0x84], R160 ;  /* 0x000084a001007387 */ /* 0x0001e20000100800 */
[----:B------:R-:W-:-:S03]  /*5d40*/  VIADD R155, R3, 0xd5 ;  /* 0x000000d5039b7836 */ /* 0x000fc60000000000 */
[----:B------:R1:W-:Y:S04]  /*5d50*/  STL [R1+0x88], R156 ;  /* 0x0000889c01007387 */ /* 0x0003e80000100800 */
[----:B------:R3:W-:Y:S01]  /*5d60*/  STL [R1+0x8c], R68 ;  /* 0x00008c4401007387 */ /* 0x0007e20000100800 */
[----:B0-----:R-:W-:-:S03]  /*5d70*/  VIADD R160, R3, 0xd4 ;  /* 0x000000d403a07836 */ /* 0x001fc60000000000 */
[----:B------:R0:W-:Y:S01]  /*5d80*/  STL [R1+0x252c], R159 ;  /* 0x00252c9f01007387 */ /* 0x0001e20000100800 */
[----:B-1----:R-:W-:Y:S01]  /*5d90*/  VIADD R156, R3, 0xd6 ;  /* 0x000000d6039c7836 */ /* 0x002fe20000000000 */
[----:B------:R-:W-:Y:S02]  /*5da0*/  IABS R69, R160 ;  /* 0x000000a000457213 */ /* 0x000fe40000000000 */
[----:B------:R1:W-:Y:S01]  /*5db0*/  STL [R1+0x2520], R161 ;  /* 0x002520a101007387 */ /* 0x0003e20000100800 */
[----:B---3--:R-:W-:Y:S02]  /*5dc0*/  IABS R68, R161 ;  /* 0x000000a100447213 */ /* 0x008fe40000000000 */
[----:B0-----:R-:W-:Y:S01]  /*5dd0*/  IABS R159, R159 ;  /* 0x0000009f009f7213 */ /* 0x001fe20000000000 */
[----:B------:R-:W-:Y:S02]  /*5de0*/  STL [R1+0x251c], R160 ;  /* 0x00251ca001007387 */ /* 0x000fe40000100800 */
[----:B-1----:R-:W-:-:S02]  /*5df0*/  IMAD.HI.U32 R161, R0, R68, RZ ;  /* 0x0000004400a17227 */ /* 0x002fc400078e00ff */
[----:B------:R0:W-:Y:S02]  /*5e00*/  STL [R1+0x2518], R155 ;  /* 0x0025189b01007387 */ /* 0x0001e40000100800 */
[C---:B------:R-:W-:Y:S02]  /*5e10*/  IMAD.HI.U32 R162, R0.reuse, R159, RZ ;  /* 0x0000009f00a27227 */ /* 0x040fe400078e00ff */
[----:B------:R1:W-:Y:S02]  /*5e20*/  STL [R1+0x2508], R156 ;  /* 0x0025089c01007387 */ /* 0x0003e40000100800 */
[----:B------:R-:W-:Y:S01]  /*5e30*/  IMAD.HI.U32 R164, R0, R69, RZ ;  /* 0x0000004500a47227 */ /* 0x000fe200078e00ff */
[----:B0-----:R-:W-:-:S03]  /*5e40*/  IABS R155, R155 ;  /* 0x0000009b009b7213 */ /* 0x001fc60000000000 */
[----:B------:R-:W-:Y:S01]  /*5e50*/  IMAD.MOV R162, RZ, RZ, -R162 ;  /* 0x000000ffffa27224 */ /* 0x000fe200078e0aa2 */
[----:B-1----:R-:W-:Y:S01]  /*5e60*/  IABS R156, R156 ;  /* 0x0000009c009c7213 */ /* 0x002fe20000000000 */
[----:B------:R-:W-:Y:S02]  /*5e70*/  @!P0 IMAD.IADD R158, R158, 0x1, -R157 ;  /* 0x000000019e9e8824 */ /* 0x000fe400078e0a9d */
[----:B------:R-:W-:Y:S02]  /*5e80*/  IMAD.MOV R161, RZ, RZ, -R161 ;  /* 0x000000ffffa17224 */ /* 0x000fe400078e0aa1 */
[----:B------:R-:W-:Y:S01]  /*5e90*/  IMAD.HI.U32 R163, R0, R155, RZ ;  /* 0x0000009b00a37227 */ /* 0x000fe200078e00ff */
[----:B------:R-:W-:-:S03]  /*5ea0*/  ISETP.GT.U32.AND P0, PT, R157, R158, PT ;  /* 0x0000009e9d00720c */ /* 0x000fc60003f04070 */
[----:B------:R-:W-:-:S04]  /*5eb0*/  IMAD.HI.U32 R160, R0, R156, RZ ;  /* 0x0000009c00a07227 */ /* 0x000fc800078e00ff */
[----:B------:R-:W-:Y:S02]  /*5ec0*/  IMAD.MOV R164, RZ, RZ, -R164 ;  /* 0x000000ffffa47224 */ /* 0x000fe400078e0aa4 */
[C---:B------:R-:W-:Y:S02]  /*5ed0*/  IMAD R162, R133.reuse, R162, R159 ;  /* 0x000000a285a27224 */ /* 0x040fe400078e029f */
[C---:B------:R-:W-:Y:S02]  /*5ee0*/  IMAD R68, R133.reuse, R161, R68 ;  /* 0x000000a185447224 */ /* 0x040fe400078e0244 */
[----:B------:R-:W-:Y:S02]  /*5ef0*/  IMAD.MOV R163, RZ, RZ, -R163 ;  /* 0x000000ffffa37224 */ /* 0x000fe400078e0aa3 */
[----:B------:R-:W-:Y:S01]  /*5f00*/  IMAD.MOV R160, RZ, RZ, -R160 ;  /* 0x000000ffffa07224 */ /* 0x000fe200078e0aa0 */
[----:B------:R-:W-:Y:S01]  /*5f10*/  STL [R1+0x5c], R162 ;  /* 0x00005ca201007387 */ /* 0x000fe20000100800 */
[----:B------:R-:W-:-:S02]  /*5f20*/  IMAD R159, R133, R164, R69 ;  /* 0x000000a4859f7224 */ /* 0x000fc400078e0245 */
[----:B------:R-:W-:Y:S01]  /*5f30*/  IMAD R69, R133, R163, R155 ;  /* 0x000000a385457224 */ /* 0x000fe200078e029b */
[----:B------:R0:W-:Y:S01]  /*5f40*/  STL [R1+0x58], R68 ;  /* 0x0000584401007387 */ /* 0x0001e20000100800 */
[----:B------:R-:W1:Y:S01]  /*5f50*/  LDC R163, c[0x0][0x3a0] ;  /* 0x0000e800ffa37b82 */ /* 0x000e620000000800 */
[----:B------:R-:W-:Y:S02]  /*5f60*/  VIADD R155, R3, 0xd8 ;  /* 0x000000d8039b7836 */ /* 0x000fe40000000000 */
[----:B------:R3:W-:Y:S01]  /*5f70*/  STL [R1+0x54], R159 ;  /* 0x0000549f01007387 */ /* 0x0007e20000100800 */
[----:B0-----:R-:W-:-:S03]  /*5f80*/  IMAD R68, R133, R160, R156 ;  /* 0x000000a085447224 */ /* 0x001fc600078e029c */
[----:B------:R0:W-:Y:S01]  /*5f90*/  STL [R1+0x50], R69 ;  /* 0x0000504501007387 */ /* 0x0001e20000100800 */
[----:B---3--:R-:W-:-:S03]  /*5fa0*/  VIADD R159, R3, 0xd7 ;  /* 0x000000d7039f7836 */ /* 0x008fc60000000000 */
[----:B------:R3:W-:Y:S01]  /*5fb0*/  STL [R1+0x44], R68 ;  /* 0x0000444401007387 */ /* 0x0007e20000100800 */
[----:B------:R-:W-:Y:S01]  /*5fc0*/  @!P0 IMAD.IADD R158, R158, 0x1, -R157 ;  /* 0x000000019e9e8824 */ /* 0x000fe200078e0a9d */
[----:B------:R-:W-:Y:S01]  /*5fd0*/  IABS R157, R155 ;  /* 0x0000009b009d7213 */ /* 0x000fe20000000000 */
[C---:B0-----:R-:W-:Y:S01]  /*5fe0*/  VIADD R69, R3.reuse, 0xd9 ;  /* 0x000000d903457836 */ /* 0x041fe20000000000 */
[----:B------:R-:W-:Y:S01]  /*5ff0*/  STL [R1+0x24ec], R159 ;  /* 0x0024ec9f01007387 */ /* 0x000fe20000100800 */
[----:B------:R-:W-:Y:S01]  /*6000*/  IABS R160, R159 ;  /* 0x0000009f00a07213 */ /* 0x000fe20000000000 */
[----:B---3--:R-:W-:Y:S02]  /*6010*/  VIADD R68, R3, 0xda ;  /* 0x000000da03447836 */ /* 0x008fe40000000000 */
[----:B------:R0:W-:Y:S04]  /*6020*/  STL [R1+0x24e4], R155 ;  /* 0x0024e49b01007387 */ /* 0x0001e80000100800 */
[----:B------:R3:W-:Y:S01]  /*6030*/  STL [R1+0x24e0], R69 ;  /* 0x0024e04501007387 */ /* 0x0007e20000100800 */
[----:B------:R-:W-:Y:S01]  /*6040*/  IMAD.HI.U32 R161, R0, R160, RZ ;  /* 0x000000a000a17227 */ /* 0x000fe200078e00ff */
[----:B------:R-:W1:Y:S01]  /*6050*/  S2R R164, SR_TID.X ;  /* 0x0000000000a47919 */ /* 0x000e620000002100 */
[----:B0-----:R-:W-:-:S02]  /*6060*/  IABS R155, R69 ;  /* 0x00000045009b7213 */ /* 0x001fc40000000000 */
[----:B------:R-:W-:Y:S01]  /*6070*/  IMAD.HI.U32 R159, R0, R157, RZ ;  /* 0x0000009d009f7227 */ /* 0x000fe200078e00ff */
[----:B---3--:R-:W-:-:S03]  /*6080*/  IABS R69, R68 ;  /* 0x0000004400457213 */ /* 0x008fc60000000000 */
[----:B------:R-:W-:Y:S01]  /*6090*/  IMAD.HI.U32 R162, R0, R155, RZ ;  /* 0x0000009b00a27227 */ /* 0x000fe200078e00ff */
[----:B------:R-:W-:Y:S01]  /*60a0*/  ISETP.GE.AND P1, PT, R4, RZ, PT ;  /* 0x000000ff0400720c */ /* 0x000fe20003f26270 */
[----:B------:R0:W-:Y:S02]  /*60b0*/  STL [R1+0x24d0], R68 ;  /* 0x0024d04401007387 */ /* 0x0001e40000100800 */
[----:B------:R-:W-:Y:S02]  /*60c0*/  IMAD.HI.U32 R156, R0, R69, RZ ;  /* 0x00000045009c7227 */ /* 0x000fe400078e00ff */
[----:B------:R3:W5:Y:S02]  /*60d0*/  LDL.LU R4, [R1+0x27d4] ;  /* 0x0027d40001047983 */ /* 0x0007640000300800 */
[----:B------:R-:W-:Y:S02]  /*60e0*/  IMAD.MOV R161, RZ, RZ, -R161 ;  /* 0x000000ffffa17224 */ /* 0x000fe400078e0aa1 */
[----:B------:R-:W-:-:S02]  /*60f0*/  IMAD.MOV R159, RZ, RZ, -R159 ;  /* 0x000000ffff9f7224 */ /* 0x000fc400078e0a9f */
[----:B0-----:R-:W-:Y:S02]  /*6100*/  IMAD.MOV.U32 R68, RZ, RZ, R158 ;  /* 0x000000ffff447224 */ /* 0x001fe400078e009e */
[----:B------:R-:W-:Y:S02]  /*6110*/  IMAD.MOV R158, RZ, RZ, -R162 ;  /* 0x000000ffff9e7224 */ /* 0x000fe400078e0aa2 */
[----:B------:R-:W-:Y:S01]  /*6120*/  IMAD.MOV R156, RZ, RZ, -R156 ;  /* 0x000000ffff9c7224 */ /* 0x000fe200078e0a9c */
[----:B------:R-:W0:Y:S01]  /*6130*/  LDC R162, c[0x0][0x3a8] ;  /* 0x0000ea00ffa27b82 */ /* 0x000e220000000800 */
[C---:B------:R-:W-:Y:S02]  /*6140*/  IMAD R160, R133.reuse, R161, R160 ;  /* 0x000000a185a07224 */ /* 0x040fe400078e02a0 */
[C---:B------:R-:W-:Y:S02]  /*6150*/  IMAD R159, R133.reuse, R159, R157 ;  /* 0x0000009f859f7224 */ /* 0x040fe400078e029d */
[----:B------:R-:W-:-:S02]  /*6160*/  IMAD R157, R133, R158, R155 ;  /* 0x0000009e859d7224 */ /* 0x000fc400078e029b */
[----:B------:R-:W-:Y:S01]  /*6170*/  IMAD R155, R133, R156, R69 ;  /* 0x0000009c859b7224 */ /* 0x000fe200078e0245 */
[----:B------:R-:W-:Y:S01]  /*6180*/  STL [R1+0x10], R160 ;  /* 0x000010a001007387 */ /* 0x000fe20000100800 */
[----:B-1----:R-:W-:Y:S01]  /*6190*/  VIADD R69, R163, 0xffffff03 ;  /* 0xffffff03a3457836 */ /* 0x002fe20000000000 */
[----:B------:R-:W-:Y:S01]  /*61a0*/  LOP3.LUT R164, R164, 0x7f, RZ, 0xc0, !PT ;  /* 0x0000007fa4a47812 */ /* 0x000fe200078ec0ff */
[----:B------:R-:W-:Y:S01]  /*61b0*/  @!P1 IMAD.MOV R68, RZ, RZ, -R68 ;  /* 0x000000ffff449224 */ /* 0x000fe200078e0a44 */
[----:B------:R1:W-:Y:S01]  /*61c0*/  STL [R1+0x18], R159 ;  /* 0x0000189f01007387 */ /* 0x0003e20000100800 */
[----:B------:R-:W0:Y:S01]  /*61d0*/  LDC R158, c[0x0][0x3a8] ;  /* 0x0000ea00ff9e7b82 */ /* 0x000e220000000800 */
[----:B------:R-:W-:Y:S02]  /*61e0*/  ISETP.GE.U32.AND P1, PT, R69, 0x7ffffe04, PT ;  /* 0x7ffffe044500780c */ /* 0x000fe40003f26070 */
[----:B------:R3:W-:Y:S01]  /*61f0*/  STL [R1+0x1c], R157 ;  /* 0x00001c9d01007387 */ /* 0x0007e20000100800 */
[----:B------:R-:W-:-:S03]  /*6200*/  VIADD R69, R3, 0xdc ;  /* 0x000000dc03457836 */ /* 0x000fc60000000000 */
[----:B------:R4:W-:Y:S01]  /*6210*/  STL [R1+0x20], R155 ;  /* 0x0000209b01007387 */ /* 0x0009e20000100800 */
[----:B------:R-:W-:Y:S01]  /*6220*/  ISETP.NE.U32.AND P2, PT, R164, RZ, PT ;  /* 0x000000ffa400720c */ /* 0x000fe20003f45070 */
[----:B-1----:R-:W1:Y:S01]  /*6230*/  LDC R159, c[0x0][0x3a8] ;  /* 0x0000ea00ff9f7b82 */ /* 0x002e620000000800 */
[----:B---3--:R-:W-:Y:S02]  /*6240*/  VIADD R157, R3, 0xdb ;  /* 0x000000db039d7836 */ /* 0x008fe40000000000 */
[----:B------:R3:W5:Y:S01]  /*6250*/  LDL.LU R3, [R1+0x27d0] ;  /* 0x0027d00001037983 */ /* 0x0007620000300800 */
[----:B----4-:R-:W-:Y:S02]  /*6260*/  VIADD R155, R163, 0xffffff05 ;  /* 0xffffff05a39b7836 */ /* 0x010fe40000000000 */
[----:B------:R-:W-:Y:S01]  /*6270*/  IABS R156, R157 ;  /* 0x0000009d009c7213 */ /* 0x000fe20000000000 */
[----:B------:R-:W-:Y:S01]  /*6280*/  STL [R1+0x24b4], R157 ;  /* 0x0024b49d01007387 */ /* 0x000fe20000100800 */
[----:B------:R-:W4:Y:S01]  /*6290*/  LDC R161, c[0x0][0x3a8] ;  /* 0x0000ea00ffa17b82 */ /* 0x000f220000000800 */
[----:B------:R-:W-:-:S02]  /*62a0*/  ISETP.GE.U32.AND P4, PT, R155, 0x7ffffe06, PT ;  /* 0x7ffffe069b00780c */ /* 0x000fc40003f86070 */
[----:B------:R3:W-:Y:S01]  /*62b0*/  STL [R1+0x24ac], R69 ;  /* 0x0024ac4501007387 */ /* 0x0007e20000100800 */
[----:B------:R-:W-:-:S04]  /*62c0*/  VIADD R155, R163, 0xffffff07 ;  /* 0xffffff07a39b7836 */ /* 0x000fc80000000000 */
[----:B------:R-:W0:Y:S01]  /*62d0*/  LDC R160, c[0x0][0x3a0] ;  /* 0x0000e800ffa07b82 */ /* 0x000e220000000800 */
[----:B------:R-:W-:Y:S02]  /*62e0*/  ISETP.GE.U32.AND P3, PT, R155, 0x7ffffe08, PT ;  /* 0x7ffffe089b00780c */ /* 0x000fe40003f66070 */
[----:B---3--:R-:W-:Y:S01]  /*62f0*/  IABS R69, R69 ;  /* 0x0000004500457213 */ /* 0x008fe20000000000 */
[----:B------:R-:W-:-:S04]  /*6300*/  IMAD.HI.U32 R157, R0, R156, RZ ;  /* 0x0000009c009d7227 */ /* 0x000fc800078e00ff */
[----:B------:R-:W-:-:S04]  /*6310*/  IMAD.HI.U32 R155, R0, R69, RZ ;  /* 0x00000045009b7227 */ /* 0x000fc800078e00ff */
[----:B------:R-:W-:Y:S02]  /*6320*/  IMAD.MOV R157, RZ, RZ, -R157 ;  /* 0x000000ffff9d7224 */ /* 0x000fe400078e0a9d */
[----:B------:R-:W-:Y:S02]  /*6330*/  IMAD.MOV R155, RZ, RZ, -R155 ;  /* 0x000000ffff9b7224 */ /* 0x000fe400078e0a9b */
[C---:B------:R-:W-:Y:S02]  /*6340*/  IMAD R156, R133.reuse, R157, R156 ;  /* 0x0000009d859c7224 */ /* 0x040fe400078e029c */
[----:B------:R-:W-:Y:S01]  /*6350*/  IMAD R155, R133, R155, R69 ;  /* 0x0000009b859b7224 */ /* 0x000fe200078e0245 */
[----:B------:R-:W-:-:S04]  /*6360*/  USHF.L.U32 UR6, UR18, 0x15, URZ ;  /* 0x0000001512067899 */ /* 0x000fc800080006ff */
[----:B------:R-:W-:Y:S01]  /*6370*/  ULOP3.LUT UR6, UR6, 0x600000, URZ, 0xc0, !UPT ;  /* 0x0060000006067892 */ /* 0x000fe2000f8ec0ff */
[----:B------:R-:W3:Y:S03]  /*6380*/  LDCU.64 UR20, c[0x0][0x358] ;  /* 0x00006b00ff1477ac */ /* 0x000ee60008000a00 */
[----:B------:R-:W-:Y:S01]  /*6390*/  UIADD3 UR6, UPT, UPT, UR5, UR6, URZ ;  /* 0x0000000605067290 */ /* 0x000fe2000fffe0ff */
[----:B--2---:R-:W-:-:S13]  /*63a0*/  ISETP.NE.AND P0, PT, R2, RZ, PT ;  /* 0x000000ff0200720c */ /* 0x004fda0003f05270 */
[----:B------:R-:W-:-:S05]  /*63b0*/  @!P0 LOP3.LUT R68, RZ, R2, RZ, 0x33, !PT ;  /* 0x00000002ff448212 */ /* 0x000fca00078e33ff */
[----:B------:R-:W-:-:S05]  /*63c0*/  IMAD R68, R68, UR8, RZ ;  /* 0x0000000844447c24 */ /* 0x000fca000f8e02ff */
[C---:B------:R-:W-:Y:S01]  /*63d0*/  LEA R164, P5, R68.reuse, UR10, 0x1 ;  /* 0x0000000a44a47c11 */ /* 0x040fe2000f8a08ff */
[----:B------:R-:W-:Y:S02]  /*63e0*/  VIADD R2, R163, 0xffffff02 ;  /* 0xffffff02a3027836 */ /* 0x000fe40000000000 */
[----:B------:R-:W2:Y:S01]  /*63f0*/  LDC R163, c[0x0][0x3a8] ;  /* 0x0000ea00ffa37b82 */ /* 0x000ea20000000800 */
[----:B------:R-:W-:Y:S01]  /*6400*/  LEA.HI.X.SX32 R69, R68, UR11, 0x1, P5 ;  /* 0x0000000b44457c11 */ /* 0x000fe2000a8f0eff */
[----:B------:R0:W-:Y:S01]  /*6410*/  STL [R1+0x4c], R164 ;  /* 0x00004ca401007387 */ /* 0x0001e20000100800 */
[----:B------:R-:W-:-:S03]  /*6420*/  PRMT R68, RZ, 0x7610, R68 ;  /* 0x00007610ff447816 */ /* 0x000fc60000000044 */
[----:B------:R0:W-:Y:S01]  /*6430*/  STL [R1+0x24], R156 ;  /* 0x0000249c01007387 */ /* 0x0001e20000100800 */
[----:B------:R-:W-:Y:S02]  /*6440*/  ISETP.GE.U32.AND P0, PT, R2, 0x7ffffe03, PT ;  /* 0x7ffffe030200780c */ /* 0x000fe40003f06070 */
[----:B------:R-:W0:Y:S01]  /*6450*/  LDC R2, c[0x0][0x3a8] ;  /* 0x0000ea00ff027b82 */ /* 0x000e220000000800 */
[----:B------:R0:W-:Y:S04]  /*6460*/  STL [R1+0x40], R155 ;  /* 0x0000409b01007387 */ /* 0x0001e80000100800 */
[----:B------:R0:W-:Y:S04]  /*6470*/  STL [R1+0x48], R69 ;  /* 0x0000484501007387 */ /* 0x0001e80000100800 */
[----:B------:R0:W-:Y:S01]  /*6480*/  STL.S16 [R1+0x774], R68 ;  /* 0x0007744401007387 */ /* 0x0001e20000100600 */
[----:B------:R-:W-:Y:S01]  /*6490*/  UIADD3 UR8, UPT, UPT, UR4, 0x40000, URZ ;  /* 0x0004000004087890 */ /* 0x000fe2000fffe0ff */
[----:B------:R-:W-:Y:S01]  /*64a0*/  UMOV UR10, 0x1 ;  /* 0x00000001000a7882 */ /* 0x000fe20000000000 */
[----:B-1-34-:R-:W-:Y:S10]  /*64b0*/  BRA.U UP0, `(.L_x_5) ;  /* 0x0000000100187547 */ /* 0x01aff4000b800000 */
[----:B------:R-:W-:Y:S01]  /*64c0*/  ELECT P5, URZ, PT ;  /* 0x0000000000ff782f */ /* 0x000fe200038a0000 */
[----:B0-----:R-:W-:Y:S01]  /*64d0*/  IMAD.MOV.U32 R68, RZ, RZ, 0x1 ;  /* 0x00000001ff447424 */ /* 0x001fe200078e00ff */
[----:B------:R-:W-:Y:S01]  /*64e0*/  UMOV UR9, 0x40 ;  /* 0x0000004000097882 */ /* 0x000fe20000000000 */
[----:B------:R-:W-:Y:S01]  /*64f0*/  UVIRTCOUNT.DEALLOC.SMPOOL 0x80 ;  /* 0x000000800000784c */ /* 0x000fe20000000000 */
[----:B------:R-:W-:-:S09]  /*6500*/  ULEA UR9, UR7, UR9, 0x18 ;  /* 0x0000000907097291 */ /* 0x000fd2000f8ec0ff */
[----:B------:R1:W-:Y:S03]  /*6510*/  @P5 STS.U8 [UR9], R68 ;  /* 0x00000044ff005988 */ /* 0x0003e60008000009 */
.L_x_5:
[----:B0-----:R-:W3:Y:S04]  /*6520*/  LDL R69, [R1+0x90] ;  /* 0x0000900001457983 */ /* 0x001ee80000100800 */
[----:B-1----:R-:W4:Y:S01]  /*6530*/  LDL R68, [R1+0xc] ;  /* 0x00000c0001447983 */ /* 0x002f220000100800 */
[----:B------:R-:W-:Y:S01]  /*6540*/  IMAD R155, R159, 0x1fa, RZ ;  /* 0x000001fa9f9b7824 */ /* 0x000fe200078e02ff */
[----:B------:R-:W-:Y:S01]  /*6550*/  VOTEU.ALL UP1, P2 ;  /* 0x0000000000ff7886 */ /* 0x000fe20001020000 */
[----:B------:R-:W0:Y:S01]  /*6560*/  LDC R157, c[0x0][0x3a0] ;  /* 0x0000e800ff9d7b82 */ /* 0x000e220000000800 */
[----:B------:R-:W-:Y:S01]  /*6570*/  STL [R1+0x2dfc], R13 ;  /* 0x002dfc0d01007387 */ /* 0x000fe20000100800 */
[----:B------:R-:W-:Y:S03]  /*6580*/  STTM.x64 tmem[UR6], RZ ;  /* 0x000000ff000079ed */ /* 0x000fe60008340006 */
[----:B------:R1:W-:Y:S01]  /*6590*/  STL [R1+0x2df8], R12 ;  /* 0x002df80c01007387 */ /* 0x0003e20000100800 */
[----:B------:R-:W-:Y:S01]  /*65a0*/  VOTEU.ALL UP2, P2 ;  /* 0x0000000000ff7886 */ /* 0x000fe20001040000 */
[----:B------:R-:W-:Y:S01]  /*65b0*/  VIADD R156, R160, 0xffffff04 ;  /* 0xffffff04a09c7836 */ /* 0x000fe20000000000 */
[----:B------:R-:W2:Y:S01]  /*65c0*/  LDCU UR9, c[0x0][0x3a8] ;  /* 0x00007500ff0977ac */ /* 0x000ea20008000800 */
[----:B------:R-:W2:Y:S01]  /*65d0*/  LDL R164, [R1+0xb0] ;  /* 0x0000b00001a47983 */ /* 0x000ea20000100800 */
[----:B------:R-:W0:Y:S03]  /*65e0*/  LDCU.64 UR14, c[0x0][0x388] ;  /* 0x00007100ff0e77ac */ /* 0x000e260008000a00 */
[----:B-1----:R-:W2:Y:S01]  /*65f0*/  LDL R12, [R1+0xcc] ;  /* 0x0000cc00010c7983 */ /* 0x002ea20000100800 */
[----:B------:R-:W1:Y:S03]  /*6600*/  LDCU.64 UR16, c[0x0][0x388] ;  /* 0x00007100ff1077ac */ /* 0x000e660008000a00 */
[----:B------:R-:W-:Y:S01]  /*6610*/  STL [R1+0x2df4], R11 ;  /* 0x002df40b01007387 */ /* 0x000fe20000100800 */
[----:B------:R-:W0:Y:S03]  /*6620*/  LDCU UR38, c[0x0][0x3b0] ;  /* 0x00007600ff2677ac */ /* 0x000e260008000800 */
        /* <DEDUP_REMOVED lines=8> */
[----:B------:R1:W-:Y:S01]  /*66b0*/  STL [R1+0x2de0], R6 ;  /* 0x002de00601007387 */ /* 0x0003e20000100800 */
[----:B------:R-:W0:Y:S01]  /*66c0*/  LDCU UR43, c[0x0][0x3b0] ;  /* 0x00007600ff2b77ac */ /* 0x000e220008000800 */
[----:B------:R-:W0:Y:S01]  /*66d0*/  LDCU UR44, c[0x0][0x3b0] ;  /* 0x00007600ff2c77ac */ /* 0x000e220008000800 */
[----:B------:R-:W0:Y:S01]  /*66e0*/  LDCU UR45, c[0x0][0x3b0] ;  /* 0x00007600ff2d77ac */ /* 0x000e220008000800 */
[----:B-1----:R-:W2:Y:S01]  /*66f0*/  LDL R6, [R1+0x4c] ;  /* 0x00004c0001067983 */ /* 0x002ea20000100800 */
[----:B------:R-:W1:Y:S03]  /*6700*/  LDCU UR46, c[0x0][0x3b0] ;  /* 0x00007600ff2e77ac */ /* 0x000e660008000800 */
[----:B------:R0:W-:Y:S01]  /*6710*/  STL [R1+0x2ddc], R5 ;  /* 0x002ddc0501007387 */ /* 0x0001e20000100800 */
[----:B------:R-:W1:Y:S01]  /*6720*/  LDCU UR47, c[0x0][0x3b0] ;  /* 0x00007600ff2f77ac */ /* 0x000e620008000800 */
[----:B------:R-:W1:Y:S02]  /*6730*/  LDCU UR48, c[0x0][0x3b0] ;  /* 0x00007600ff3077ac */ /* 0x000e640008000800 */
[----:B0-----:R-:W2:Y:S01]  /*6740*/  LDL R5, [R1+0x48] ;  /* 0x0000480001057983 */ /* 0x001ea20000100800 */
[----:B------:R-:W0:Y:S03]  /*6750*/  LDCU UR49, c[0x0][0x3b0] ;  /* 0x00007600ff3177ac */ /* 0x000e260008000800 */
[----:B-----5:R3:W-:Y:S01]  /*6760*/  STL [R1+0x281c], R3 ;  /* 0x00281c0301007387 */ /* 0x0207e20000100800 */
[----:B------:R-:W0:Y:S03]  /*6770*/  LDCU UR50, c[0x0][0x3b0] ;  /* 0x00007600ff3277ac */ /* 0x000e260008000800 */
[----:B------:R-:W2:Y:S01]  /*6780*/  LDL R159, [R1+0x774] ;  /* 0x00077400019f7983 */ /* 0x000ea20000100800 */
[----:B------:R-:W0:Y:S01]  /*6790*/  LDCU UR51, c[0x0][0x3b0] ;  /* 0x00007600ff3377ac */ /* 0x000e220008000800 */
[----:B------:R-:W-:Y:S01]  /*67a0*/  STTM.x64 tmem[UR6+0x40], RZ ;  /* 0x000040ff000079ed */ /* 0x000fe20008340006 */
[----:B------:R-:W-:Y:S01]  /*67b0*/  STTM.x64 tmem[UR6+0x80], RZ ;  /* 0x000080ff000079ed */ /* 0x000fe20008340006 */
[----:B------:R-:W-:Y:S01]  /*67c0*/  STTM.x64 tmem[UR6+0xc0], RZ ;  /* 0x0000c0ff000079ed */ /* 0x000fe20008340006 */
[----:B------:R-:W0:Y:S01]  /*67d0*/  FENCE.VIEW.ASYNC.T ;  /* 0x00000000000073c6 */ /* 0x000e220000000200 */
[----:B------:R-:W-:-:S04]  /*67e0*/  @!UP1 UIADD3 UR12, UPT, UPT, -UR10, 0x100000, URZ ;  /* 0x001000000a0c9890 */ /* 0x000fc8000fffe1ff */
[----:B------:R-:W-:Y:S02]  /*67f0*/  @!UP1 USHF.L.U32 UR13, UR12, 0xb, URZ ;  /* 0x0000000b0c0d9899 */ /* 0x000fe400080006ff */
[----:B------:R-:W-:Y:S01]  /*6800*/  @!UP1 USHF.L.U32 UR12, UR12, 0x1, URZ ;  /* 0x000000010c0c9899 */ /* 0x000fe200080006ff */
[----:B0-----:R-:W-:Y:S01]  /*6810*/  BAR.SYNC.DEFER_BLOCKING 0x0 ;  /* 0x0000000000007b1d */ /* 0x001fe20000010000 */
[----:B------:R-:W-:-:S05]  /*6820*/  IMAD R160, R2, 0xfc, RZ ;  /* 0x000000fc02a07824 */ /* 0x000fca00078e02ff */
[----:B------:R-:W0:Y:S01]  /*6830*/  LDCU UR52, c[0x0][0x3b0] ;  /* 0x00007600ff3477ac */ /* 0x000e220008000800 */
[----:B------:R-:W0:Y:S01]  /*6840*/  LDCU UR53, c[0x0][0x3b0] ;  /* 0x00007600ff3577ac */ /* 0x000e220008000800 */
[----:B------:R-:W0:Y:S01]  /*6850*/  LDCU UR54, c[0x0][0x3b0] ;  /* 0x00007600ff3677ac */ /* 0x000e220008000800 */
[----:B------:R-:W0:Y:S01]  /*6860*/  LDCU UR55, c[0x0][0x3b0] ;  /* 0x00007600ff3777ac */ /* 0x000e220008000800 */
[----:B------:R-:W0:Y:S01]  /*6870*/  LDCU UR56, c[0x0][0x3b0] ;  /* 0x00007600ff3877ac */ /* 0x000e220008000800 */
[----:B------:R-:W0:Y:S02]  /*6880*/  FENCE.VIEW.ASYNC.S ;  /* 0x00000000000073c6 */ /* 0x000e240000000000 */
[----:B0-----:R0:W1:Y:S01]  /*6890*/  @!UP2 SYNCS.EXCH.64 URZ, [UR8], UR12 ;  /* 0x0000000c08ffa5b2 */ /* 0x0010620008000100 */
[----:B------:R-:W-:Y:S01]  /*68a0*/  PRMT R13, RZ, 0x7610, R13 ;  /* 0x00007610ff0d7816 */ /* 0x000fe2000000000d */
[----:B------:R-:W0:Y:S01]  /*68b0*/  LDCU UR57, c[0x0][0x3b0] ;  /* 0x00007600ff3977ac */ /* 0x000e220008000800 */
[----:B------:R-:W-:-:S02]  /*68c0*/  PRMT R8, RZ, 0x7610, R8 ;  /* 0x00007610ff087816 */ /* 0x000fc40000000008 */
[----:B------:R-:W-:Y:S01]  /*68d0*/  PRMT R9, RZ, 0x7610, R9 ;  /* 0x00007610ff097816 */ /* 0x000fe20000000009 */
[----:B------:R-:W1:Y:S01]  /*68e0*/  LDCU UR58, c[0x0][0x3b0] ;  /* 0x00007600ff3a77ac */ /* 0x000e620008000800 */
[----:B------:R-:W-:Y:S02]  /*68f0*/  PRMT R11, RZ, 0x7610, R11 ;  /* 0x00007610ff0b7816 */ /* 0x000fe4000000000b */
[----:B------:R-:W-:Y:S01]  /*6900*/  PRMT R10, RZ, 0x7610, R10 ;  /* 0x00007610ff0a7816 */ /* 0x000fe2000000000a */
[----:B------:R-:W1:Y:S01]  /*6910*/  LDCU UR59, c[0x0][0x3b0] ;  /* 0x00007600ff3b77ac */ /* 0x000e620008000800 */
[----:B0-----:R-:W0:Y:S01]  /*6920*/  LDCU.64 UR12, c[0x0][0x3a8] ;  /* 0x00007500ff0c77ac */ /* 0x001e220008000a00 */
[----:B------:R-:W0:Y:S01]  /*6930*/  LDCU UR60, c[0x0][0x3b0] ;  /* 0x00007600ff3c77ac */ /* 0x000e220008000800 */
        /* <DEDUP_REMOVED lines=34> */
[----:B----4-:R-:W-:-:S02]  /*6b60*/  IMAD.MOV.U32 R7, RZ, RZ, R68 ;  /* 0x000000ffff077224 */ /* 0x010fc400078e0044 */
[----:B------:R-:W-:Y:S02]  /*6b70*/  IMAD R68, R158, 0x1f8, RZ ;  /* 0x000001f89e447824 */ /* 0x000fe400078e02ff */
[----:B---3--:R-:W-:Y:S01]  /*6b80*/  IMAD.MOV.U32 R3, RZ, RZ, R69 ;  /* 0x000000ffff037224 */ /* 0x008fe200078e0045 */
[----:B-1----:R-:W-:Y:S02]  /*6b90*/  BAR.SYNC.DEFER_BLOCKING 0x0 ;  /* 0x0000000000007b1d */ /* 0x002fe40000010000 */
[----:B--2---:R-:W-:-:S05]  /*6ba0*/  IADD3 R69, P5, PT, R68, R6, RZ ;  /* 0x0000000644457210 */ /* 0x004fca0007fbe0ff */
[----:B------:R1:W-:Y:S01]  /*6bb0*/  STL [R1+0x1d60], R69 ;  /* 0x001d604501007387 */ /* 0x0003e20000100800 */
[----:B------:R-:W-:Y:S01]  /*6bc0*/  @!P1 IMAD.MOV.U32 R68, RZ, RZ, R69 ;  /* 0x000000ffff449224 */ /* 0x000fe200078e0045 */
[----:B------:R-:W-:-:S05]  /*6bd0*/  LEA.HI.X.SX32 R160, R160, R5, 0x1, P5 ;  /* 0x00000005a0a07211 */ /* 0x000fca00028f0eff */
[----:B-1----:R-:W-:-:S05]  /*6be0*/  @!P1 IMAD.MOV.U32 R69, RZ, RZ, R160 ;  /* 0x000000ffff459224 */ /* 0x002fca00078e00a0 */
[----:B------:R1:W2:Y:S04]  /*6bf0*/  @!P1 LDG.E.U16 R159, desc[UR20][R68.64] ;  /* 0x00000014449f9981 */ /* 0x0002a8000c1e1500 */
[----:B------:R-:W-:Y:S01]  /*6c00*/  STL [R1+0x1d5c], R160 ;  /* 0x001d5ca001007387 */ /* 0x000fe20000100800 */
[----:B------:R-:W-:Y:S01]  /*6c10*/  ISETP.GE.U32.AND P5, PT, R156, 0x7ffffe05, PT ;  /* 0x7ffffe059c00780c */ /* 0x000fe20003fa6070 */
[----:B-1----:R-:W-:Y:S02]  /*6c20*/  IMAD R68, R2, 0xfd, RZ ;  /* 0x000000fd02447824 */ /* 0x002fe400078e02ff */
[----:B------:R-:W-:Y:S01]  /*6c30*/  IMAD R69, R161, 0x1f6, RZ ;  /* 0x000001f6a1457824 */ /* 0x000fe200078e02ff */
[----:B------:R-:W-:Y:S02]  /*6c40*/  PRMT R156, RZ, 0x7610, R156 ;  /* 0x00007610ff9c7816 */ /* 0x000fe4000000009c */
[----:B------:R-:W-:Y:S01]  /*6c50*/  PRMT R158, RZ, 0x7610, R158 ;  /* 0x00007610ff9e7816 */ /* 0x000fe2000000009e */
[----:B--2---:R1:W-:Y:S02]  /*6c60*/  @!P1 STL [R1+0x774], R159 ;  /* 0x0007749f01009387 */ /* 0x0043e40000100800 */
[----:B-1----:R-:W1:Y:S01]  /*6c70*/  LDC R159, c[0x0][0x3a0] ;  /* 0x0000e800ff9f7b82 */ /* 0x002e620000000800 */
[----:B------:R-:W-:-:S04]  /*6c80*/  IADD3 R160, P1, PT, R155, R6, RZ ;  /* 0x000000069ba07210 */ /* 0x000fc80007f3e0ff */
[-C--:B------:R-:W-:Y:S01]  /*6c90*/  LEA.HI.X.SX32 R68, R68, R5.reuse, 0x1, P1 ;  /* 0x0000000544447211 */ /* 0x080fe200008f0eff */
[----:B------:R-:W-:Y:S04]  /*6ca0*/  STL [R1+0x1d68], R160 ;  /* 0x001d68a001007387 */ /* 0x000fe80000100800 */
[----:B------:R2:W-:Y:S01]  /*6cb0*/  STL [R1+0x1d64], R68 ;  /* 0x001d644401007387 */ /* 0x0005e20000100800 */
[----:B-1----:R-:W-:Y:S01]  /*6cc0*/  VIADD R155, R159, 0xffffff09 ;  /* 0xffffff099f9b7836 */ /* 0x002fe20000000000 */
[----:B------:R-:W-:Y:S01]  /*6cd0*/  IADD3 R159, P6, PT, R69, R6, RZ ;  /* 0x00000006459f7210 */ /* 0x000fe20007fde0ff */
[----:B------:R-:W-:Y:S02]  /*6ce0*/  @!P0 IMAD.MOV.U32 R69, RZ, RZ, R68 ;  /* 0x000000ffff458224 */ /* 0x000fe400078e0044 */
[----:B--2---:R-:W-:Y:S01]  /*6cf0*/  @!P0 IMAD.MOV.U32 R68, RZ, RZ, R160 ;  /* 0x000000ffff448224 */ /* 0x004fe200078e00a0 */
[----:B------:R-:W-:Y:S01]  /*6d00*/  ISETP.GE.U32.AND P1, PT, R155, 0x7ffffe0a, PT ;  /* 0x7ffffe0a9b00780c */ /* 0x000fe20003f26070 */
[----:B------:R-:W-:Y:S01]  /*6d10*/  IMAD R155, R2, 0xfb, RZ ;  /* 0x000000fb029b7824 */ /* 0x000fe200078e02ff */
[----:B------:R1:W-:Y:S01]  /*6d20*/  STL [R1+0x1d58], R159 ;  /* 0x001d589f01007387 */ /* 0x0003e20000100800 */
[----:B------:R-:W-:Y:S01]  /*6d30*/  PRMT R161, RZ, 0x7610, R161 ;  /* 0x00007610ffa17816 */ /* 0x000fe200000000a1 */
[----:B------:R-:W2:Y:S02]  /*6d40*/  LDC R160, c[0x0][0x3a8] ;  /* 0x0000ea00ffa07b82 */ /* 0x000ea40000000800 */
[----:B------:R3:W4:Y:S02]  /*6d50*/  @!P0 LDG.E.U16 R156, desc[UR20][R68.64] ;  /* 0x00000014449c8981 */ /* 0x000724000c1e1500 */
[----:B---3--:R-:W-:Y:S01]  /*6d60*/  LEA.HI.X.SX32 R69, R155, R5, 0x1, P6 ;  /* 0x000000059b457211 */ /* 0x008fe200030f0eff */
[----:B------:R-:W-:-:S05]  /*6d70*/  @!P5 IMAD.MOV.U32 R68, RZ, RZ, R159 ;  /* 0x000000ffff44d224 */ /* 0x000fca00078e009f */
[----:B------:R3:W2:Y:S01]  /*6d80*/  @!P5 LDG.E.U16 R158, desc[UR20][R68.64] ;  /* 0x00000014449ed981 */ /* 0x0006a2000c1e1500 */
[----:B------:R-:W-:Y:S02]  /*6d90*/  IMAD R155, R162, 0x1f4, RZ ;  /* 0x000001f4a29b7824 */ /* 0x000fe400078e02ff */
[----:B------:R-:W0:Y:S01]  /*6da0*/  LDC R162, c[0x0][0x3a0] ;  /* 0x0000e800ffa27b82 */ /* 0x000e220000000800 */
[----:B-1----:R-:W-:Y:S02]  /*6db0*/  IMAD R159, R2, 0xfa, RZ ;  /* 0x000000fa029f7824 */ /* 0x002fe400078e02ff */
[----:B---3--:R-:W-:Y:S01]  /*6dc0*/  IMAD R68, R163, 0x1f2, RZ ;  /* 0x000001f2a3447824 */ /* 0x008fe200078e02ff */
[----:B----4-:R1:W-:Y:S04]  /*6dd0*/  STL [R1+0x770], R156 ;  /* 0x0007709c01007387 */ /* 0x0103e80000100800 */
[----:B------:R3:W-:Y:S01]  /*6de0*/  STL [R1+0x1d54], R69 ;  /* 0x001d544501007387 */ /* 0x0007e20000100800 */
[----:B-1----:R-:W-:Y:S01]  /*6df0*/  VIADD R156, R157, 0xffffff06 ;  /* 0xffffff069d9c7836 */ /* 0x002fe20000000000 */
[-C--:B------:R-:W-:Y:S01]  /*6e00*/  IADD3 R157, P0, PT, R68, R6.reuse, RZ ;  /* 0x00000006449d7210 */ /* 0x080fe20007f1e0ff */
[----:B0-----:R-:W-:Y:S01]  /*6e10*/  VIADD R68, R162, 0xffffff0d ;  /* 0xffffff0da2447836 */ /* 0x001fe20000000000 */
[----:B--2---:R0:W-:Y:S02]  /*6e20*/  STL [R1+0x76c], R158 ;  /* 0x00076c9e01007387 */ /* 0x0041e40000100800 */
[----:B------:R-:W-:Y:S01]  /*6e30*/  ISETP.GE.U32.AND P5, PT, R156, 0x7ffffe07, PT ;  /* 0x7ffffe079c00780c */ /* 0x000fe20003fa6070 */
[----:B---3--:R-:W-:Y:S01]  /*6e40*/  IMAD R69, R2, 0xf9, RZ ;  /* 0x000000f902457824 */ /* 0x008fe200078e02ff */
[----:B0-----:R-:W-:-:S04]  /*6e50*/  IADD3 R158, P6, PT, R155, R6, RZ ;  /* 0x000000069b9e7210 */ /* 0x001fc80007fde0ff */
[-C--:B------:R-:W-:Y:S02]  /*6e60*/  LEA.HI.X.SX32 R159, R159, R5.reuse, 0x1, P6 ;  /* 0x000000059f9f7211 */ /* 0x080fe400030f0eff */
[----:B------:R-:W-:Y:S02]  /*6e70*/  LEA.HI.X.SX32 R156, R69, R5, 0x1, P0 ;  /* 0x00000005459c7211 */ /* 0x000fe400000f0eff */
[----:B------:R-:W-:Y:S01]  /*6e80*/  ISETP.GE.U32.AND P0, PT, R68, 0x7ffffe0e, PT ;  /* 0x7ffffe0e4400780c */ /* 0x000fe20003f06070 */
[----:B------:R-:W-:Y:S02]  /*6e90*/  @!P4 IMAD.MOV.U32 R68, RZ, RZ, R158 ;  /* 0x000000ffff44c224 */ /* 0x000fe400078e009e */
[----:B------:R-:W-:Y:S01]  /*6ea0*/  @!P4 IMAD.MOV.U32 R69, RZ, RZ, R159 ;  /* 0x000000ffff45c224 */ /* 0x000fe200078e009f */
[----:B------:R-:W-:-:S04]  /*6eb0*/  PRMT R155, RZ, 0x7610, R155 ;  /* 0x00007610ff9b7816 */ /* 0x000fc8000000009b */
[----:B------:R0:W2:Y:S02]  /*6ec0*/  @!P4 LDG.E.U16 R161, desc[UR20][R68.64] ;  /* 0x0000001444a1c981 */ /* 0x0000a4000c1e1500 */
[----:B0-----:R-:W-:Y:S02]  /*6ed0*/  @!P5 IMAD.MOV.U32 R68, RZ, RZ, R157 ;  /* 0x000000ffff44d224 */ /* 0x001fe400078e009d */
[----:B------:R-:W-:-:S05]  /*6ee0*/  @!P5 IMAD.MOV.U32 R69, RZ, RZ, R156 ;  /* 0x000000ffff45d224 */ /* 0x000fca00078e009c */
[----:B------:R0:W3:Y:S04]  /*6ef0*/  @!P5 LDG.E.U16 R155, desc[UR20][R68.64] ;  /* 0x00000014449bd981 */ /* 0x0000e8000c1e1500 */
[----:B------:R1:W-:Y:S04]  /*6f00*/  STL [R1+0x1d50], R158 ;  /* 0x001d509e01007387 */ /* 0x0003e80000100800 */
[----:B------:R4:W-:Y:S01]  /*6f10*/  STL [R1+0x1d48], R157 ;  /* 0x001d489d01007387 */ /* 0x0009e20000100800 */
[----:B-1----:R-:W0:Y:S03]  /*6f20*/  LDC R158, c[0x0][0x3a0] ;  /* 0x0000e800ff9e7b82 */ /* 0x002e260000000800 */
[----:B------:R1:W-:Y:S05]  /*6f30*/  STL [R1+0x1d4c], R159 ;  /* 0x001d4c9f01007387 */ /* 0x0003ea0000100800 */
[----:B----4-:R-:W4:Y:S08]  /*6f40*/  LDC R157, c[0x0][0x3a0] ;  /* 0x0000e800ff9d7b82 */ /* 0x010f300000000800 */
[----:B-1----:R-:W1:Y:S01]  /*6f50*/  LDC R159, c[0x0][0x3a8] ;  /* 0x0000ea00ff9f7b82 */ /* 0x002e620000000800 */
[----:B0-----:R-:W-:Y:S01]  /*6f60*/  VIADD R69, R158, 0xffffff08 ;  /* 0xffffff089e457836 */ /* 0x001fe20000000000 */
[----:B------:R0:W-:Y:S06]  /*6f70*/  STL [R1+0x1d44], R156 ;  /* 0x001d449c01007387 */ /* 0x0001ec0000100800 */
[----:B------:R-:W2:Y:S01]  /*6f80*/  LDC R158, c[0x0][0x3a8] ;  /* 0x0000ea00ff9e7b82 */ /* 0x000ea20000000800 */
[----:B------:R-:W-:Y:S01]  /*6f90*/  ISETP.GE.U32.AND P5, PT, R69, 0x7ffffe09, PT ;  /* 0x7ffffe094500780c */ /* 0x000fe20003fa6070 */
[----:B------:R-:W-:-:S02]  /*6fa0*/  IMAD R69, R160, 0x1ee, RZ ;  /* 0x000001eea0457824 */ /* 0x000fc400078e02ff */
[----:B-1----:R-:W-:-:S05]  /*6fb0*/  IMAD R68, R159, 0x1f0, RZ ;  /* 0x000001f09f447824 */ /* 0x002fca00078e02ff */
[-C--:B0-----:R-:W-:Y:S01]  /*6fc0*/  IADD3 R156, P4, PT, R68, R6.reuse, RZ ;  /* 0x00000006449c7210 */ /* 0x081fe20007f9e0ff */
[----:B------:R-:W-:Y:S01]  /*6fd0*/  VIADD R68, R162, 0xffffff0f ;  /* 0xffffff0fa2447836 */ /* 0x000fe20000000000 */
[----:B------:R-:W-:Y:S02]  /*6fe0*/  PRMT R160, RZ, 0x7610, R160 ;  /* 0x00007610ffa07816 */ /* 0x000fe400000000a0 */
[----:B------:R-:W-:Y:S01]  /*6ff0*/  PRMT R159, RZ, 0x7610, R159 ;  /* 0x00007610ff9f7816 */ /* 0x000fe2000000009f */
[----:B---3--:R0:W-:Y:S04]  /*7000*/  STL [R1+0x768], R155 ;  /* 0x0007689b01007387 */ /* 0x0081e80000100800 */
[----:B--2---:R1:W-:Y:S01]  /*7010*/  STL [R1+0x764], R161 ;  /* 0x000764a101007387 */ /* 0x0043e20000100800 */
[C---:B0-----:R-:W-:Y:S01]  /*7020*/  IMAD R155, R2.reuse, 0xf7, RZ ;  /* 0x000000f7029b7824 */ /* 0x041fe200078e02ff */
[----:B-1----:R-:W-:Y:S01]  /*7030*/  IADD3 R161, P6, PT, R69, R6, RZ ;  /* 0x0000000645a17210 */ /* 0x002fe20007fde0ff */
[----:B------:R-:W-:-:S05]  /*7040*/  IMAD R69, R2, 0xf8, RZ ;  /* 0x000000f802457824 */ /* 0x000fca00078e02ff */
[-C--:B------:R-:W-:Y:S02]  /*7050*/  LEA.HI.X.SX32 R69, R69, R5.reuse, 0x1, P4 ;  /* 0x0000000545457211 */ /* 0x080fe400020f0eff */
[----:B------:R-:W-:Y:S01]  /*7060*/  ISETP.GE.U32.AND P4, PT, R68, 0x7ffffe10, PT ;  /* 0x7ffffe104400780c */ /* 0x000fe20003f86070 */
[----:B------:R-:W-:Y:S01]  /*7070*/  @!P3 IMAD.MOV.U32 R68, RZ, RZ, R156 ;  /* 0x000000ffff44b224 */ /* 0x000fe200078e009c */
[----:B------:R-:W-:Y:S01]  /*7080*/  LEA.HI.X.SX32 R155, R155, R5, 0x1, P6 ;  /* 0x000000059b9b7211 */ /* 0x000fe200030f0eff */
[----:B------:R0:W-:Y:S04]  /*7090*/  STL [R1+0x1d40], R156 ;  /* 0x001d409c01007387 */ /* 0x0001e80000100800 */
[----:B------:R-:W-:Y:S04]  /*70a0*/  STL [R1+0x1d38], R161 ;  /* 0x001d38a101007387 */ /* 0x000fe80000100800 */
[----:B------:R1:W-:Y:S01]  /*70b0*/  STL [R1+0x1d3c], R69 ;  /* 0x001d3c4501007387 */ /* 0x0003e20000100800 */
[----:B0-----:R-:W0:Y:S03]  /*70c0*/  LDC R156, c[0x0][0x3a8] ;  /* 0x0000ea00ff9c7b82 */ /* 0x001e260000000800 */
[----:B------:R2:W3:Y:S02]  /*70d0*/  @!P3 LDG.E.U16 R160, desc[UR20][R68.64] ;  /* 0x0000001444a0b981 */ /* 0x0004e4000c1e1500 */
[----:B--2---:R-:W-:-:S02]  /*70e0*/  @!P5 IMAD.MOV.U32 R68, RZ, RZ, R161 ;  /* 0x000000ffff44d224 */ /* 0x004fc400078e00a1 */
[----:B-1----:R-:W-:Y:S01]  /*70f0*/  @!P5 IMAD.MOV.U32 R69, RZ, RZ, R155 ;  /* 0x000000ffff45d224 */ /* 0x002fe200078e009b */
[----:B------:R4:W-:Y:S01]  /*7100*/  STL [R1+0x1d34], R155 ;  /* 0x001d349b01007387 */ /* 0x0009e20000100800 */
[----:B------:R-:W1:Y:S03]  /*7110*/  LDC R161, c[0x0][0x3a8] ;  /* 0x0000ea00ffa17b82 */ /* 0x000e660000000800 */
[----:B------:R0:W2:Y:S01]  /*7120*/  @!P5 LDG.E.U16 R159, desc[UR20][R68.64] ;  /* 0x00000014449fd981 */ /* 0x0000a2000c1e1500 */
[----:B----4-:R-:W-:Y:S02]  /*7130*/  VIADD R155, R157, 0xffffff0c ;  /* 0xffffff0c9d9b7836 */ /* 0x010fe40000000000 */
[----:B0-----:R-:W-:Y:S02]  /*7140*/  IMAD R68, R156, 0x1ec, RZ ;  /* 0x000001ec9c447824 */ /* 0x001fe400078e02ff */
[----:B------:R-:W-:-:S02]  /*7150*/  VIADD R69, R162, 0xffffff11 ;  /* 0xffffff11a2457836 */ /* 0x000fc40000000000 */
[----:B------:R-:W-:Y:S01]  /*7160*/  IMAD R156, R158, 0x1e6, RZ ;  /* 0x000001e69e9c7824 */ /* 0x000fe200078e02ff */
[----:B------:R-:W-:Y:S02]  /*7170*/  ISETP.GE.U32.AND P5, PT, R155, 0x7ffffe0d, PT ;  /* 0x7ffffe0d9b00780c */ /* 0x000fe40003fa6070 */
[----:B------:R-:W-:Y:S02]  /*7180*/  ISETP.GE.U32.AND P3, PT, R69, 0x7ffffe12, PT ;  /* 0x7ffffe124500780c */ /* 0x000fe40003f66070 */
[----:B------:R-:W-:Y:S02]  /*7190*/  PRMT R155, RZ, 0x7610, R155 ;  /* 0x00007610ff9b7816 */ /* 0x000fe4000000009b */
[----:B------:R-:W-:Y:S01]  /*71a0*/  PRMT R157, RZ, 0x7610, R157 ;  /* 0x00007610ff9d7816 */ /* 0x000fe2000000009d */
[----:B---3--:R0:W-:Y:S02]  /*71b0*/  STL [R1+0x75c], R160 ;  /* 0x00075ca001007387 */ /* 0x0081e40000100800 */
[----:B0-----:R-:W-:-:S02]  /*71c0*/  IMAD R160, R2, 0xf6, RZ ;  /* 0x000000f602a07824 */ /* 0x001fc400078e02ff */
[----:B--2---:R0:W-:Y:S02]  /*71d0*/  STL [R1+0x760], R159 ;  /* 0x0007609f01007387 */ /* 0x0041e40000100800 */
[----:B0-----:R-:W-:Y:S01]  /*71e0*/  IADD3 R159, P6, PT, R68, R6, RZ ;  /* 0x00000006449f7210 */ /* 0x001fe20007fde0ff */
[----:B------:R-:W-:-:S03]  /*71f0*/  IMAD R68, R2, 0xf3, RZ ;  /* 0x000000f302447824 */ /* 0x000fc600078e02ff */
[-C--:B------:R-:W-:Y:S02]  /*7200*/  LEA.HI.X.SX32 R69, R160, R5.reuse, 0x1, P6 ;  /* 0x00000005a0457211 */ /* 0x080fe400030f0eff */
[----:B------:R-:W-:Y:S01]  /*7210*/  IADD3 R158, P6, PT, R156, R6, RZ ;  /* 0x000000069c9e7210 */ /* 0x000fe20007fde0ff */
[----:B------:R0:W-:Y:S01]  /*7220*/  STL [R1+0x1d30], R159 ;  /* 0x001d309f01007387 */ /* 0x0001e20000100800 */
[----:B------:R-:W2:Y:S02]  /*7230*/  LDC R156, c[0x0][0x3a0] ;  /* 0x0000e800ff9c7b82 */ /* 0x000ea40000000800 */
[----:B------:R-:W-:Y:S01]  /*7240*/  LEA.HI.X.SX32 R160, R68, R5, 0x1, P6 ;  /* 0x0000000544a07211 */ /* 0x000fe200030f0eff */
[----:B------:R-:W-:Y:S01]  /*7250*/  @!P1 IMAD.MOV.U32 R68, RZ, RZ, R159 ;  /* 0x000000ffff449224 */ /* 0x000fe200078e009f */
[----:B------:R3:W-:Y:S04]  /*7260*/  STL [R1+0x1d2c], R69 ;  /* 0x001d2c4501007387 */ /* 0x0007e80000100800 */
[----:B------:R4:W2:Y:S01]  /*7270*/  @!P1 LDG.E.U16 R155, desc[UR20][R68.64] ;  /* 0x00000014449b9981 */ /* 0x0008a2000c1e1500 */
[----:B0-----:R-:W0:Y:S01]  /*7280*/  LDC R159, c[0x0][0x3a8] ;  /* 0x0000ea00ff9f7b82 */ /* 0x001e220000000800 */
[----:B----4-:R-:W-:-:S02]  /*7290*/  @!P5 IMAD.MOV.U32 R68, RZ, RZ, R158 ;  /* 0x000000ffff44d224 */ /* 0x010fc400078e009e */
[----:B---3--:R-:W-:-:S05]  /*72a0*/  @!P5 IMAD.MOV.U32 R69, RZ, RZ, R160 ;  /* 0x000000ffff45d224 */ /* 0x008fca00078e00a0 */
[----:B------:R3:W4:Y:S04]  /*72b0*/  @!P5 LDG.E.U16 R157, desc[UR20][R68.64] ;  /* 0x00000014449dd981 */ /* 0x000728000c1e1500 */
[----:B------:R1:W-:Y:S04]  /*72c0*/  STL [R1+0x1d18], R158 ;  /* 0x001d189e01007387 */ /* 0x0003e80000100800 */
[----:B------:R1:W-:Y:S01]  /*72d0*/  STL [R1+0x1d14], R160 ;  /* 0x001d14a001007387 */ /* 0x0003e20000100800 */
[----:B---3--:R-:W-:Y:S01]  /*72e0*/  VIADD R69, R162, 0xffffff13 ;  /* 0xffffff13a2457836 */ /* 0x008fe20000000000 */
[----:B-1----:R-:W1:Y:S08]  /*72f0*/  LDC R158, c[0x0][0x3a8] ;  /* 0x0000ea00ff9e7b82 */ /* 0x002e700000000800 */
[----:B------:R-:W3:Y:S02]  /*7300*/  LDC R160, c[0x0][0x3a0] ;  /* 0x0000e800ffa07b82 */ /* 0x000ee40000000800 */
[----:B---3--:R-:W-:-:S05]  /*7310*/  VIADD R68, R160, 0xffffff0e ;  /* 0xffffff0ea0447836 */ /* 0x008fca0000000000 */
[----:B------:R-:W-:Y:S01]  /*7320*/  ISETP.GE.U32.AND P5, PT, R68, 0x7ffffe0f, PT ;  /* 0x7ffffe0f4400780c */ /* 0x000fe20003fa6070 */
[----:B------:R-:W-:-:S05]  /*7330*/  IMAD R68, R161, 0x1e2, RZ ;  /* 0x000001e2a1447824 */ /* 0x000fca00078e02ff */
[----:B------:R-:W-:Y:S01]  /*7340*/  IADD3 R162, P6, PT, R68, R6, RZ ;  /* 0x0000000644a27210 */ /* 0x000fe20007fde0ff */
[----:B--2---:R0:W-:Y:S02]  /*7350*/  STL [R1+0x754], R155 ;  /* 0x0007549b01007387 */ /* 0x0041e40000100800 */
[----:B0-----:R-:W-:-:S05]  /*7360*/  IMAD R155, R159, 0x1e4, RZ ;  /* 0x000001e49f9b7824 */ /* 0x001fca00078e02ff */
[----:B------:R-:W-:Y:S01]  /*7370*/  IADD3 R160, P1, PT, R155, R6, RZ ;  /* 0x000000069ba07210 */ /* 0x000fe20007f3e0ff */
[----:B----4-:R0:W-:Y:S01]  /*7380*/  STL [R1+0x758], R157 ;  /* 0x0007589d01007387 */ /* 0x0101e20000100800 */
[----:B------:R-:W-:Y:S01]  /*7390*/  PRMT R159, RZ, 0x7610, R159 ;  /* 0x00007610ff9f7816 */ /* 0x000fe2000000009f */
[----:B0-----:R-:W-:-:S05]  /*73a0*/  IMAD R157, R2, 0xf2, RZ ;  /* 0x000000f2029d7824 */ /* 0x001fca00078e02ff */
[----:B------:R-:W-:Y:S01]  /*73b0*/  LEA.HI.X.SX32 R157, R157, R5, 0x1, P1 ;  /* 0x000000059d9d7211 */ /* 0x000fe200008f0eff */
[----:B------:R-:W-:Y:S01]  /*73c0*/  @!P0 IMAD.MOV.U32 R68, RZ, RZ, R160 ;  /* 0x000000ffff448224 */ /* 0x000fe200078e00a0 */
[----:B------:R-:W-:-:S03]  /*73d0*/  ISETP.GE.U32.AND P1, PT, R69, 0x7ffffe14, PT ;  /* 0x7ffffe144500780c */ /* 0x000fc60003f26070 */
[----:B------:R-:W-:-:S05]  /*73e0*/  @!P0 IMAD.MOV.U32 R69, RZ, RZ, R157 ;  /* 0x000000ffff458224 */ /* 0x000fca00078e009d */
[----:B------:R0:W2:Y:S01]  /*73f0*/  @!P0 LDG.E.U16 R159, desc[UR20][R68.64] ;  /* 0x00000014449f8981 */ /* 0x0000a2000c1e1500 */
[----:B------:R-:W-:-:S03]  /*7400*/  IMAD R155, R2, 0xf1, RZ ;  /* 0x000000f1029b7824 */ /* 0x000fc600078e02ff */
[----:B------:R3:W-:Y:S01]  /*7410*/  STL [R1+0x1d10], R160 ;  /* 0x001d10a001007387 */ /* 0x0007e20000100800 */
[----:B------:R-:W-:-:S03]  /*7420*/  PRMT R161, RZ, 0x7610, R161 ;  /* 0x00007610ffa17816 */ /* 0x000fc600000000a1 */
[----:B------:R4:W-:Y:S01]  /*7430*/  STL [R1+0x1d0c], R157 ;  /* 0x001d0c9d01007387 */ /* 0x0009e20000100800 */
[----:B0-----:R-:W-:-:S03]  /*7440*/  LEA.HI.X.SX32 R68, R155, R5, 0x1, P6 ;  /* 0x000000059b447211 */ /* 0x001fc600030f0eff */
[----:B------:R-:W-:Y:S01]  /*7450*/  STL [R1+0x1d08], R162 ;  /* 0x001d08a201007387 */ /* 0x000fe20000100800 */
[----:B---3--:R-:W0:Y:S01]  /*7460*/  LDC R160, c[0x0][0x3a0] ;  /* 0x0000e800ffa07b82 */ /* 0x008e220000000800 */
[----:B------:R-:W-:-:S07]  /*7470*/  @!P5 IMAD.MOV.U32 R69, RZ, RZ, R68 ;  /* 0x000000ffff45d224 */ /* 0x000fce00078e0044 */
[----:B----4-:R-:W3:Y:S01]  /*7480*/  LDC R157, c[0x0][0x3a8] ;  /* 0x0000ea00ff9d7b82 */ /* 0x010ee20000000800 */
[----:B--2---:R2:W-:Y:S04]  /*7490*/  STL [R1+0x750], R159 ;  /* 0x0007509f01007387 */ /* 0x0045e80000100800 */
[----:B------:R4:W-:Y:S01]  /*74a0*/  STL [R1+0x1d04], R68 ;  /* 0x001d044401007387 */ /* 0x0009e20000100800 */
[----:B---3--:R-:W-:Y:S02]  /*74b0*/  IMAD R155, R157, 0x1e0, RZ ;  /* 0x000001e09d9b7824 */ /* 0x008fe400078e02ff */
[----:B--2---:R-:W2:Y:S01]  /*74c0*/  LDC R159, c[0x0][0x3a8] ;  /* 0x0000ea00ff9f7b82 */ /* 0x004ea20000000800 */
[----:B----4-:R-:W-:-:S05]  /*74d0*/  @!P5 IMAD.MOV.U32 R68, RZ, RZ, R162 ;  /* 0x000000ffff44d224 */ /* 0x010fca00078e00a2 */
[----:B------:R3:W4:Y:S02]  /*74e0*/  @!P5 LDG.E.U16 R161, desc[UR20][R68.64] ;  /* 0x0000001444a1d981 */ /* 0x000724000c1e1500 */
[----:B---3--:R-:W3:Y:S01]  /*74f0*/  LDC R69, c[0x0][0x3a0] ;  /* 0x0000e800ff457b82 */ /* 0x008ee20000000800 */
[----:B------:R-:W-:Y:S02]  /*7500*/  VIADD R68, R156, 0xffffff10 ;  /* 0xffffff109c447836 */ /* 0x000fe40000000000 */
[----:B------:R-:W-:-:S03]  /*7510*/  IMAD R162, R2, 0xf0, RZ ;  /* 0x000000f002a27824 */ /* 0x000fc600078e02ff */
[----:B------:R-:W-:Y:S01]  /*7520*/  ISETP.GE.U32.AND P5, PT, R68, 0x7ffffe11, PT ;  /* 0x7ffffe114400780c */ /* 0x000fe20003fa6070 */
[----:B-1----:R-:W-:Y:S01]  /*7530*/  IMAD R68, R158, 0x1de, RZ ;  /* 0x000001de9e447824 */ /* 0x002fe200078e02ff */
[----:B------:R-:W-:-:S04]  /*7540*/  PRMT R158, RZ, 0x7610, R158 ;  /* 0x00007610ff9e7816 */ /* 0x000fc8000000009e */
[-C--:B------:R-:W-:Y:S01]  /*7550*/  IADD3 R156, P6, PT, R68, R6.reuse, RZ ;  /* 0x00000006449c7210 */ /* 0x080fe20007fde0ff */
[----:B---3--:R-:W-:Y:S01]  /*7560*/  VIADD R69, R69, 0xffffff15 ;  /* 0xffffff1545457836 */ /* 0x008fe20000000000 */
[----:B----4-:R1:W-:Y:S02]  /*7570*/  STL [R1+0x74c], R161 ;  /* 0x00074ca101007387 */ /* 0x0103e40000100800 */
[----:B-1----:R-:W-:-:S04]  /*7580*/  IADD3 R161, P0, PT, R155, R6, RZ ;  /* 0x000000069ba17210 */ /* 0x002fc80007f1e0ff */
[----:B------:R-:W-:Y:S01]  /*7590*/  LEA.HI.X.SX32 R162, R162, R5, 0x1, P0 ;  /* 0x00000005a2a27211 */ /* 0x000fe200000f0eff */
[----:B------:R-:W-:Y:S01]  /*75a0*/  @!P4 IMAD.MOV.U32 R68, RZ, RZ, R161 ;  /* 0x000000ffff44c224 */ /* 0x000fe200078e00a1 */
[----:B------:R-:W-:-:S03]  /*75b0*/  ISETP.GE.U32.AND P0, PT, R69, 0x7ffffe16, PT ;  /* 0x7ffffe164500780c */ /* 0x000fc60003f06070 */
[----:B------:R-:W-:-:S05]  /*75c0*/  @!P4 IMAD.MOV.U32 R69, RZ, RZ, R162 ;  /* 0x000000ffff45c224 */ /* 0x000fca00078e00a2 */
[----:B------:R1:W3:Y:S01]  /*75d0*/  @!P4 LDG.E.U16 R158, desc[UR20][R68.64] ;  /* 0x00000014449ec981 */ /* 0x0002e2000c1e1500 */
[----:B------:R-:W-:-:S03]  /*75e0*/  IMAD R155, R2, 0xef, RZ ;  /* 0x000000ef029b7824 */ /* 0x000fc600078e02ff */
[----:B------:R4:W-:Y:S01]  /*75f0*/  STL [R1+0x1d00], R161 ;  /* 0x001d00a101007387 */ /* 0x0009e20000100800 */
[----:B-1----:R-:W-:Y:S01]  /*7600*/  IMAD.MOV.U32 R69, RZ, RZ, R156 ;  /* 0x000000ffff457224 */ /* 0x002fe200078e009c */
[----:B------:R-:W-:Y:S02]  /*7610*/  LEA.HI.X.SX32 R68, R155, R5, 0x1, P6 ;  /* 0x000000059b447211 */ /* 0x000fe400030f0eff */
[----:B------:R1:W-:Y:S01]  /*7620*/  STL [R1+0x1cfc], R162 ;  /* 0x001cfca201007387 */ /* 0x0003e20000100800 */
[----:B------:R-:W-:Y:S01]  /*7630*/  PRMT R157, RZ, 0x7610, R157 ;  /* 0x00007610ff9d7816 */ /* 0x000fe2000000009d */
[----:B----4-:R-:W4:Y:S01]  /*7640*/  LDC R161, c[0x0][0x3a8] ;  /* 0x0000ea00ffa17b82 */ /* 0x010f220000000800 */
[----:B------:R-:W-:Y:S01]  /*7650*/  @!P5 LOP3.LUT R69, R69, R68, RZ, 0x3c, !PT ;  /* 0x000000444545d212 */ /* 0x000fe200078e3cff */
[----:B------:R0:W-:Y:S01]  /*7660*/  STL [R1+0x1cf8], R156 ;  /* 0x001cf89c01007387 */ /* 0x0001e20000100800 */
[----:B--2---:R-:W-:-:S05]  /*7670*/  IMAD R155, R159, 0x1dc, RZ ;  /* 0x000001dc9f9b7824 */ /* 0x004fca00078e02ff */
[----:B-1----:R-:W1:Y:S01]  /*7680*/  LDC R162, c[0x0][0x3a8] ;  /* 0x0000ea00ffa27b82 */ /* 0x002e620000000800 */
[----:B---3--:R2:W-:Y:S04]  /*7690*/  STL [R1+0x748], R158 ;  /* 0x0007489e01007387 */ /* 0x0085e80000100800 */
[----:B------:R3:W-:Y:S01]  /*76a0*/  STL [R1+0x1cf4], R68 ;  /* 0x001cf44401007387 */ /* 0x0007e20000100800 */
[----:B0-----:R-:W-:Y:S02]  /*76b0*/  VIADD R156, R160, 0xffffff12 ;  /* 0xffffff12a09c7836 */ /* 0x001fe40000000000 */
[----:B------:R-:W-:Y:S01]  /*76c0*/  IMAD R159, R2, 0xee, RZ ;  /* 0x000000ee029f7824 */ /* 0x000fe200078e02ff */
[----:B--2---:R-:W0:Y:S01]  /*76d0*/  LDC R158, c[0x0][0x3a0] ;  /* 0x0000e800ff9e7b82 */ /* 0x004e220000000800 */
[----:B---3--:R-:W-:-:S04]  /*76e0*/  @!P5 LOP3.LUT R68, R69, R68, RZ, 0x3c, !PT ;  /* 0x000000444544d212 */ /* 0x008fc800078e3cff */
[----:B------:R-:W-:-:S05]  /*76f0*/  @!P5 LOP3.LUT R69, R69, R68, RZ, 0x3c, !PT ;  /* 0x000000444545d212 */ /* 0x000fca00078e3cff */
[----:B------:R2:W3:Y:S02]  /*7700*/  @!P5 LDG.E.U16 R157, desc[UR20][R68.64] ;  /* 0x00000014449dd981 */ /* 0x0004e4000c1e1500 */
[----:B--2---:R-:W2:Y:S01]  /*7710*/  LDC R69, c[0x0][0x3a0] ;  /* 0x0000e800ff457b82 */ /* 0x004ea20000000800 */
[----:B------:R-:W-:Y:S02]  /*7720*/  IADD3 R160, P4, PT, R155, R6, RZ ;  /* 0x000000069ba07210 */ /* 0x000fe40007f9e0ff */
[----:B------:R-:W-:Y:S02]  /*7730*/  ISETP.GE.U32.AND P5, PT, R156, 0x7ffffe13, PT ;  /* 0x7ffffe139c00780c */ /* 0x000fe40003fa6070 */
[----:B------:R-:W-:Y:S02]  /*7740*/  LEA.HI.X.SX32 R155, R159, R5, 0x1, P4 ;  /* 0x000000059f9b7211 */ /* 0x000fe400020f0eff */
[----:B------:R-:W-:Y:S01]  /*7750*/  PRMT R156, RZ, 0x7610, R156 ;  /* 0x00007610ff9c7816 */ /* 0x000fe2000000009c */
[----:B--2---:R-:W-:-:S05]  /*7760*/  VIADD R69, R69, 0xffffff17 ;  /* 0xffffff1745457836 */ /* 0x004fca0000000000 */
[----:B------:R-:W-:Y:S01]  /*7770*/  ISETP.GE.U32.AND P4, PT, R69, 0x7ffffe18, PT ;  /* 0x7ffffe184500780c */ /* 0x000fe20003f86070 */
[----:B------:R-:W-:Y:S01]  /*7780*/  IMAD.MOV.U32 R69, RZ, RZ, R155 ;  /* 0x000000ffff457224 */ /* 0x000fe200078e009b */
[----:B---3--:R2:W-:Y:S02]  /*7790*/  STL [R1+0x744], R157 ;  /* 0x0007449d01007387 */ /* 0x0085e40000100800 */
[----:B--2---:R-:W2:Y:S02]  /*77a0*/  LDC R157, c[0x0][0x3a8] ;  /* 0x0000ea00ff9d7b82 */ /* 0x004ea40000000800 */
[----:B------:R-:W-:Y:S04]  /*77b0*/  STL [R1+0x1cf0], R160 ;  /* 0x001cf0a001007387 */ /* 0x000fe80000100800 */
[----:B------:R3:W-:Y:S02]  /*77c0*/  STL [R1+0x1cec], R155 ;  /* 0x001cec9b01007387 */ /* 0x0007e40000100800 */
[----:B---3--:R-:W-:-:S02]  /*77d0*/  IMAD R155, R2, 0xed, RZ ;  /* 0x000000ed029b7824 */ /* 0x008fc400078e02ff */
[----:B--2---:R-:W-:-:S05]  /*77e0*/  IMAD R68, R157, 0x1da, RZ ;  /* 0x000001da9d447824 */ /* 0x004fca00078e02ff */
[----:B------:R-:W-:Y:S01]  /*77f0*/  IADD3 R159, P6, PT, R68, R6, RZ ;  /* 0x00000006449f7210 */ /* 0x000fe20007fde0ff */
[----:B------:R-:W-:Y:S01]  /*7800*/  @!P3 IMAD.MOV.U32 R68, RZ, RZ, R160 ;  /* 0x000000ffff44b224 */ /* 0x000fe200078e00a0 */
[----:B------:R-:W-:Y:S01]  /*7810*/  PRMT R157, RZ, 0x7610, R157 ;  /* 0x00007610ff9d7816 */ /* 0x000fe2000000009d */
[----:B------:R-:W2:Y:S03]  /*7820*/  LDC R160, c[0x0][0x3a8] ;  /* 0x0000ea00ffa07b82 */ /* 0x000ea60000000800 */
[----:B------:R3:W2:Y:S02]  /*7830*/  @!P3 LDG.E.U16 R156, desc[UR20][R68.64] ;  /* 0x00000014449cb981 */ /* 0x0006a4000c1e1500 */
[----:B---3--:R-:W-:Y:S01]  /*7840*/  LEA.HI.X.SX32 R69, R155, R5, 0x1, P6 ;  /* 0x000000059b457211 */ /* 0x008fe200030f0eff */
[----:B------:R-:W-:-:S05]  /*7850*/  @!P5 IMAD.MOV.U32 R68, RZ, RZ, R159 ;  /* 0x000000ffff44d224 */ /* 0x000fca00078e009f */
[----:B------:R1:W3:Y:S02]  /*7860*/  @!P5 LDG.E.U16 R157, desc[UR20][R68.64] ;  /* 0x00000014449dd981 */ /* 0x0002e4000c1e1500 */
[----:B-1----:R-:W-:Y:S02]  /*7870*/  IMAD R68, R162, 0x1d6, RZ ;  /* 0x000001d6a2447824 */ /* 0x002fe400078e02ff */
[----:B------:R-:W1:Y:S01]  /*7880*/  LDC R162, c[0x0][0x3a0] ;  /* 0x0000e800ffa27b82 */ /* 0x000e620000000800 */
[----:B------:R0:W-:Y:S01]  /*7890*/  STL [R1+0x1ce8], R159 ;  /* 0x001ce89f01007387 */ /* 0x0001e20000100800 */
[----:B----4-:R-:W-:Y:S02]  /*78a0*/  IMAD R155, R161, 0x1d8, RZ ;  /* 0x000001d8a19b7824 */ /* 0x010fe400078e02ff */
[----:B0-----:R-:W-:Y:S01]  /*78b0*/  IMAD R159, R2, 0xec, RZ ;  /* 0x000000ec029f7824 */ /* 0x001fe200078e02ff */
[----:B------:R-:W-:Y:S01]  /*78c0*/  PRMT R161, RZ, 0x7610, R161 ;  /* 0x00007610ffa17816 */ /* 0x000fe200000000a1 */
[----:B--2---:R0:W-:Y:S04]  /*78d0*/  STL [R1+0x740], R156 ;  /* 0x0007409c01007387 */ /* 0x0041e80000100800 */
[----:B------:R2:W-:Y:S01]  /*78e0*/  STL [R1+0x1ce4], R69 ;  /* 0x001ce44501007387 */ /* 0x0005e20000100800 */
[----:B0-----:R-:W-:Y:S01]  /*78f0*/  VIADD R156, R158, 0xffffff14 ;  /* 0xffffff149e9c7836 */ /* 0x001fe20000000000 */
[-C--:B------:R-:W-:Y:S01]  /*7900*/  IADD3 R158, P3, PT, R68, R6.reuse, RZ ;  /* 0x00000006449e7210 */ /* 0x080fe20007f7e0ff */
[----:B-1----:R-:W-:Y:S01]  /*7910*/  VIADD R68, R162, 0xffffff19 ;  /* 0xffffff19a2447836 */ /* 0x002fe20000000000 */
[----:B---3--:R0:W-:Y:S02]  /*7920*/  STL [R1+0x738], R157 ;  /* 0x0007389d01007387 */ /* 0x0081e40000100800 */
[----:B------:R-:W-:Y:S01]  /*7930*/  ISETP.GE.U32.AND P5, PT, R156, 0x7ffffe15, PT ;  /* 0x7ffffe159c00780c */ /* 0x000fe20003fa6070 */
[----:B--2---:R-:W-:Y:S01]  /*7940*/  IMAD R69, R2, 0xeb, RZ ;  /* 0x000000eb02457824 */ /* 0x004fe200078e02ff */
        /* <DEDUP_REMOVED lines=44> */
[----:B------:R-:W2:Y:S03]  /*7c10*/  LDC R161, c[0x0][0x3a8] ;  /* 0x0000ea00ffa17b82 */ /* 0x000ea60000000800 */
[----:B------:R0:W2:Y:S01]  /*7c20*/  @!P5 LDG.E.U16 R159, desc[UR20][R68.64] ;  /* 0x00000014449fd981 */ /* 0x0000a2000c1e1500 */
[----:B-1----:R-:W-:Y:S02]  /*7c30*/  VIADD R155, R157, 0xffffff18 ;  /* 0xffffff189d9b7836 */ /* 0x002fe40000000000 */
[----:B0-----:R-:W-:Y:S02]  /*7c40*/  IMAD R68, R156, 0x1d0, RZ ;  /* 0x000001d09c447824 */ /* 0x001fe400078e02ff */
[----:B------:R-:W-:-:S02]  /*7c50*/  VIADD R69, R162, 0xffffff1d ;  /* 0xffffff1da2457836 */ /* 0x000fc40000000000 */
[----:B----4-:R-:W-:Y:S01]  /*7c60*/  IMAD R156, R158, 0x1ce, RZ ;  /* 0x000001ce9e9c7824 */ /* 0x010fe200078e02ff */
        /* <DEDUP_REMOVED lines=12> */
[----:B------:R-:W1:Y:S02]  /*7d30*/  LDC R156, c[0x0][0x3a0] ;  /* 0x0000e800ff9c7b82 */ /* 0x000e640000000800 */
[----:B------:R-:W-:Y:S01]  /*7d40*/  LEA.HI.X.SX32 R160, R68, R5, 0x1, P6 ;  /* 0x0000000544a07211 */ /* 0x000fe200030f0eff */
[----:B------:R-:W-:Y:S01]  /*7d50*/  @!P4 IMAD.MOV.U32 R68, RZ, RZ, R159 ;  /* 0x000000ffff44c224 */ /* 0x000fe200078e009f */
[----:B------:R2:W-:Y:S04]  /*7d60*/  STL [R1+0x1cbc], R69 ;  /* 0x001cbc4501007387 */ /* 0x0005e80000100800 */
[----:B------:R3:W4:Y:S01]  /*7d70*/  @!P4 LDG.E.U16 R155, desc[UR20][R68.64] ;  /* 0x00000014449bc981 */ /* 0x000722000c1e1500 */
[----:B0-----:R-:W0:Y:S01]  /*7d80*/  LDC R159, c[0x0][0x3a8] ;  /* 0x0000ea00ff9f7b82 */ /* 0x001e220000000800 */
[----:B---3--:R-:W-:-:S02]  /*7d90*/  @!P5 IMAD.MOV.U32 R68, RZ, RZ, R158 ;  /* 0x000000ffff44d224 */ /* 0x008fc400078e009e */
[----:B--2---:R-:W-:-:S05]  /*7da0*/  @!P5 IMAD.MOV.U32 R69, RZ, RZ, R160 ;  /* 0x000000ffff45d224 */ /* 0x004fca00078e00a0 */
[----:B------:R2:W3:Y:S04]  /*7db0*/  @!P5 LDG.E.U16 R157, desc[UR20][R68.64] ;  /* 0x00000014449dd981 */ /* 0x0004e8000c1e1500 */
[----:B------:R2:W-:Y:S04]  /*7dc0*/  STL [R1+0x1cb8], R158 ;  /* 0x001cb89e01007387 */ /* 0x0005e80000100800 */
[----:B------:R1:W-:Y:S01]  /*7dd0*/  STL [R1+0x1cb4], R160 ;  /* 0x001cb4a001007387 */ /* 0x0003e20000100800 */
[----:B--2---:R-:W-:Y:S01]  /*7de0*/  VIADD R69, R162, 0xffffff1f ;  /* 0xffffff1fa2457836 */ /* 0x004fe20000000000 */
[----:B------:R-:W2:Y:S08]  /*7df0*/  LDC R158, c[0x0][0x3a8] ;  /* 0x0000ea00ff9e7b82 */ /* 0x000eb00000000800 */
[----:B-1----:R-:W1:Y:S02]  /*7e00*/  LDC R160, c[0x0][0x3a0] ;  /* 0x0000e800ffa07b82 */ /* 0x002e640000000800 */
[----:B-1----:R-:W-:-:S05]  /*7e10*/  VIADD R68, R160, 0xffffff1a ;  /* 0xffffff1aa0447836 */ /* 0x002fca0000000000 */
[----:B------:R-:W-:Y:S01]  /*7e20*/  ISETP.GE.U32.AND P5, PT, R68, 0x7ffffe1b, PT ;  /* 0x7ffffe1b4400780c */ /* 0x000fe20003fa6070 */
[----:B------:R-:W-:-:S05]  /*7e30*/  IMAD R68, R161, 0x1ca, RZ ;  /* 0x000001caa1447824 */ /* 0x000fca00078e02ff */
[----:B------:R-:W-:Y:S01]  /*7e40*/  IADD3 R162, P6, PT, R68, R6, RZ ;  /* 0x0000000644a27210 */ /* 0x000fe20007fde0ff */
[----:B----4-:R0:W-:Y:S02]  /*7e50*/  STL [R1+0x728], R155 ;  /* 0x0007289b01007387 */ /* 0x0101e40000100800 */
[----:B0-----:R-:W-:-:S05]  /*7e60*/  IMAD R155, R159, 0x1cc, RZ ;  /* 0x000001cc9f9b7824 */ /* 0x001fca00078e02ff */
[----:B------:R-:W-:Y:S01]  /*7e70*/  IADD3 R160, P4, PT, R155, R6, RZ ;  /* 0x000000069ba07210 */ /* 0x000fe20007f9e0ff */
[----:B---3--:R0:W-:Y:S01]  /*7e80*/  STL [R1+0x72c], R157 ;  /* 0x00072c9d01007387 */ /* 0x0081e20000100800 */
[----:B------:R-:W-:Y:S01]  /*7e90*/  PRMT R159, RZ, 0x7610, R159 ;  /* 0x00007610ff9f7816 */ /* 0x000fe2000000009f */
[----:B0-----:R-:W-:-:S05]  /*7ea0*/  IMAD R157, R2, 0xe6, RZ ;  /* 0x000000e6029d7824 */ /* 0x001fca00078e02ff */
[----:B------:R-:W-:Y:S01]  /*7eb0*/  LEA.HI.X.SX32 R157, R157, R5, 0x1, P4 ;  /* 0x000000059d9d7211 */ /* 0x000fe200020f0eff */
[----:B------:R-:W-:Y:S01]  /*7ec0*/  @!P3 IMAD.MOV.U32 R68, RZ, RZ, R160 ;  /* 0x000000ffff44b224 */ /* 0x000fe200078e00a0 */
[----:B------:R-:W-:-:S03]  /*7ed0*/  ISETP.GE.U32.AND P4, PT, R69, 0x7ffffe20, PT ;  /* 0x7ffffe204500780c */ /* 0x000fc60003f86070 */
[----:B------:R-:W-:-:S05]  /*7ee0*/  @!P3 IMAD.MOV.U32 R69, RZ, RZ, R157 ;  /* 0x000000ffff45b224 */ /* 0x000fca00078e009d */
[----:B------:R0:W3:Y:S01]  /*7ef0*/  @!P3 LDG.E.U16 R159, desc[UR20][R68.64] ;  /* 0x00000014449fb981 */ /* 0x0000e2000c1e1500 */
[----:B------:R-:W-:-:S03]  /*7f00*/  IMAD R155, R2, 0xe5, RZ ;  /* 0x000000e5029b7824 */ /* 0x000fc600078e02ff */
[----:B------:R1:W-:Y:S01]  /*7f10*/  STL [R1+0x1cb0], R160 ;  /* 0x001cb0a001007387 */ /* 0x0003e20000100800 */
[----:B------:R-:W-:-:S03]  /*7f20*/  PRMT R161, RZ, 0x7610, R161 ;  /* 0x00007610ffa17816 */ /* 0x000fc600000000a1 */
[----:B------:R4:W-:Y:S01]  /*7f30*/  STL [R1+0x1cac], R157 ;  /* 0x001cac9d01007387 */ /* 0x0009e20000100800 */
[----:B0-----:R-:W-:-:S03]  /*7f40*/  LEA.HI.X.SX32 R68, R155, R5, 0x1, P6 ;  /* 0x000000059b447211 */ /* 0x001fc600030f0eff */
[----:B------:R-:W-:Y:S01]  /*7f50*/  STL [R1+0x1ca8], R162 ;  /* 0x001ca8a201007387 */ /* 0x000fe20000100800 */
[----:B-1----:R-:W0:Y:S01]  /*7f60*/  LDC R160, c[0x0][0x3a0] ;  /* 0x0000e800ffa07b82 */ /* 0x002e220000000800 */
[----:B------:R-:W-:-:S07]  /*7f70*/  @!P5 IMAD.MOV.U32 R69, RZ, RZ, R68 ;  /* 0x000000ffff45d224 */ /* 0x000fce00078e0044 */
[----:B----4-:R-:W1:Y:S01]  /*7f80*/  LDC R157, c[0x0][0x3a8] ;  /* 0x0000ea00ff9d7b82 */ /* 0x010e620000000800 */
[----:B---3--:R3:W-:Y:S04]  /*7f90*/  STL [R1+0x724], R159 ;  /* 0x0007249f01007387 */ /* 0x0087e80000100800 */
[----:B------:R4:W-:Y:S01]  /*7fa0*/  STL [R1+0x1ca4], R68 ;  /* 0x001ca44401007387 */ /* 0x0009e20000100800 */
[----:B-1----:R-:W-:Y:S02]  /*7fb0*/  IMAD R155, R157, 0x1c8, RZ ;  /* 0x000001c89d9b7824 */ /* 0x002fe400078e02ff */
[----:B---3--:R-:W1:Y:S01]  /*7fc0*/  LDC R159, c[0x0][0x3a8] ;  /* 0x0000ea00ff9f7b82 */ /* 0x008e620000000800 */
[----:B----4-:R-:W-:-:S05]  /*7fd0*/  @!P5 IMAD.MOV.U32 R68, RZ, RZ, R162 ;  /* 0x000000ffff44d224 */ /* 0x010fca00078e00a2 */
[----:B------:R3:W4:Y:S02]  /*7fe0*/  @!P5 LDG.E.U16 R161, desc[UR20][R68.64] ;  /* 0x0000001444a1d981 */ /* 0x000724000c1e1500 */
[----:B---3--:R-:W3:Y:S01]  /*7ff0*/  LDC R69, c[0x0][0x3a0] ;  /* 0x0000e800ff457b82 */ /* 0x008ee20000000800 */
[----:B------:R-:W-:Y:S02]  /*8000*/  VIADD R68, R156, 0xffffff1c ;  /* 0xffffff1c9c447836 */ /* 0x000fe40000000000 */
[----:B------:R-:W-:-:S03]  /*8010*/  IMAD R162, R2, 0xe4, RZ ;  /* 0x000000e402a27824 */ /* 0x000fc600078e02ff */
[----:B------:R-:W-:Y:S01]  /*8020*/  ISETP.GE.U32.AND P5, PT, R68, 0x7ffffe1d, PT ;  /* 0x7ffffe1d4400780c */ /* 0x000fe20003fa6070 */
[----:B--2---:R-:W-:Y:S01]  /*8030*/  IMAD R68, R158, 0x1c6, RZ ;  /* 0x000001c69e447824 */ /* 0x004fe200078e02ff */
[----:B------:R-:W-:-:S04]  /*8040*/  PRMT R158, RZ, 0x7610, R158 ;  /* 0x00007610ff9e7816 */ /* 0x000fc8000000009e */
[-C--:B------:R-:W-:Y:S01]  /*8050*/  IADD3 R156, P6, PT, R68, R6.reuse, RZ ;  /* 0x00000006449c7210 */ /* 0x080fe20007fde0ff */
[----:B---3--:R-:W-:Y:S01]  /*8060*/  VIADD R69, R69, 0xffffff21 ;  /* 0xffffff2145457836 */ /* 0x008fe20000000000 */
[----:B----4-:R2:W-:Y:S02]  /*8070*/  STL [R1+0x720], R161 ;  /* 0x000720a101007387 */ /* 0x0105e40000100800 */
[----:B--2---:R-:W-:-:S04]  /*8080*/  IADD3 R161, P3, PT, R155, R6, RZ ;  /* 0x000000069ba17210 */ /* 0x004fc80007f7e0ff */
[----:B------:R-:W-:Y:S01]  /*8090*/  LEA.HI.X.SX32 R162, R162, R5, 0x1, P3 ;  /* 0x00000005a2a27211 */ /* 0x000fe200018f0eff */
[----:B------:R-:W-:Y:S01]  /*80a0*/  @!P1 IMAD.MOV.U32 R68, RZ, RZ, R161 ;  /* 0x000000ffff449224 */ /* 0x000fe200078e00a1 */
[----:B------:R-:W-:-:S03]  /*80b0*/  ISETP.GE.U32.AND P3, PT, R69, 0x7ffffe22, PT ;  /* 0x7ffffe224500780c */ /* 0x000fc60003f66070 */
[----:B------:R-:W-:-:S05]  /*80c0*/  @!P1 IMAD.MOV.U32 R69, RZ, RZ, R162 ;  /* 0x000000ffff459224 */ /* 0x000fca00078e00a2 */
[----:B------:R2:W3:Y:S01]  /*80d0*/  @!P1 LDG.E.U16 R158, desc[UR20][R68.64] ;  /* 0x00000014449e9981 */ /* 0x0004e2000c1e1500 */
[----:B------:R-:W-:-:S03]  /*80e0*/  IMAD R155, R2, 0xe3, RZ ;  /* 0x000000e3029b7824 */ /* 0x000fc600078e02ff */
[----:B------:R4:W-:Y:S01]  /*80f0*/  STL [R1+0x1ca0], R161 ;  /* 0x001ca0a101007387 */ /* 0x0009e20000100800 */
[----:B--2---:R-:W-:Y:S01]  /*8100*/  IMAD.MOV.U32 R69, RZ, RZ, R156 ;  /* 0x000000ffff457224 */ /* 0x004fe200078e009c */
[----:B------:R-:W-:Y:S02]  /*8110*/  LEA.HI.X.SX32 R68, R155, R5, 0x1, P6 ;  /* 0x000000059b447211 */ /* 0x000fe400030f0eff */
[----:B------:R2:W-:Y:S01]  /*8120*/  STL [R1+0x1c9c], R162 ;  /* 0x001c9ca201007387 */ /* 0x0005e20000100800 */
[----:B------:R-:W-:Y:S01]  /*8130*/  PRMT R157, RZ, 0x7610, R157 ;  /* 0x00007610ff9d7816 */ /* 0x000fe2000000009d */
[----:B----4-:R-:W4:Y:S01]  /*8140*/  LDC R161, c[0x0][0x3a8] ;  /* 0x0000ea00ffa17b82 */ /* 0x010f220000000800 */
[----:B------:R-:W-:Y:S01]  /*8150*/  @!P5 LOP3.LUT R69, R69, R68, RZ, 0x3c, !PT ;  /* 0x000000444545d212 */ /* 0x000fe200078e3cff */
[----:B------:R0:W-:Y:S01]  /*8160*/  STL [R1+0x1c98], R156 ;  /* 0x001c989c01007387 */ /* 0x0001e20000100800 */
[----:B-1----:R-:W-:-:S05]  /*8170*/  IMAD R155, R159, 0x1c4, RZ ;  /* 0x000001c49f9b7824 */ /* 0x002fca00078e02ff */
[----:B--2---:R-:W1:Y:S01]  /*8180*/  LDC R162, c[0x0][0x3a8] ;  /* 0x0000ea00ffa27b82 */ /* 0x004e620000000800 */
        /* <DEDUP_REMOVED lines=299> */
[----:B------:R-:W-:Y:S02]  /*9440*/  IADD3 R162, P5, PT, R68, R6, RZ ;  /* 0x0000000644a27210 */ /* 0x000fe40007fbe0ff */
[----:B------:R-:W-:Y:S01]  /*9450*/  PRMT R161, RZ, 0x7610, R161 ;  /* 0x00007610ffa17816 */ /* 0x000fe200000000a1 */
        /* <DEDUP_REMOVED lines=11> */
[----:B------:R-:W-:-:S05]  /*9510*/  IMAD R155, R2, 0xcd, RZ ;  /* 0x000000cd029b7824 */ /* 0x000fca00078e02ff */
[----:B0-----:R-:W-:Y:S01]  /*9520*/  LEA.HI.X.SX32 R69, R155, R5, 0x1, P5 ;  /* 0x000000059b457211 */ /* 0x001fe200028f0eff */
[----:B------:R-:W-:-:S05]  /*9530*/  @!P4 IMAD.MOV.U32 R68, RZ, RZ, R162 ;  /* 0x000000ffff44c224 */ /* 0x000fca00078e00a2 */
[----:B------:R0:W4:Y:S04]  /*9540*/  @!P4 LDG.E.U16 R161, desc[UR20][R68.64] ;  /* 0x0000001444a1c981 */ /* 0x000128000c1e1500 */
[----:B------:R1:W-:Y:S04]  /*9550*/  STL [R1+0x1bf0], R160 ;  /* 0x001bf0a001007387 */ /* 0x0003e80000100800 */
[----:B------:R2:W-:Y:S04]  /*9560*/  STL [R1+0x1bec], R157 ;  /* 0x001bec9d01007387 */ /* 0x0005e80000100800 */
[----:B------:R2:W-:Y:S01]  /*9570*/  STL [R1+0x1be8], R162 ;  /* 0x001be8a201007387 */ /* 0x0005e20000100800 */
[----:B0-----:R-:W-:Y:S01]  /*9580*/  VIADD R68, R156, 0xffffff34 ;  /* 0xffffff349c447836 */ /* 0x001fe20000000000 */
[----:B-1----:R-:W0:Y:S08]  /*9590*/  LDC R160, c[0x0][0x3a0] ;  /* 0x0000e800ffa07b82 */ /* 0x002e300000000800 */
[----:B--2---:R-:W1:Y:S01]  /*95a0*/  LDC R157, c[0x0][0x3a8] ;  /* 0x0000ea00ff9d7b82 */ /* 0x004e620000000800 */
[----:B------:R-:W-:Y:S01]  /*95b0*/  ISETP.GE.U32.AND P0, PT, R68, 0x7ffffe35, PT ;  /* 0x7ffffe354400780c */ /* 0x000fe20003f06070 */
[----:B------:R-:W-:Y:S01]  /*95c0*/  IMAD R68, R158, 0x196, RZ ;  /* 0x000001969e447824 */ /* 0x000fe200078e02ff */
[----:B------:R-:W-:Y:S01]  /*95d0*/  PRMT R156, RZ, 0x7610, R156 ;  /* 0x00007610ff9c7816 */ /* 0x000fe2000000009c */
[----:B-1----:R-:W-:Y:S01]  /*95e0*/  IMAD R155, R157, 0x198, RZ ;  /* 0x000001989d9b7824 */ /* 0x002fe200078e02ff */
[----:B---3--:R1:W-:Y:S01]  /*95f0*/  STL [R1+0x6c4], R159 ;  /* 0x0006c49f01007387 */ /* 0x0083e20000100800 */
[----:B------:R-:W-:-:S02]  /*9600*/  PRMT R158, RZ, 0x7610, R158 ;  /* 0x00007610ff9e7816 */ /* 0x000fc4000000009e */
[----:B------:R-:W2:Y:S01]  /*9610*/  LDC R157, c[0x0][0x3a8] ;  /* 0x0000ea00ff9d7b82 */ /* 0x000ea20000000800 */
[----:B------:R3:W-:Y:S01]  /*9620*/  STL [R1+0x1be4], R69 ;  /* 0x001be44501007387 */ /* 0x0007e20000100800 */
[----:B------:R-:W-:-:S06]  /*9630*/  IADD3 R162, P4, PT, R155, R6, RZ ;  /* 0x000000069ba27210 */ /* 0x000fcc0007f9e0ff */
[----:B-1----:R-:W1:Y:S08]  /*9640*/  LDC R159, c[0x0][0x3a8] ;  /* 0x0000ea00ff9f7b82 */ /* 0x002e700000000800 */
[----:B---3--:R-:W3:Y:S01]  /*9650*/  LDC R69, c[0x0][0x3a0] ;  /* 0x0000e800ff457b82 */ /* 0x008ee20000000800 */
[----:B----4-:R4:W-:Y:S02]  /*9660*/  STL [R1+0x6c8], R161 ;  /* 0x0006c8a101007387 */ /* 0x0109e40000100800 */
[----:B----4-:R-:W-:-:S05]  /*9670*/  IMAD R161, R2, 0xcc, RZ ;  /* 0x000000cc02a17824 */ /* 0x010fca00078e02ff */
[----:B------:R-:W-:Y:S02]  /*9680*/  LEA.HI.X.SX32 R155, R161, R5, 0x1, P4 ;  /* 0x00000005a19b7211 */ /* 0x000fe400020f0eff */
[----:B------:R-:W-:Y:S01]  /*9690*/  IADD3 R161, P4, PT, R68, R6, RZ ;  /* 0x0000000644a17210 */ /* 0x000fe20007f9e0ff */
[----:B---3--:R-:W-:Y:S02]  /*96a0*/  VIADD R69, R69, 0xffffff39 ;  /* 0xffffff3945457836 */ /* 0x008fe40000000000 */
[----:B------:R-:W-:-:S03]  /*96b0*/  @!P6 IMAD.MOV.U32 R68, RZ, RZ, R162 ;  /* 0x000000ffff44e224 */ /* 0x000fc600078e00a2 */
[----:B------:R-:W-:Y:S01]  /*96c0*/  ISETP.GE.U32.AND P5, PT, R69, 0x7ffffe3a, PT ;  /* 0x7ffffe3a4500780c */ /* 0x000fe20003fa6070 */
[----:B------:R-:W-:-:S05]  /*96d0*/  IMAD.MOV.U32 R69, RZ, RZ, R155 ;  /* 0x000000ffff457224 */ /* 0x000fca00078e009b */
[----:B------:R3:W4:Y:S04]  /*96e0*/  @!P6 LDG.E.U16 R156, desc[UR20][R68.64] ;  /* 0x00000014449ce981 */ /* 0x000728000c1e1500 */
[----:B------:R0:W-:Y:S04]  /*96f0*/  STL [R1+0x1be0], R162 ;  /* 0x001be0a201007387 */ /* 0x0001e80000100800 */
[----:B------:R1:W-:Y:S01]  /*9700*/  STL [R1+0x1bdc], R155 ;  /* 0x001bdc9b01007387 */ /* 0x0003e20000100800 */
[----:B0-----:R-:W0:Y:S01]  /*9710*/  LDC R162, c[0x0][0x3a8] ;  /* 0x0000ea00ffa27b82 */ /* 0x001e220000000800 */
[----:B-1----:R-:W-:-:S02]  /*9720*/  IMAD R155, R2, 0xcb, RZ ;  /* 0x000000cb029b7824 */ /* 0x002fc400078e02ff */
[----:B------:R-:W-:Y:S03]  /*9730*/  STL [R1+0x1bd8], R161 ;  /* 0x001bd8a101007387 */ /* 0x000fe60000100800 */
[----:B---3--:R-:W-:-:S05]  /*9740*/  LEA.HI.X.SX32 R68, R155, R5, 0x1, P4 ;  /* 0x000000059b447211 */ /* 0x008fca00020f0eff */
[----:B------:R-:W-:Y:S01]  /*9750*/  @!P0 IMAD.MOV.U32 R69, RZ, RZ, R68 ;  /* 0x000000ffff458224 */ /* 0x000fe200078e0044 */
[----:B----4-:R-:W-:Y:S04]  /*9760*/  STL [R1+0x6b0], R156 ;  /* 0x0006b09c01007387 */ /* 0x010fe80000100800 */
[----:B------:R1:W-:Y:S02]  /*9770*/  STL [R1+0x1bd4], R68 ;  /* 0x001bd44401007387 */ /* 0x0003e40000100800 */
[----:B-1----:R-:W-:-:S05]  /*9780*/  @!P0 IMAD.MOV.U32 R68, RZ, RZ, R161 ;  /* 0x000000ffff448224 */ /* 0x002fca00078e00a1 */
[----:B------:R2:W3:Y:S01]  /*9790*/  @!P0 LDG.E.U16 R158, desc[UR20][R68.64] ;  /* 0x00000014449e8981 */ /* 0x0004e2000c1e1500 */
[----:B------:R-:W-:Y:S02]  /*97a0*/  VIADD R156, R160, 0xffffff36 ;  /* 0xffffff36a09c7836 */ /* 0x000fe40000000000 */
[----:B------:R-:W1:Y:S01]  /*97b0*/  LDC R160, c[0x0][0x3a0] ;  /* 0x0000e800ffa07b82 */ /* 0x000e620000000800 */
[----:B------:R-:W-:Y:S02]  /*97c0*/  IMAD R155, R159, 0x194, RZ ;  /* 0x000001949f9b7824 */ /* 0x000fe400078e02ff */
[----:B------:R-:W-:-:S03]  /*97d0*/  ISETP.GE.U32.AND P0, PT, R156, 0x7ffffe37, PT ;  /* 0x7ffffe379c00780c */ /* 0x000fc60003f06070 */
[-C--:B------:R-:W-:Y:S01]  /*97e0*/  IADD3 R161, P4, PT, R155, R6.reuse, RZ ;  /* 0x000000069ba17210 */ /* 0x080fe20007f9e0ff */
[----:B--2---:R-:W-:Y:S01]  /*97f0*/  IMAD R68, R157, 0x192, RZ ;  /* 0x000001929d447824 */ /* 0x004fe200078e02ff */
[----:B------:R-:W-:Y:S01]  /*9800*/  PRMT R156, RZ, 0x7610, R156 ;  /* 0x00007610ff9c7816 */ /* 0x000fe2000000009c */
[----:B------:R-:W-:Y:S01]  /*9810*/  IMAD R155, R2, 0xc9, RZ ;  /* 0x000000c9029b7824 */ /* 0x000fe200078e02ff */
[----:B------:R-:W-:Y:S01]  /*9820*/  PRMT R157, RZ, 0x7610, R157 ;  /* 0x00007610ff9d7816 */ /* 0x000fe2000000009d */
[----:B-1----:R-:W-:Y:S01]  /*9830*/  VIADD R69, R160, 0xffffff3b ;  /* 0xffffff3ba0457836 */ /* 0x002fe20000000000 */
[----:B------:R-:W-:Y:S01]  /*9840*/  IADD3 R160, P6, PT, R68, R6, RZ ;  /* 0x0000000644a07210 */ /* 0x000fe20007fde0ff */
[----:B------:R-:W-:Y:S01]  /*9850*/  @!P3 IMAD.MOV.U32 R68, RZ, RZ, R161 ;  /* 0x000000ffff44b224 */ /* 0x000fe200078e00a1 */
[----:B---3--:R1:W-:Y:S02]  /*9860*/  STL [R1+0x6bc], R158 ;  /* 0x0006bc9e01007387 */ /* 0x0083e40000100800 */
[----:B-1----:R-:W-:-:S05]  /*9870*/  IMAD R158, R2, 0xca, RZ ;  /* 0x000000ca029e7824 */ /* 0x002fca00078e02ff */
[----:B------:R-:W-:Y:S02]  /*9880*/  LEA.HI.X.SX32 R158, R158, R5, 0x1, P4 ;  /* 0x000000059e9e7211 */ /* 0x000fe400020f0eff */
[----:B------:R-:W-:-:S03]  /*9890*/  ISETP.GE.U32.AND P4, PT, R69, 0x7ffffe3c, PT ;  /* 0x7ffffe3c4500780c */ /* 0x000fc60003f86070 */
[----:B------:R-:W-:-:S05]  /*98a0*/  @!P3 IMAD.MOV.U32 R69, RZ, RZ, R158 ;  /* 0x000000ffff45b224 */ /* 0x000fca00078e009e */
[----:B------:R1:W2:Y:S02]  /*98b0*/  @!P3 LDG.E.U16 R156, desc[UR20][R68.64] ;  /* 0x00000014449cb981 */ /* 0x0002a4000c1e1500 */
[----:B-1----:R-:W-:Y:S01]  /*98c0*/  LEA.HI.X.SX32 R69, R155, R5, 0x1, P6 ;  /* 0x000000059b457211 */ /* 0x002fe200030f0eff */
[----:B------:R-:W-:-:S05]  /*98d0*/  @!P0 IMAD.MOV.U32 R68, RZ, RZ, R160 ;  /* 0x000000ffff448224 */ /* 0x000fca00078e00a0 */
[----:B------:R0:W3:Y:S04]  /*98e0*/  @!P0 LDG.E.U16 R157, desc[UR20][R68.64] ;  /* 0x00000014449d8981 */ /* 0x0000e8000c1e1500 */
[----:B------:R1:W-:Y:S04]  /*98f0*/  STL [R1+0x1bd0], R161 ;  /* 0x001bd0a101007387 */ /* 0x0003e80000100800 */
[----:B------:R4:W-:Y:S01]  /*9900*/  STL [R1+0x1bcc], R158 ;  /* 0x001bcc9e01007387 */ /* 0x0009e20000100800 */
[----:B-1----:R-:W1:Y:S01]  /*9910*/  LDC R161, c[0x0][0x3a8] ;  /* 0x0000ea00ffa17b82 */ /* 0x002e620000000800 */
[----:B0-----:R-:W-:-:S07]  /*9920*/  IMAD R68, R162, 0x18e, RZ ;  /* 0x0000018ea2447824 */ /* 0x001fce00078e02ff */
[----:B----4-:R-:W0:Y:S08]  /*9930*/  LDC R158, c[0x0][0x3a0] ;  /* 0x0000e800ff9e7b82 */ /* 0x010e300000000800 */
[----:B------:R-:W4:Y:S01]  /*9940*/  LDC R162, c[0x0][0x3a0] ;  /* 0x0000e800ffa27b82 */ /* 0x000f220000000800 */
[----:B------:R1:W-:Y:S02]  /*9950*/  STL [R1+0x1bc8], R160 ;  /* 0x001bc8a001007387 */ /* 0x0003e40000100800 */
[----:B-1----:R-:W-:-:S05]  /*9960*/  IMAD R155, R161, 0x190, RZ ;  /* 0x00000190a19b7824 */ /* 0x002fca00078e02ff */
[-C--:B------:R-:W-:Y:S02]  /*9970*/  IADD3 R160, P6, PT, R155, R6.reuse, RZ ;  /* 0x000000069ba07210 */ /* 0x080fe40007fde0ff */
[----:B------:R-:W-:Y:S02]  /*9980*/  PRMT R159, RZ, 0x7610, R159 ;  /* 0x00007610ff9f7816 */ /* 0x000fe4000000009f */
[----:B------:R-:W-:Y:S01]  /*9990*/  PRMT R155, RZ, 0x7610, R155 ;  /* 0x00007610ff9b7816 */ /* 0x000fe2000000009b */
[----:B--2---:R0:W-:Y:S04]  /*99a0*/  STL [R1+0x6a4], R156 ;  /* 0x0006a49c01007387 */ /* 0x0041e80000100800 */
[----:B------:R1:W-:Y:S01]  /*99b0*/  STL [R1+0x1bc4], R69 ;  /* 0x001bc44501007387 */ /* 0x0003e20000100800 */
[----:B0-----:R-:W-:Y:S01]  /*99c0*/  VIADD R156, R158, 0xffffff38 ;  /* 0xffffff389e9c7836 */ /* 0x001fe20000000000 */
[----:B------:R-:W-:-:S02]  /*99d0*/  IADD3 R158, P0, PT, R68, R6, RZ ;  /* 0x00000006449e7210 */ /* 0x000fc40007f1e0ff */
[----:B---3--:R0:W-:Y:S01]  /*99e0*/  STL [R1+0x6a8], R157 ;  /* 0x0006a89d01007387 */ /* 0x0081e20000100800 */
[----:B-1----:R-:W-:Y:S02]  /*99f0*/  IMAD R69, R2, 0xc7, RZ ;  /* 0x000000c702457824 */ /* 0x002fe400078e02ff */
[----:B----4-:R-:W-:Y:S02]  /*9a00*/  VIADD R68, R162, 0xffffff3d ;  /* 0xffffff3da2447836 */ /* 0x010fe40000000000 */
[----:B0-----:R-:W-:-:S05]  /*9a10*/  IMAD R157, R2, 0xc8, RZ ;  /* 0x000000c8029d7824 */ /* 0x001fca00078e02ff */
[-C--:B------:R-:W-:Y:S02]  /*9a20*/  LEA.HI.X.SX32 R2, R157, R5.reuse, 0x1, P6 ;  /* 0x000000059d027211 */ /* 0x080fe400030f0eff */
[----:B------:R-:W-:Y:S02]  /*9a30*/  LEA.HI.X.SX32 R157, R69, R5, 0x1, P0 ;  /* 0x00000005459d7211 */ /* 0x000fe400000f0eff */
[----:B------:R-:W-:Y:S01]  /*9a40*/  ISETP.GE.U32.AND P0, PT, R68, 0x7ffffe3e, PT ;  /* 0x7ffffe3e4400780c */ /* 0x000fe20003f06070 */
[----:B------:R-:W-:Y:S02]  /*9a50*/  @!P1 IMAD.MOV.U32 R68, RZ, RZ, R160 ;  /* 0x000000ffff449224 */ /* 0x000fe400078e00a0 */
[----:B------:R-:W-:-:S05]  /*9a60*/  @!P1 IMAD.MOV.U32 R69, RZ, RZ, R2 ;  /* 0x000000ffff459224 */ /* 0x000fca00078e0002 */
[----:B------:R0:W2:Y:S01]  /*9a70*/  @!P1 LDG.E.U16 R159, desc[UR20][R68.64] ;  /* 0x00000014449f9981 */ /* 0x0000a2000c1e1500 */
[----:B------:R-:W-:-:S13]  /*9a80*/  ISETP.GE.U32.AND P3, PT, R156, 0x7ffffe39, PT ;  /* 0x7ffffe399c00780c */ /* 0x000fda0003f66070 */
[----:B0-----:R-:W-:Y:S02]  /*9a90*/  @!P3 IMAD.MOV.U32 R68, RZ, RZ, R158 ;  /* 0x000000ffff44b224 */ /* 0x001fe400078e009e */
[----:B------:R-:W-:-:S05]  /*9aa0*/  @!P3 IMAD.MOV.U32 R69, RZ, RZ, R157 ;  /* 0x000000ffff45b224 */ /* 0x000fca00078e009d */
[----:B------:R0:W3:Y:S04]  /*9ab0*/  @!P3 LDG.E.U16 R155, desc[UR20][R68.64] ;  /* 0x00000014449bb981 */ /* 0x0000e8000c1e1500 */
[----:B------:R1:W-:Y:S04]  /*9ac0*/  STL [R1+0x1bc0], R160 ;  /* 0x001bc0a001007387 */ /* 0x0003e80000100800 */
[----:B------:R-:W-:Y:S04]  /*9ad0*/  STL [R1+0x1bb8], R158 ;  /* 0x001bb89e01007387 */ /* 0x000fe80000100800 */
[----:B------:R4:W-:Y:S01]  /*9ae0*/  STL [R1+0x1bbc], R2 ;  /* 0x001bbc0201007387 */ /* 0x0009e20000100800 */
[----:B-1----:R-:W1:Y:S03]  /*9af0*/  LDC R160, c[0x0][0x3a8] ;  /* 0x0000ea00ffa07b82 */ /* 0x002e660000000800 */
[----:B------:R0:W-:Y:S05]  /*9b00*/  STL [R1+0x1bb4], R157 ;  /* 0x001bb49d01007387 */ /* 0x0001ea0000100800 */
[----:B----4-:R-:W4:Y:S08]  /*9b10*/  LDC R2, c[0x0][0x3a8] ;  /* 0x0000ea00ff027b82 */ /* 0x010f300000000800 */
[----:B0-----:R-:W0:Y:S01]  /*9b20*/  LDC R157, c[0x0][0x3a0] ;  /* 0x0000e800ff9d7b82 */ /* 0x001e220000000800 */
[----:B------:R-:W-:-:S02]  /*9b30*/  PRMT R156, RZ, 0x7610, R156 ;  /* 0x00007610ff9c7816 */ /* 0x000fc4000000009c */
[----:B------:R-:W-:-:S05]  /*9b40*/  PRMT R163, RZ, 0x7610, R163 ;  /* 0x00007610ffa37816 */ /* 0x000fca00000000a3 */
[----:B------:R-:W2:Y:S01]  /*9b50*/  LDC R158, c[0x0][0x3a0] ;  /* 0x0000e800ff9e7b82 */ /* 0x000ea20000000800 */
[----:B0-----:R-:W-:-:S05]  /*9b60*/  VIADD R68, R157, 0xffffff3a ;  /* 0xffffff3a9d447836 */ /* 0x001fca0000000000 */
[----:B------:R-:W-:Y:S01]  /*9b70*/  ISETP.GE.U32.AND P1, PT, R68, 0x7ffffe3b, PT ;  /* 0x7ffffe3b4400780c */ /* 0x000fe20003f26070 */
[----:B-1----:R-:W-:Y:S01]  /*9b80*/  IMAD R68, R160, 0x18a, RZ ;  /* 0x0000018aa0447824 */ /* 0x002fe200078e02ff */
[----:B--2---:R0:W-:Y:S02]  /*9b90*/  STL [R1+0x694], R159 ;  /* 0x0006949f01007387 */ /* 0x0041e40000100800 */
[----:B0-----:R-:W0:Y:S02]  /*9ba0*/  LDC R159, c[0x0][0x3a8] ;  /* 0x0000ea00ff9f7b82 */ /* 0x001e240000000800 */
[----:B---3--:R4:W-:Y:S01]  /*9bb0*/  STL [R1+0x6cc], R155 ;  /* 0x0006cc9b01007387 */ /* 0x0089e20000100800 */
[----:B0-----:R-:W-:Y:S02]  /*9bc0*/  IMAD R69, R159, 0x18c, RZ ;  /* 0x0000018c9f457824 */ /* 0x001fe400078e02ff */
[----:B----4-:R-:W-:Y:S01]  /*9bd0*/  IMAD R155, R2, 0xc6, RZ ;  /* 0x000000c6029b7824 */ /* 0x010fe200078e02ff */
[----:B------:R-:W-:-:S02]  /*9be0*/  IADD3 R159, P3, PT, R68, R6, RZ ;  /* 0x00000006449f7210 */ /* 0x000fc40007f7e0ff */
[----:B------:R-:W-:Y:S01]  /*9bf0*/  IADD3 R157, P6, PT, R69, R6, RZ ;  /* 0x00000006459d7210 */ /* 0x000fe20007fde0ff */
[----:B------:R-:W-:Y:S02]  /*9c00*/  IMAD R69, R2, 0xc5, RZ ;  /* 0x000000c502457824 */ /* 0x000fe400078e02ff */
[----:B------:R-:W-:Y:S01]  /*9c10*/  VIADD R68, R162, 0xffffff3f ;  /* 0xffffff3fa2447836 */ /* 0x000fe20000000000 */
[-C--:B------:R-:W-:Y:S02]  /*9c20*/  LEA.HI.X.SX32 R2, R155, R5.reuse, 0x1, P6 ;  /* 0x000000059b027211 */ /* 0x080fe400030f0eff */
[----:B------:R-:W-:Y:S02]  /*9c30*/  LEA.HI.X.SX32 R155, R69, R5, 0x1, P3 ;  /* 0x00000005459b7211 */ /* 0x000fe400018f0eff */
[----:B------:R-:W-:Y:S01]  /*9c40*/  ISETP.GE.U32.AND P6, PT, R68, 0x7ffffe40, PT ;  /* 0x7ffffe404400780c */ /* 0x000fe20003fc6070 */
[----:B------:R-:W-:Y:S02]  /*9c50*/  @!P5 IMAD.MOV.U32 R68, RZ, RZ, R157 ;  /* 0x000000ffff44d224 */ /* 0x000fe400078e009d */
[----:B------:R-:W-:-:S05]  /*9c60*/  @!P5 IMAD.MOV.U32 R69, RZ, RZ, R2 ;  /* 0x000000ffff45d224 */ /* 0x000fca00078e0002 */
[----:B------:R0:W2:Y:S02]  /*9c70*/  @!P5 LDG.E.U16 R156, desc[UR20][R68.64] ;  /* 0x00000014449cd981 */ /* 0x0000a4000c1e1500 */
        /* <DEDUP_REMOVED lines=10> */
[----:B------:R-:W-:-:S05]  /*9d20*/  VIADD R69, R162, 0xffffff41 ;  /* 0xffffff41a2457836 */ /* 0x000fca0000000000 */
[----:B------:R-:W-:Y:S01]  /*9d30*/  ISETP.GE.U32.AND P3, PT, R69, 0x7ffffe42, PT ;  /* 0x7ffffe424500780c */ /* 0x000fe20003f66070 */
[----:B----4-:R-:W-:Y:S02]  /*9d40*/  IMAD R159, R2, 0xc4, RZ ;  /* 0x000000c4029f7824 */ /* 0x010fe400078e02ff */
[----:B0-----:R-:W-:Y:S01]  /*9d50*/  IMAD R68, R155, 0x188, RZ ;  /* 0x000001889b447824 */ /* 0x001fe200078e02ff */
[----:B------:R-:W-:Y:S01]  /*9d60*/  PRMT R160, RZ, 0x7610, R160 ;  /* 0x00007610ffa07816 */ /* 0x000fe200000000a0 */
[----:B--2---:R0:W-:Y:S02]  /*9d70*/  STL [R1+0x69c], R156 ;  /* 0x00069c9c01007387 */ /* 0x0041e40000100800 */
[----:B0-----:R-:W0:Y:S02]  /*9d80*/  LDC R156, c[0x0][0x3a0] ;  /* 0x0000e800ff9c7b82 */ /* 0x001e240000000800 */
[----:B---3--:R2:W-:Y:S02]  /*9d90*/  STL [R1+0x6b4], R13 ;  /* 0x0006b40d01007387 */ /* 0x0085e40000100800 */
[----:B--2---:R-:W-:Y:S01]  /*9da0*/  IADD3 R13, P5, PT, R68, R6, RZ ;  /* 0x00000006440d7210 */ /* 0x004fe20007fbe0ff */
[----:B------:R-:W-:-:S02]  /*9db0*/  IMAD R68, R2, 0xc3, RZ ;  /* 0x000000c302447824 */ /* 0x000fc400078e02ff */
[----:B0-----:R-:W-:Y:S02]  /*9dc0*/  VIADD R155, R156, 0xffffff3c ;  /* 0xffffff3c9c9b7836 */ /* 0x001fe40000000000 */
[----:B-1----:R-:W-:Y:S01]  /*9dd0*/  IMAD R156, R157, 0x186, RZ ;  /* 0x000001869d9c7824 */ /* 0x002fe200078e02ff */
[----:B------:R-:W-:-:S04]  /*9de0*/  LEA.HI.X.SX32 R69, R159, R5, 0x1, P5 ;  /* 0x000000059f457211 */ /* 0x000fc800028f0eff */
[----:B------:R-:W-:-:S04]  /*9df0*/  IADD3 R156, P5, PT, R156, R6, RZ ;  /* 0x000000069c9c7210 */ /* 0x000fc80007fbe0ff */
[----:B------:R-:W-:Y:S01]  /*9e00*/  LEA.HI.X.SX32 R159, R68, R5, 0x1, P5 ;  /* 0x00000005449f7211 */ /* 0x000fe200028f0eff */
[----:B------:R-:W-:-:S05]  /*9e10*/  @!P4 IMAD.MOV.U32 R68, RZ, RZ, R13 ;  /* 0x000000ffff44c224 */ /* 0x000fca00078e000d */
[----:B------:R0:W2:Y:S01]  /*9e20*/  @!P4 LDG.E.U16 R160, desc[UR20][R68.64] ;  /* 0x0000001444a0c981 */ /* 0x0000a2000c1e1500 */
[----:B------:R-:W-:-:S03]  /*9e30*/  ISETP.GE.U32.AND P1, PT, R155, 0x7ffffe3d, PT ;  /* 0x7ffffe3d9b00780c */ /* 0x000fc60003f26070 */
[----:B------:R-:W-:Y:S04]  /*9e40*/  STL [R1+0x1ba0], R13 ;  /* 0x001ba00d01007387 */ /* 0x000fe80000100800 */
[----:B------:R1:W-:Y:S06]  /*9e50*/  STL [R1+0x1b9c], R69 ;  /* 0x001b9c4501007387 */ /* 0x0003ec0000100800 */
[----:B0-----:R-:W-:-:S02]  /*9e60*/  @!P1 IMAD.MOV.U32 R68, RZ, RZ, R156 ;  /* 0x000000ffff449224 */ /* 0x001fc400078e009c */
[----:B-1----:R-:W-:-:S05]  /*9e70*/  @!P1 IMAD.MOV.U32 R69, RZ, RZ, R159 ;  /* 0x000000ffff459224 */ /* 0x002fca00078e009f */
[----:B------:R0:W3:Y:S04]  /*9e80*/  @!P1 LDG.E.U16 R163, desc[UR20][R68.64] ;  /* 0x0000001444a39981 */ /* 0x0000e8000c1e1500 */
[----:B------:R-:W-:Y:S04]  /*9e90*/  STL [R1+0x1b98], R156 ;  /* 0x001b989c01007387 */ /* 0x000fe80000100800 */
[----:B------:R-:W4:Y:S04]  /*9ea0*/  LDL.LU R13, [R1+0x2dfc] ;  /* 0x002dfc00010d7983 */ /* 0x000f280000300800 */
[----:B------:R1:W-:Y:S02]  /*9eb0*/  STL [R1+0x1b94], R159 ;  /* 0x001b949f01007387 */ /* 0x0003e40000100800 */
[----:B-1----:R-:W0:Y:S01]  /*9ec0*/  LDC R159, c[0x0][0x3a8] ;  /* 0x0000ea00ff9f7b82 */ /* 0x002e220000000800 */
[----:B------:R-:W-:-:S02]  /*9ed0*/  VIADD R155, R158, 0xffffff3e ;  /* 0xffffff3e9e9b7836 */ /* 0x000fc40000000000 */
[----:B------:R-:W-:-:S03]  /*9ee0*/  IMAD R158, R2, 0xc2, RZ ;  /* 0x000000c2029e7824 */ /* 0x000fc600078e02ff */
[----:B------:R-:W-:Y:S01]  /*9ef0*/  ISETP.GE.U32.AND P4, PT, R155, 0x7ffffe3f, PT ;  /* 0x7ffffe3f9b00780c */ /* 0x000fe20003f86070 */
[----:B------:R-:W-:Y:S01]  /*9f00*/  IMAD R155, R2, 0xc1, RZ ;  /* 0x000000c1029b7824 */ /* 0x000fe200078e02ff */
[----:B------:R-:W-:Y:S01]  /*9f10*/  PRMT R157, RZ, 0x7610, R157 ;  /* 0x00007610ff9d7816 */ /* 0x000fe2000000009d */
[----:B0-----:R-:W-:Y:S01]  /*9f20*/  IMAD R68, R159, 0x184, RZ ;  /* 0x000001849f447824 */ /* 0x001fe200078e02ff */
[----:B------:R-:W-:Y:S01]  /*9f30*/  PRMT R161, RZ, 0x7610, R161 ;  /* 0x00007610ffa17816 */ /* 0x000fe200000000a1 */
[----:B--2---:R0:W-:Y:S02]  /*9f40*/  STL [R1+0x68c], R160 ;  /* 0x00068ca001007387 */ /* 0x0041e40000100800 */
[----:B0-----:R-:W0:Y:S02]  /*9f50*/  LDC R160, c[0x0][0x3a8] ;  /* 0x0000ea00ffa07b82 */ /* 0x001e240000000800 */
[----:B---3--:R1:W-:Y:S02]  /*9f60*/  STL [R1+0x6b8], R163 ;  /* 0x0006b8a301007387 */ /* 0x0083e40000100800 */
[----:B-1----:R-:W-:Y:S01]  /*9f70*/  IMAD.MOV.U32 R163, RZ, RZ, R12 ;  /* 0x000000ffffa37224 */ /* 0x002fe200078e000c */
[----:B------:R-:W-:Y:S01]  /*9f80*/  IADD3 R12, P1, PT, R68, R6, RZ ;  /* 0x00000006440c7210 */ /* 0x000fe20007f3e0ff */
[----:B0-----:R-:W-:-:S02]  /*9f90*/  IMAD R69, R160, 0x182, RZ ;  /* 0x00000182a0457824 */ /* 0x001fc400078e02ff */
[----:B------:R-:W-:-:S03]  /*9fa0*/  VIADD R68, R162, 0xffffff43 ;  /* 0xffffff43a2447836 */ /* 0x000fc60000000000 */
[----:B------:R-:W-:Y:S02]  /*9fb0*/  IADD3 R156, P5, PT, R69, R6, RZ ;  /* 0x00000006459c7210 */ /* 0x000fe40007fbe0ff */
[-C--:B------:R-:W-:Y:S02]  /*9fc0*/  LEA.HI.X.SX32 R69, R158, R5.reuse, 0x1, P1 ;  /* 0x000000059e457211 */ /* 0x080fe400008f0eff */
[----:B------:R-:W-:Y:S01]  /*9fd0*/  ISETP.GE.U32.AND P1, PT, R68, 0x7ffffe44, PT ;  /* 0x7ffffe444400780c */ /* 0x000fe20003f26070 */
[----:B------:R-:W-:Y:S01]  /*9fe0*/  @!P0 IMAD.MOV.U32 R68, RZ, RZ, R12 ;  /* 0x000000ffff448224 */ /* 0x000fe200078e000c */
[----:B------:R-:W-:Y:S01]  /*9ff0*/  LEA.HI.X.SX32 R158, R155, R5, 0x1, P5 ;  /* 0x000000059b9e7211 */ /* 0x000fe200028f0eff */
[----:B------:R0:W-:Y:S04]  /*a000*/  STL [R1+0x1b90], R12 ;  /* 0x001b900c01007387 */ /* 0x0001e80000100800 */
[----:B------:R-:W-:Y:S04]  /*a010*/  STL [R1+0x1b88], R156 ;  /* 0x001b889c01007387 */ /* 0x000fe80000100800 */
[----:B------:R1:W-:Y:S04]  /*a020*/  STL [R1+0x1b8c], R69 ;  /* 0x001b8c4501007387 */ /* 0x0003e80000100800 */
[----:B------:R2:W3:Y:S04]  /*a030*/  @!P0 LDG.E.U16 R157, desc[UR20][R68.64] ;  /* 0x00000014449d8981 */ /* 0x0004e8000c1e1500 */
[----:B0-----:R-:W4:Y:S01]  /*a040*/  LDL.LU R12, [R1+0x2df8] ;  /* 0x002df800010c7983 */ /* 0x001f220000300800 */
[----:B--2---:R-:W-:-:S02]  /*a050*/  @!P4 IMAD.MOV.U32 R68, RZ, RZ, R156 ;  /* 0x000000ffff44c224 */ /* 0x004fc400078e009c */
[----:B-1----:R-:W-:Y:S01]  /*a060*/  @!P4 IMAD.MOV.U32 R69, RZ, RZ, R158 ;  /* 0x000000ffff45c224 */ /* 0x002fe200078e009e */
[----:B------:R-:W0:Y:S04]  /*a070*/  LDC R156, c[0x0][0x3a8] ;  /* 0x0000ea00ff9c7b82 */ /* 0x000e280000000800 */
[----:B------:R-:W2:Y:S01]  /*a080*/  @!P4 LDG.E.U16 R161, desc[UR20][R68.64] ;  /* 0x0000001444a1c981 */ /* 0x000ea2000c1e1500 */
[----:B------:R-:W-:-:S03]  /*a090*/  PRMT R159, RZ, 0x7610, R159 ;  /* 0x00007610ff9f7816 */ /* 0x000fc6000000009f */
[----:B---3--:R1:W-:Y:S04]  /*a0a0*/  STL [R1+0x690], R157 ;  /* 0x0006909d01007387 */ /* 0x0083e80000100800 */
[----:B------:R3:W-:Y:S01]  /*a0b0*/  STL [R1+0x1b84], R158 ;  /* 0x001b849e01007387 */ /* 0x0007e20000100800 */
[----:B-1----:R-:W1:Y:S03]  /*a0c0*/  LDC R157, c[0x0][0x3a8] ;  /* 0x0000ea00ff9d7b82 */ /* 0x002e660000000800 */
[----:B--2---:R2:W-:Y:S05]  /*a0d0*/  STL [R1+0x6a0], R161 ;  /* 0x0006a0a101007387 */ /* 0x0045ea0000100800 */
[----:B---3--:R-:W3:Y:S08]  /*a0e0*/  LDC R158, c[0x0][0x3a8] ;  /* 0x0000ea00ff9e7b82 */ /* 0x008ef00000000800 */
[----:B--2---:R-:W2:Y:S01]  /*a0f0*/  LDC R161, c[0x0][0x3a0] ;  /* 0x0000e800ffa17b82 */ /* 0x004ea20000000800 */
[----:B-1----:R-:W-:-:S05]  /*a100*/  IMAD R155, R157, 0x180, RZ ;  /* 0x000001809d9b7824 */ /* 0x002fca00078e02ff */
[----:B------:R-:W-:Y:S01]  /*a110*/  IADD3 R69, P4, PT, R155, R6, RZ ;  /* 0x000000069b457210 */ /* 0x000fe20007f9e0ff */
[----:B--2---:R-:W-:Y:S02]  /*a120*/  VIADD R68, R161, 0xffffff40 ;  /* 0xffffff40a1447836 */ /* 0x004fe40000000000 */
[----:B------:R-:W-:-:S03]  /*a130*/  IMAD R161, R2, 0xc0, RZ ;  /* 0x000000c002a17824 */ /* 0x000fc600078e02ff */
[----:B------:R-:W-:Y:S01]  /*a140*/  ISETP.GE.U32.AND P0, PT, R68, 0x7ffffe41, PT ;  /* 0x7ffffe414400780c */ /* 0x000fe20003f06070 */
[----:B0-----:R-:W-:Y:S01]  /*a150*/  IMAD R68, R156, 0x17e, RZ ;  /* 0x0000017e9c447824 */ /* 0x001fe200078e02ff */
[----:B------:R-:W-:Y:S01]  /*a160*/  LEA.HI.X.SX32 R161, R161, R5, 0x1, P4 ;  /* 0x00000005a1a17211 */ /* 0x000fe200020f0eff */
[----:B------:R0:W-:Y:S03]  /*a170*/  STL [R1+0x1b80], R69 ;  /* 0x001b804501007387 */ /* 0x0001e60000100800 */
[----:B------:R-:W-:Y:S01]  /*a180*/  IADD3 R156, P4, PT, R68, R6, RZ ;  /* 0x00000006449c7210 */ /* 0x000fe20007f9e0ff */
[----:B------:R-:W-:Y:S02]  /*a190*/  @!P6 IMAD.MOV.U32 R68, RZ, RZ, R69 ;  /* 0x000000ffff44e224 */ /* 0x000fe400078e0045 */
[----:B0-----:R-:W-:-:S05]  /*a1a0*/  @!P6 IMAD.MOV.U32 R69, RZ, RZ, R161 ;  /* 0x000000ffff45e224 */ /* 0x001fca00078e00a1 */
[----:B------:R3:W2:Y:S01]  /*a1b0*/  @!P6 LDG.E.U16 R159, desc[UR20][R68.64] ;  /* 0x00000014449fe981 */ /* 0x0006a2000c1e1500 */
[----:B------:R-:W-:-:S03]  /*a1c0*/  IMAD R155, R2, 0xbf, RZ ;  /* 0x000000bf029b7824 */ /* 0x000fc600078e02ff */
[----:B------:R0:W-:Y:S04]  /*a1d0*/  STL [R1+0x1b7c], R161 ;  /* 0x001b7ca101007387 */ /* 0x0001e80000100800 */
[----:B------:R1:W-:Y:S01]  /*a1e0*/  STL [R1+0x1b78], R156 ;  /* 0x001b789c01007387 */ /* 0x0003e20000100800 */
[----:B---3--:R-:W-:Y:S02]  /*a1f0*/  IMAD R68, R158, 0x17c, RZ ;  /* 0x0000017c9e447824 */ /* 0x008fe400078e02ff */
[----:B------:R-:W-:Y:S01]  /*a200*/  VIADD R69, R162, 0xffffff45 ;  /* 0xffffff45a2457836 */ /* 0x000fe20000000000 */
[----:B------:R-:W-:Y:S02]  /*a210*/  PRMT R157, RZ, 0x7610, R157 ;  /* 0x00007610ff9d7816 */ /* 0x000fe4000000009d */
[----:B0-----:R-:W-:Y:S01]  /*a220*/  IADD3 R161, P5, PT, R68, R6, RZ ;  /* 0x0000000644a17210 */ /* 0x001fe20007fbe0ff */
[----:B------:R-:W-:Y:S01]  /*a230*/  @!P0 IMAD.MOV.U32 R68, RZ, RZ, R156 ;  /* 0x000000ffff448224 */ /* 0x000fe200078e009c */
[----:B------:R-:W-:Y:S01]  /*a240*/  PRMT R160, RZ, 0x7610, R160 ;  /* 0x00007610ffa07816 */ /* 0x000fe200000000a0 */
[----:B-1----:R-:W0:Y:S01]  /*a250*/  LDC R156, c[0x0][0x3a8] ;  /* 0x0000ea00ff9c7b82 */ /* 0x002e220000000800 */
[----:B--2---:R1:W-:Y:S02]  /*a260*/  STL [R1+0x670], R159 ;  /* 0x0006709f01007387 */ /* 0x0043e40000100800 */
[----:B-1----:R-:W-:-:S02]  /*a270*/  LEA.HI.X.SX32 R159, R155, R5, 0x1, P4 ;  /* 0x000000059b9f7211 */ /* 0x002fc400020f0eff */
[----:B------:R-:W-:-:S03]  /*a280*/  ISETP.GE.U32.AND P4, PT, R69, 0x7ffffe46, PT ;  /* 0x7ffffe464500780c */ /* 0x000fc60003f86070 */
[----:B------:R-:W-:-:S05]  /*a290*/  @!P0 IMAD.MOV.U32 R69, RZ, RZ, R159 ;  /* 0x000000ffff458224 */ /* 0x000fca00078e009f */
[----:B------:R1:W2:Y:S01]  /*a2a0*/  @!P0 LDG.E.U16 R157, desc[UR20][R68.64] ;  /* 0x00000014449d8981 */ /* 0x0002a2000c1e1500 */
[----:B------:R-:W-:-:S05]  /*a2b0*/  IMAD R155, R2, 0xbe, RZ ;  /* 0x000000be029b7824 */ /* 0x000fca00078e02ff */
[----:B-1----:R-:W-:Y:S01]  /*a2c0*/  LEA.HI.X.SX32 R69, R155, R5, 0x1, P5 ;  /* 0x000000059b457211 */ /* 0x002fe200028f0eff */
[----:B------:R-:W-:-:S05]  /*a2d0*/  @!P3 IMAD.MOV.U32 R68, RZ, RZ, R161 ;  /* 0x000000ffff44b224 */ /* 0x000fca00078e00a1 */
[----:B------:R0:W3:Y:S04]  /*a2e0*/  @!P3 LDG.E.U16 R160, desc[UR20][R68.64] ;  /* 0x0000001444a0b981 */ /* 0x0000e8000c1e1500 */
[----:B------:R1:W-:Y:S02]  /*a2f0*/  STL [R1+0x1b74], R159 ;  /* 0x001b749f01007387 */ /* 0x0003e40000100800 */
[----:B-1----:R-:W1:Y:S01]  /*a300*/  LDC R159, c[0x0][0x3a8] ;  /* 0x0000ea00ff9f7b82 */ /* 0x002e620000000800 */
[----:B0-----:R-:W-:Y:S01]  /*a310*/  IMAD R68, R156, 0x17a, RZ ;  /* 0x0000017a9c447824 */ /* 0x001fe200078e02ff */
[----:B------:R-:W-:-:S06]  /*a320*/  PRMT R158, RZ, 0x7610, R158 ;  /* 0x00007610ff9e7816 */ /* 0x000fcc000000009e */
[----:B------:R-:W0:Y:S01]  /*a330*/  LDC R156, c[0x0][0x3a8] ;  /* 0x0000ea00ff9c7b82 */ /* 0x000e220000000800 */
[----:B--2---:R2:W-:Y:S07]  /*a340*/  STL [R1+0x698], R157 ;  /* 0x0006989d01007387 */ /* 0x0045ee0000100800 */
[----:B--2---:R-:W2:Y:S01]  /*a350*/  LDC R157, c[0x0][0x3a0] ;  /* 0x0000e800ff9d7b82 */ /* 0x004ea20000000800 */
[----:B------:R0:W-:Y:S04]  /*a360*/  STL [R1+0x1b70], R161 ;  /* 0x001b70a101007387 */ /* 0x0001e80000100800 */
[----:B------:R-:W-:Y:S04]  /*a370*/  STL [R1+0x1b6c], R69 ;  /* 0x001b6c4501007387 */ /* 0x000fe80000100800 */
[----:B---3--:R3:W-:Y:S01]  /*a380*/  STL [R1+0x680], R160 ;  /* 0x000680a001007387 */ /* 0x0087e20000100800 */
[----:B0-----:R-:W0:Y:S01]  /*a390*/  LDC R161, c[0x0][0x3a8] ;  /* 0x0000ea00ffa17b82 */ /* 0x001e220000000800 */
[----:B--2---:R-:W-:Y:S01]  /*a3a0*/  VIADD R155, R157, 0xffffff42 ;  /* 0xffffff429d9b7836 */ /* 0x004fe20000000000 */
[----:B---3--:R-:W-:Y:S01]  /*a3b0*/  IADD3 R160, P0, PT, R68, R6, RZ ;  /* 0x0000000644a07210 */ /* 0x008fe20007f1e0ff */
[----:B-1----:R-:W-:-:S05]  /*a3c0*/  IMAD R69, R159, 0x178, RZ ;  /* 0x000001789f457824 */ /* 0x002fca00078e02ff */
[----:B------:R-:W1:Y:S01]  /*a3d0*/  LDC R157, c[0x0][0x3a0] ;  /* 0x0000e800ff9d7b82 */ /* 0x000e620000000800 */
[----:B------:R-:W-:Y:S01]  /*a3e0*/  ISETP.GE.U32.AND P3, PT, R155, 0x7ffffe43, PT ;  /* 0x7ffffe439b00780c */ /* 0x000fe20003f66070 */
[----:B------:R-:W-:Y:S02]  /*a3f0*/  IMAD R155, R2, 0xbd, RZ ;  /* 0x000000bd029b7824 */ /* 0x000fe400078e02ff */
[----:B------:R-:W-:Y:S01]  /*a400*/  VIADD R68, R162, 0xffffff47 ;  /* 0xffffff47a2447836 */ /* 0x000fe20000000000 */
[----:B------:R-:W-:Y:S02]  /*a410*/  IADD3 R159, P5, PT, R69, R6, RZ ;  /* 0x00000006459f7210 */ /* 0x000fe40007fbe0ff */
[----:B------:R-:W-:Y:S02]  /*a420*/  LEA.HI.X.SX32 R69, R155, R5, 0x1, P0 ;  /* 0x000000059b457211 */ /* 0x000fe400000f0eff */
[----:B------:R-:W-:-:S05]  /*a430*/  ISETP.GE.U32.AND P0, PT, R68, 0x7ffffe48, PT ;  /* 0x7ffffe484400780c */ /* 0x000fca0003f06070 */
[----:B------:R-:W-:-:S05]  /*a440*/  @!P3 IMAD.MOV.U32 R68, RZ, RZ, R160 ;  /* 0x000000ffff44b224 */ /* 0x000fca00078e00a0 */
[----:B------:R2:W3:Y:S01]  /*a450*/  @!P3 LDG.E.U16 R158, desc[UR20][R68.64] ;  /* 0x00000014449eb981 */ /* 0x0004e2000c1e1500 */
[----:B------:R-:W-:-:S03]  /*a460*/  IMAD R155, R2, 0xbc, RZ ;  /* 0x000000bc029b7824 */ /* 0x000fc600078e02ff */
[----:B------:R0:W-:Y:S02]  /*a470*/  STL [R1+0x1b68], R160 ;  /* 0x001b68a001007387 */ /* 0x0001e40000100800 */
[----:B------:R-:W-:Y:S02]  /*a480*/  LEA.HI.X.SX32 R155, R155, R5, 0x1, P5 ;  /* 0x000000059b9b7211 */ /* 0x000fe400028f0eff */
[----:B------:R-:W-:Y:S04]  /*a490*/  STL [R1+0x1b60], R159 ;  /* 0x001b609f01007387 */ /* 0x000fe80000100800 */
[----:B------:R4:W-:Y:S01]  /*a4a0*/  STL [R1+0x1b64], R69 ;  /* 0x001b644501007387 */ /* 0x0009e20000100800 */
[----:B0-----:R-:W0:Y:S03]  /*a4b0*/  LDC R160, c[0x0][0x3a8] ;  /* 0x0000ea00ffa07b82 */ /* 0x001e260000000800 */
[----:B------:R-:W-:Y:S01]  /*a4c0*/  STL [R1+0x1b5c], R155 ;  /* 0x001b5c9b01007387 */ /* 0x000fe20000100800 */
[----:B--2---:R-:W-:-:S02]  /*a4d0*/  @!P1 IMAD.MOV.U32 R68, RZ, RZ, R159 ;  /* 0x000000ffff449224 */ /* 0x004fc400078e009f */
[----:B----4-:R-:W-:-:S05]  /*a4e0*/  IMAD.MOV.U32 R69, RZ, RZ, R155 ;  /* 0x000000ffff457224 */ /* 0x010fca00078e009b */
[----:B------:R0:W2:Y:S02]  /*a4f0*/  @!P1 LDG.E.U16 R8, desc[UR20][R68.64] ;  /* 0x0000001444089981 */ /* 0x0000a4000c1e1500 */
[----:B0-----:R-:W-:Y:S02]  /*a500*/  IMAD R68, R160, 0x176, RZ ;  /* 0x00000176a0447824 */ /* 0x001fe400078e02ff */
[----:B-1----:R-:W-:-:S03]  /*a510*/  VIADD R69, R157, 0xffffff46 ;  /* 0xffffff469d457836 */ /* 0x002fc60000000000 */
[----:B------:R-:W-:Y:S01]  /*a520*/  IADD3 R159, P5, PT, R68, R6, RZ ;  /* 0x00000006449f7210 */ /* 0x000fe20007fbe0ff */
[----:B------:R-:W-:Y:S01]  /*a530*/  IMAD R68, R156, 0x174, RZ ;  /* 0x000001749c447824 */ /* 0x000fe200078e02ff */
[----:B------:R-:W-:Y:S02]  /*a540*/  ISETP.GE.U32.AND P1, PT, R69, 0x7ffffe47, PT ;  /* 0x7ffffe474500780c */ /* 0x000fe40003f26070 */
[----:B------:R-:W-:Y:S01]  /*a550*/  PRMT R157, RZ, 0x7610, R157 ;  /* 0x00007610ff9d7816 */ /* 0x000fe2000000009d */
[----:B---3--:R0:W-:Y:S02]  /*a560*/  STL [R1+0x684], R158 ;  /* 0x0006849e01007387 */ /* 0x0081e40000100800 */
[----:B0-----:R-:W0:Y:S02]  /*a570*/  LDC R158, c[0x0][0x3a0] ;  /* 0x0000e800ff9e7b82 */ /* 0x001e240000000800 */
[----:B0-----:R-:W-:-:S05]  /*a580*/  VIADD R155, R158, 0xffffff44 ;  /* 0xffffff449e9b7836 */ /* 0x001fca0000000000 */
[----:B------:R-:W-:Y:S01]  /*a590*/  ISETP.GE.U32.AND P3, PT, R155, 0x7ffffe45, PT ;  /* 0x7ffffe459b00780c */ /* 0x000fe20003f66070 */
[----:B------:R-:W-:-:S05]  /*a5a0*/  IMAD R155, R2, 0xbb, RZ ;  /* 0x000000bb029b7824 */ /* 0x000fca00078e02ff */
[----:B------:R-:W-:Y:S01]  /*a5b0*/  LEA.HI.X.SX32 R69, R155, R5, 0x1, P5 ;  /* 0x000000059b457211 */ /* 0x000fe200028f0eff */
[----:B------:R-:W-:Y:S01]  /*a5c0*/  IMAD R155, R161, 0x172, RZ ;  /* 0x00000172a19b7824 */ /* 0x000fe200078e02ff */
[----:B------:R-:W-:-:S05]  /*a5d0*/  IADD3 R161, P5, PT, R68, R6, RZ ;  /* 0x0000000644a17210 */ /* 0x000fca0007fbe0ff */
[----:B------:R-:W-:-:S05]  /*a5e0*/  @!P3 IMAD.MOV.U32 R68, RZ, RZ, R159 ;  /* 0x000000ffff44b224 */ /* 0x000fca00078e009f */
[----:B------:R0:W3:Y:S04]  /*a5f0*/  @!P3 LDG.E.U16 R157, desc[UR20][R68.64] ;  /* 0x00000014449db981 */ /* 0x0000e8000c1e1500 */
[----:B--2---:R1:W-:Y:S01]  /*a600*/  STL [R1+0x688], R8 ;  /* 0x0006880801007387 */ /* 0x0043e20000100800 */
[C---:B------:R-:W-:Y:S02]  /*a610*/  IMAD R158, R2.reuse, 0xba, RZ ;  /* 0x000000ba029e7824 */ /* 0x040fe400078e02ff */
[----:B0-----:R-:W-:Y:S01]  /*a620*/  IMAD R68, R2, 0xb9, RZ ;  /* 0x000000b902447824 */ /* 0x001fe200078e02ff */
[----:B-1----:R-:W2:Y:S04]  /*a630*/  LDL R8, [R1+0x178] ;  /* 0x0001780001087983 */ /* 0x002ea80000100800 */
[----:B------:R0:W-:Y:S04]  /*a640*/  STL [R1+0x1b58], R159 ;  /* 0x001b589f01007387 */ /* 0x0001e80000100800 */
[----:B------:R1:W-:Y:S04]  /*a650*/  STL [R1+0x1b54], R69 ;  /* 0x001b544501007387 */ /* 0x0003e80000100800 */
[----:B------:R-:W-:Y:S01]  /*a660*/  STL [R1+0x1b50], R161 ;  /* 0x001b50a101007387 */ /* 0x000fe20000100800 */
[----:B------:R-:W-:Y:S01]  /*a670*/  PRMT R160, RZ, 0x7610, R160 ;  /* 0x00007610ffa07816 */ /* 0x000fe200000000a0 */
[----:B0-----:R-:W0:Y:S01]  /*a680*/  LDC R159, c[0x0][0x3a8] ;  /* 0x0000ea00ff9f7b82 */ /* 0x001e220000000800 */
[----:B-1----:R-:W-:Y:S01]  /*a690*/  LEA.HI.X.SX32 R69, R158, R5, 0x1, P5 ;  /* 0x000000059e457211 */ /* 0x002fe200028f0eff */
[----:B---3--:R1:W-:Y:S02]  /*a6a0*/  STL [R1+0x674], R157 ;  /* 0x0006749d01007387 */ /* 0x0083e40000100800 */
[----:B-1----:R-:W-:-:S04]  /*a6b0*/  IADD3 R157, P3, PT, R155, R6, RZ ;  /* 0x000000069b9d7210 */ /* 0x002fc80007f7e0ff */
[----:B------:R-:W-:Y:S01]  /*a6c0*/  LEA.HI.X.SX32 R156, R68, R5, 0x1, P3 ;  /* 0x00000005449c7211 */ /* 0x000fe200018f0eff */
[----:B------:R-:W-:-:S05]  /*a6d0*/  @!P4 IMAD.MOV.U32 R68, RZ, RZ, R161 ;  /* 0x000000ffff44c224 */ /* 0x000fca00078e00a1 */
[----:B------:R1:W3:Y:S04]  /*a6e0*/  @!P4 LDG.E.U16 R9, desc[UR20][R68.64] ;  /* 0x000000144409c981 */ /* 0x0002e8000c1e1500 */
[----:B------:R4:W-:Y:S04]  /*a6f0*/  STL [R1+0x1b48], R157 ;  /* 0x001b489d01007387 */ /* 0x0009e80000100800 */
[----:B------:R2:W-:Y:S01]  /*a700*/  STL [R1+0x1b4c], R69 ;  /* 0x001b4c4501007387 */ /* 0x0005e20000100800 */
[----:B-1----:R-:W-:Y:S02]  /*a710*/  @!P1 IMAD.MOV.U32 R68, RZ, RZ, R157 ;  /* 0x000000ffff449224 */ /* 0x002fe400078e009d */
[----:B0-----:R-:W-:Y:S01]  /*a720*/  IMAD R155, R159, 0x170, RZ ;  /* 0x000001709f9b7824 */ /* 0x001fe200078e02ff */
[----:B------:R-:W3:Y:S01]  /*a730*/  LDL R158, [R1+0x16c] ;  /* 0x00016c00019e7983 */ /* 0x000ee20000100800 */
[----:B----4-:R-:W0:Y:S03]  /*a740*/  LDC R157, c[0x0][0x3a0] ;  /* 0x0000e800ff9d7b82 */ /* 0x010e260000000800 */
[----:B------:R-:W4:Y:S01]  /*a750*/  LDL R159, [R1+0x170] ;  /* 0x00017000019f7983 */ /* 0x000f220000100800 */
[----:B--2---:R-:W-:-:S05]  /*a760*/  @!P1 IMAD.MOV.U32 R69, RZ, RZ, R156 ;  /* 0x000000ffff459224 */ /* 0x004fca00078e009c */
[----:B------:R0:W2:Y:S01]  /*a770*/  @!P1 LDG.E.U16 R160, desc[UR20][R68.64] ;  /* 0x0000001444a09981 */ /* 0x0000a2000c1e1500 */
[----:B------:R-:W-:Y:S01]  /*a780*/  IADD3 R161, P3, PT, R155, R6, RZ ;  /* 0x000000069ba17210 */ /* 0x000fe20007f7e0ff */
[----:B0-----:R-:W-:Y:S01]  /*a790*/  VIADD R68, R157, 0xffffff48 ;  /* 0xffffff489d447836 */ /* 0x001fe20000000000 */
[----:B------:R-:W-:-:S04]  /*a7a0*/  PRMT R157, RZ, 0x7610, R157 ;  /* 0x00007610ff9d7816 */ /* 0x000fc8000000009d */
[----:B------:R-:W-:Y:S01]  /*a7b0*/  ISETP.GE.U32.AND P5, PT, R68, 0x7ffffe49, PT ;  /* 0x7ffffe494400780c */ /* 0x000fe20003fa6070 */
[----:B------:R-:W-:Y:S01]  /*a7c0*/  @!P0 IMAD.MOV.U32 R68, RZ, RZ, R161 ;  /* 0x000000ffff448224 */ /* 0x000fe200078e00a1 */
[----:B---3--:R-:W-:Y:S04]  /*a7d0*/  STL [R1+0x668], R9 ;  /* 0x0006680901007387 */ /* 0x008fe80000100800 */
[----:B------:R0:W-:Y:S02]  /*a7e0*/  STL [R1+0x1b44], R156 ;  /* 0x001b449c01007387 */ /* 0x0001e40000100800 */
[----:B0-----:R-:W0:Y:S01]  /*a7f0*/  LDC R156, c[0x0][0x3a8] ;  /* 0x0000ea00ff9c7b82 */ /* 0x001e220000000800 */
[----:B------:R-:W-:Y:S01]  /*a800*/  IMAD R9, R2, 0xb8, RZ ;  /* 0x000000b802097824 */ /* 0x000fe200078e02ff */
[----:B------:R-:W-:Y:S04]  /*a810*/  STL [R1+0x1b40], R161 ;  /* 0x001b40a101007387 */ /* 0x000fe80000100800 */
[----:B------:R-:W-:-:S02]  /*a820*/  LEA.HI.X.SX32 R69, R9, R5, 0x1, P3 ;  /* 0x0000000509457211 */ /* 0x000fc400018f0eff */
[----:B------:R-:W3:Y:S04]  /*a830*/  LDL R9, [R1+0x158] ;  /* 0x0001580001097983 */ /* 0x000ee80000100800 */
[----:B--2---:R1:W-:Y:S04]  /*a840*/  STL [R1+0x678], R160 ;  /* 0x000678a001007387 */ /* 0x0043e80000100800 */
[----:B------:R2:W4:Y:S04]  /*a850*/  @!P0 LDG.E.U16 R157, desc[UR20][R68.64] ;  /* 0x00000014449d8981 */ /* 0x000528000c1e1500 */
[----:B-1----:R-:W4:Y:S01]  /*a860*/  LDL R160, [R1+0x164] ;  /* 0x0001640001a07983 */ /* 0x002f220000100800 */
[----:B0-----:R-:W-:-:S03]  /*a870*/  IMAD R155, R156, 0x16e, RZ ;  /* 0x0000016e9c9b7824 */ /* 0x001fc600078e02ff */
[----:B------:R0:W-:Y:S01]  /*a880*/  STL [R1+0x1b3c], R69 ;  /* 0x001b3c4501007387 */ /* 0x0001e20000100800 */
[----:B--2---:R-:W-:Y:S01]  /*a890*/  VIADD R68, R162, 0xffffff49 ;  /* 0xffffff49a2447836 */ /* 0x004fe20000000000 */
[----:B------:R-:W-:-:S04]  /*a8a0*/  IADD3 R155, P0, PT, R155, R6, RZ ;  /* 0x000000069b9b7210 */ /* 0x000fc80007f1e0ff */
[----:B------:R-:W-:Y:S01]  /*a8b0*/  ISETP.GE.U32.AND P3, PT, R68, 0x7ffffe4a, PT ;  /* 0x7ffffe4a4400780c */ /* 0x000fe20003f66070 */
[----:B0-----:R-:W-:Y:S02]  /*a8c0*/  IMAD R69, R2, 0xb7, RZ ;  /* 0x000000b702457824 */ /* 0x001fe400078e02ff */
[----:B------:R-:W-:Y:S01]  /*a8d0*/  @!P5 IMAD.MOV.U32 R68, RZ, RZ, R155 ;  /* 0x000000ffff44d224 */ /* 0x000fe200078e009b */
[----:B------:R-:W-:Y:S01]  /*a8e0*/  ISETP.GT.U32.AND P1, PT, R133, R8, PT ;  /* 0x000000088500720c */ /* 0x000fe20003f24070 */
[----:B------:R-:W2:Y:S01]  /*a8f0*/  LDL R2, [R1+0x174] ;  /* 0x0001740001027983 */ /* 0x000ea20000100800 */
[----:B------:R-:W-:-:S05]  /*a900*/  LEA.HI.X.SX32 R69, R69, R5, 0x1, P0 ;  /* 0x0000000545457211 */ /* 0x000fca00000f0eff */
[----:B------:R-:W2:Y:S01]  /*a910*/  @!P5 LDG.E.U16 R11, desc[UR20][R68.64] ;  /* 0x00000014440bd981 */ /* 0x000ea2000c1e1500 */
[----:B------:R-:W-:-:S05]  /*a920*/  IMAD.MOV.U32 R162, RZ, RZ, R7 ;  /* 0x000000ffffa27224 */ /* 0x000fca00078e0007 */
[----:B------:R-:W-:Y:S01]  /*a930*/  @!P1 IMAD.IADD R8, R8, 0x1, -R133 ;  /* 0x0000000108089824 */ /* 0x000fe200078e0a85 */
[----:B------:R-:W-:Y:S01]  /*a940*/  STL [R1+0x1b38], R155 ;  /* 0x001b389b01007387 */ /* 0x000fe20000100800 */
[----:B------:R-:W-:-:S03]  /*a950*/  ISETP.GT.U32.AND P6, PT, R133, R4, PT ;  /* 0x000000048500720c */ /* 0x000fc60003fc4070 */
[----:B------:R-:W4:Y:S04]  /*a960*/  LDL R7, [R1+0x15c] ;  /* 0x00015c0001077983 */ /* 0x000f280000100800 */
[----:B------:R0:W-:Y:S04]  /*a970*/  @!P1 STL [R1+0x178], R8 ;  /* 0x0001780801009387 */ /* 0x0001e80000100800 */
[----:B0-----:R-:W4:Y:S04]  /*a980*/  LDL R8, [R1+0x14c] ;  /* 0x00014c0001087983 */ /* 0x001f280000100800 */
[----:B------:R0:W-:Y:S04]  /*a990*/  STL [R1+0x1b34], R69 ;  /* 0x001b344501007387 */ /* 0x0001e80000100800 */
[----:B------:R-:W4:Y:S01]  /*a9a0*/  LDL R68, [R1+0x168] ;  /* 0x0001680001447983 */ /* 0x000f220000100800 */
[----:B------:R-:W-:-:S03]  /*a9b0*/  @!P6 IMAD.IADD R4, R4, 0x1, -R133 ;  /* 0x000000010404e824 */ /* 0x000fc600078e0a85 */
[----:B------:R-:W4:Y:S04]  /*a9c0*/  LDL R161, [R1+0x150] ;  /* 0x0001500001a17983 */ /* 0x000f280000100800 */
[----:B0-----:R-:W4:Y:S01]  /*a9d0*/  LDL R69, [R1+0x160] ;  /* 0x0001600001457983 */ /* 0x001f220000100800 */
[C---:B---3--:R-:W-:Y:S02]  /*a9e0*/  VIADD R155, R9.reuse, 0xdd ;  /* 0x000000dd099b7836 */ /* 0x048fe40000000000 */
[----:B------:R-:W-:Y:S01]  /*a9f0*/  VIADD R156, R9, 0xde ;  /* 0x000000de099c7836 */ /* 0x000fe20000000000 */
[----:B--2---:R0:W-:Y:S04]  /*aa00*/  STL [R1+0x67c], R11 ;  /* 0x00067c0b01007387 */ /* 0x0041e80000100800 */
[----:B0-----:R-:W2:Y:S04]  /*aa10*/  LDL R11, [R1+0x148] ;  /* 0x00014800010b7983 */ /* 0x001ea80000100800 */
[----:B----4-:R0:W-:Y:S04]  /*aa20*/  STL [R1+0x664], R157 ;  /* 0x0006649d01007387 */ /* 0x0101e80000100800 */
[----:B------:R-:W3:Y:S04]  /*aa30*/  LDL R9, [R1+0x144] ;  /* 0x0001440001097983 */ /* 0x000ee80000100800 */
[----:B------:R-:W-:Y:S01]  /*aa40*/  STL [R1+0x2464], R155 ;  /* 0x0024649b01007387 */ /* 0x000fe20000100800 */
[C---:B------:R-:W-:Y:S01]  /*aa50*/  ISETP.GT.U32.AND P4, PT, R133.reuse, R2, PT ;  /* 0x000000028500720c */ /* 0x040fe20003f84070 */
[----:B0-----:R-:W0:Y:S02]  /*aa60*/  LDC R157, c[0x0][0x3a8] ;  /* 0x0000ea00ff9d7b82 */ /* 0x001e240000000800 */
[----:B------:R1:W-:Y:S04]  /*aa70*/  STL [R1+0x2d7c], R4 ;  /* 0x002d7c0401007387 */ /* 0x0003e80000100800 */
[----:B------:R-:W-:Y:S04]  /*aa80*/  STL [R1+0x2460], R156 ;  /* 0x0024609c01007387 */ /* 0x000fe80000100800 */
[----:B-1----:R-:W4:Y:S01]  /*aa90*/  LDL R4, [R1+0x154] ;  /* 0x0001540001047983 */ /* 0x002f220000100800 */
[----:B------:R-:W-:-:S02]  /*aaa0*/  ISETP.GT.U32.AND P0, PT, R133, R159, PT ;  /* 0x0000009f8500720c */ /* 0x000fc40003f04070 */
[C---:B------:R-:W-:Y:S01]  /*aab0*/  ISETP.GT.U32.AND P1, PT, R133.reuse, R158, PT ;  /* 0x0000009e8500720c */ /* 0x040fe20003f24070 */
[----:B------:R-:W-:Y:S01]  /*aac0*/  @!P4 IMAD.IADD R2, R2, 0x1, -R133 ;  /* 0x000000010202c824 */ /* 0x000fe200078e0a85 */
[----:B------:R-:W-:-:S04]  /*aad0*/  ISETP.GT.U32.AND P5, PT, R133, R68, PT ;  /* 0x000000448500720c */ /* 0x000fc80003fa4070 */
[----:B------:R1:W-:Y:S01]  /*aae0*/  @!P4 STL [R1+0x174], R2 ;  /* 0x000174020100c387 */ /* 0x0003e20000100800 */
[----:B------:R-:W-:-:S04]  /*aaf0*/  ISETP.GT.U32.AND P4, PT, R133, R160, PT ;  /* 0x000000a08500720c */ /* 0x000fc80003f84070 */
[--C-:B------:R-:W-:Y:S02]  /*ab00*/  @!P0 IMAD.IADD R159, R159, 0x1, -R133.reuse ;  /* 0x000000019f9f8824 */ /* 0x100fe400078e0a85 */
[----:B------:R-:W-:-:S03]  /*ab10*/  @!P1 IMAD.IADD R158, R158, 0x1, -R133 ;  /* 0x000000019e9e9824 */ /* 0x000fc600078e0a85 */
[----:B------:R0:W-:Y:S01]  /*ab20*/  @!P0 STL [R1+0x170], R159 ;  /* 0x0001709f01008387 */ /* 0x0001e20000100800 */
[C---:B------:R-:W-:Y:S01]  /*ab30*/  ISETP.GT.U32.AND P0, PT, R133.reuse, R69, PT ;  /* 0x000000458500720c */ /* 0x040fe20003f04070 */
[----:B-1----:R-:W1:Y:S02]  /*ab40*/  LDC R2, c[0x0][0x3a8] ;  /* 0x0000ea00ff027b82 */ /* 0x002e640000000800 */
[----:B------:R0:W-:Y:S01]  /*ab50*/  @!P1 STL [R1+0x16c], R158 ;  /* 0x00016c9e01009387 */ /* 0x0001e20000100800 */
[----:B------:R-:W-:Y:S01]  /*ab60*/  ISETP.GT.U32.AND P1, PT, R133, R7, PT ;  /* 0x000000078500720c */ /* 0x000fe20003f24070 */
[--C-:B------:R-:W-:Y:S02]  /*ab70*/  @!P5 IMAD.IADD R68, R68, 0x1, -R133.reuse ;  /* 0x000000014444d824 */ /* 0x100fe400078e0a85 */
[--C-:B------:R-:W-:Y:S01]  /*ab80*/  @!P4 IMAD.IADD R160, R160, 0x1, -R133.reuse ;  /* 0x00000001a0a0c824 */ /* 0x100fe200078e0a85 */
[----:B0-----:R-:W3:Y:S04]  /*ab90*/  LDL R159, [R1+0x138] ;  /* 0x00013800019f7983 */ /* 0x001ee80000100800 */
[----:B------:R-:W3:Y:S01]  /*aba0*/  LDL R158, [R1+0x140] ;  /* 0x00014000019e7983 */ /* 0x000ee20000100800 */
[----:B------:R-:W-:-:S03]  /*abb0*/  @!P0 IMAD.IADD R69, R69, 0x1, -R133 ;  /* 0x0000000145458824 */ /* 0x000fc600078e0a85 */
[----:B------:R-:W-:Y:S01]  /*abc0*/  @!P5 STL [R1+0x168], R68 ;  /* 0x000168440100d387 */ /* 0x000fe20000100800 */
[----:B------:R-:W-:-:S03]  /*abd0*/  @!P1 IMAD.IADD R7, R7, 0x1, -R133 ;  /* 0x0000000107079824 */ /* 0x000fc600078e0a85 */
[----:B------:R0:W-:Y:S01]  /*abe0*/  @!P4 STL [R1+0x164], R160 ;  /* 0x000164a00100c387 */ /* 0x0001e20000100800 */
[----:B------:R-:W-:-:S03]  /*abf0*/  ISETP.GT.U32.AND P4, PT, R133, R161, PT ;  /* 0x000000a18500720c */ /* 0x000fc60003f84070 */
[----:B0-----:R-:W3:Y:S04]  /*ac00*/  LDL R160, [R1+0x134] ;  /* 0x0001340001a07983 */ /* 0x001ee80000100800 */
[----:B------:R-:W-:Y:S01]  /*ac10*/  @!P0 STL [R1+0x160], R69 ;  /* 0x0001604501008387 */ /* 0x000fe20000100800 */
[----:B------:R-:W-:-:S03]  /*ac20*/  ISETP.GT.U32.AND P0, PT, R133, R8, PT ;  /* 0x000000088500720c */ /* 0x000fc60003f04070 */
[----:B------:R1:W-:Y:S01]  /*ac30*/  @!P1 STL [R1+0x15c], R7 ;  /* 0x00015c0701009387 */ /* 0x0003e20000100800 */
[----:B------:R-:W-:Y:S01]  /*ac40*/  IMAD R157, R157, 0x16c, RZ ;  /* 0x0000016c9d9d7824 */ /* 0x000fe200078e02ff */
[----:B------:R-:W-:Y:S01]  /*ac50*/  IABS R155, R155 ;  /* 0x0000009b009b7213 */ /* 0x000fe20000000000 */
[--C-:B------:R-:W-:Y:S02]  /*ac60*/  @!P4 IMAD.IADD R161, R161, 0x1, -R133.reuse ;  /* 0x00000001a1a1c824 */ /* 0x100fe400078e0a85 */
[----:B-1----:R-:W-:Y:S02]  /*ac70*/  IMAD R7, R2, 0xb6, RZ ;  /* 0x000000b602077824 */ /* 0x002fe400078e02ff */
[----:B------:R-:W3:Y:S03]  /*ac80*/  LDL R2, [R1+0x13c] ;  /* 0x00013c0001027983 */ /* 0x000ee60000100800 */
[----:B------:R-:W-:-:S02]  /*ac90*/  @!P0 IMAD.IADD R8, R8, 0x1, -R133 ;  /* 0x0000000108088824 */ /* 0x000fc400078e0a85 */
[----:B------:R-:W-:-:S04]  /*aca0*/  IMAD.HI.U32 R68, R0, R155, RZ ;  /* 0x0000009b00447227 */ /* 0x000fc800078e00ff */
[----:B------:R-:W-:-:S04]  /*acb0*/  IMAD.MOV R68, RZ, RZ, -R68 ;  /* 0x000000ffff447224 */ /* 0x000fc800078e0a44 */
[C---:B------:R-:W-:Y:S01]  /*acc0*/  IMAD R155, R133.reuse, R68, R155 ;  /* 0x00000044859b7224 */ /* 0x040fe200078e029b */
[C---:B--2---:R-:W-:Y:S02]  /*acd0*/  ISETP.GT.U32.AND P1, PT, R133.reuse, R11, PT ;  /* 0x0000000b8500720c */ /* 0x044fe40003f24070 */
[----:B----4-:R-:W-:-:S11]  /*ace0*/  ISETP.GT.U32.AND P5, PT, R133, R4, PT ;  /* 0x000000048500720c */ /* 0x010fd60003fa4070 */
[--C-:B------:R-:W-:Y:S02]  /*acf0*/  @!P1 IMAD.IADD R11, R11, 0x1, -R133.reuse ;  /* 0x000000010b0b9824 */ /* 0x100fe400078e0a85 */
[----:B------:R-:W-:-:S05]  /*ad00*/  @!P5 IMAD.IADD R4, R4, 0x1, -R133 ;  /* 0x000000010404d824 */ /* 0x000fca00078e0a85 */
[----:B------:R0:W-:Y:S04]  /*ad10*/  @!P5 STL [R1+0x154], R4 ;  /* 0x000154040100d387 */ /* 0x0001e80000100800 */
[----:B------:R1:W-:Y:S01]  /*ad20*/  @!P4 STL [R1+0x150], R161 ;  /* 0x000150a10100c387 */ /* 0x0003e20000100800 */
[----:B0-----:R-:W-:-:S03]  /*ad30*/  IADD3 R4, P5, PT, R157, R6, RZ ;  /* 0x000000069d047210 */ /* 0x001fc60007fbe0ff */
[----:B-1----:R-:W2:Y:S04]  /*ad40*/  LDL R161, [R1+0x12c] ;  /* 0x00012c0001a17983 */ /* 0x002ea80000100800 */
[----:B------:R0:W-:Y:S04]  /*ad50*/  @!P0 STL [R1+0x14c], R8 ;  /* 0x00014c0801008387 */ /* 0x0001e80000100800 */
[----:B------:R-:W-:Y:S04]  /*ad60*/  STL [R1+0x1b30], R4 ;  /* 0x001b300401007387 */ /* 0x000fe80000100800 */
[----:B------:R1:W-:Y:S04]  /*ad70*/  @!P1 STL [R1+0x148], R11 ;  /* 0x0001480b01009387 */ /* 0x0003e80000100800 */
[----:B------:R-:W4:Y:S04]  /*ad80*/  LDL R157, [R1+0x124] ;  /* 0x00012400019d7983 */ /* 0x000f280000100800 */
[----:B0-----:R-:W2:Y:S01]  /*ad90*/  LDL R8, [R1+0x120] ;  /* 0x0001200001087983 */ /* 0x001ea20000100800 */
[----:B-1----:R-:W-:-:S03]  /*ada0*/  LEA.HI.X.SX32 R11, R7, R5, 0x1, P5 ;  /* 0x00000005070b7211 */ /* 0x002fc600028f0eff */
[----:B------:R-:W2:Y:S04]  /*adb0*/  LDL R7, [R1+0x11c] ;  /* 0x00011c0001077983 */ /* 0x000ea80000100800 */
[----:B------:R-:W-:Y:S04]  /*adc0*/  STL [R1+0x1b2c], R11 ;  /* 0x001b2c0b01007387 */ /* 0x000fe80000100800 */
[----:B------:R-:W2:Y:S01]  /*add0*/  LDL R68, [R1+0x114] ;  /* 0x0001140001447983 */ /* 0x000ea20000100800 */
[----:B------:R-:W-:-:S05]  /*ade0*/  IABS R156, R156 ;  /* 0x0000009c009c7213 */ /* 0x000fca0000000000 */
[----:B------:R-:W-:-:S04]  /*adf0*/  IMAD.HI.U32 R69, R0, R156, RZ ;  /* 0x0000009c00457227 */ /* 0x000fc800078e00ff */
[----:B------:R-:W-:Y:S01]  /*ae00*/  IMAD.MOV R69, RZ, RZ, -R69 ;  /* 0x000000ffff457224 */ /* 0x000fe200078e0a45 */
[----:B------:R-:W-:Y:S03]  /*ae10*/  STL [R1+0x2d90], R155 ;  /* 0x002d909b01007387 */ /* 0x000fe60000100800 */
[----:B------:R-:W-:Y:S01]  /*ae20*/  IMAD R156, R133, R69, R156 ;  /* 0x00000045859c7224 */ /* 0x000fe200078e029c */
[----:B------:R-:W-:Y:S04]  /*ae30*/  STL [R1+0x2dbc], R155 ;  /* 0x002dbc9b01007387 */ /* 0x000fe80000100800 */
[----:B------:R0:W-:Y:S01]  /*ae40*/  STL [R1+0x2dc0], R155 ;  /* 0x002dc09b01007387 */ /* 0x0001e20000100800 */
[----:B------:R-:W-:-:S03]  /*ae50*/  @!P3 IMAD.MOV.U32 R69, RZ, RZ, R11 ;  /* 0x000000ffff45b224 */ /* 0x000fc600078e000b */
[----:B0-----:R-:W4:Y:S04]  /*ae60*/  LDL R155, [R1+0x98] ;  /* 0x00009800019b7983 */ /* 0x001f280000100800 */
[----:B------:R2:W-:Y:S04]  /*ae70*/  STL [R1+0x2d94], R156 ;  /* 0x002d949c01007387 */ /* 0x0005e80000100800 */
[----:B------:R-:W4:Y:S01]  /*ae80*/  LDL.LU R11, [R1+0x2df4] ;  /* 0x002df400010b7983 */ /* 0x000f220000300800 */
[----:B--2---:R-:W-:Y:S02]  /*ae90*/  IMAD.MOV.U32 R156, RZ, RZ, R68 ;  /* 0x000000ffff9c7224 */ /* 0x004fe400078e0044 */
[----:B------:R-:W-:-:S02]  /*aea0*/  @!P3 IMAD.MOV.U32 R68, RZ, RZ, R4 ;  /* 0x000000ffff44b224 */ /* 0x000fc400078e0004 */
[----:B------:R-:W2:Y:S04]  /*aeb0*/  LDL R4, [R1+0x158] ;  /* 0x0001580001047983 */ /* 0x000ea80000100800 */
[----:B------:R-:W2:Y:S01]  /*aec0*/  @!P3 LDG.E.U16 R10, desc[UR20][R68.64] ;  /* 0x00000014440ab981 */ /* 0x000ea2000c1e1500 */
[C---:B---3--:R-:W-:Y:S02]  /*aed0*/  ISETP.GT.U32.AND P6, PT, R133.reuse, R9, PT ;  /* 0x000000098500720c */ /* 0x048fe40003fc4070 */
[----:B------:R-:W-:-:S11]  /*aee0*/  ISETP.GT.U32.AND P4, PT, R133, R158, PT ;  /* 0x0000009e8500720c */ /* 0x000fd60003f84070 */
[--C-:B------:R-:W-:Y:S02]  /*aef0*/  @!P6 IMAD.IADD R9, R9, 0x1, -R133.reuse ;  /* 0x000000010909e824 */ /* 0x100fe400078e0a85 */
[----:B------:R-:W-:Y:S01]  /*af00*/  @!P4 IMAD.IADD R158, R158, 0x1, -R133 ;  /* 0x000000019e9ec824 */ /* 0x000fe200078e0a85 */
[----:B--2---:R0:W-:Y:S04]  /*af10*/  STL [R1+0x66c], R10 ;  /* 0x00066c0a01007387 */ /* 0x0041e80000100800 */
[----:B0-----:R-:W2:Y:S04]  /*af20*/  LDL.LU R10, [R1+0x2df0] ;  /* 0x002df000010a7983 */ /* 0x001ea80000300800 */
[----:B------:R-:W3:Y:S04]  /*af30*/  LDL R68, [R1+0x130] ;  /* 0x0001300001447983 */ /* 0x000ee80000100800 */
[----:B------:R-:W2:Y:S04]  /*af40*/  LDL R69, [R1+0x128] ;  /* 0x0001280001457983 */ /* 0x000ea80000100800 */
[----:B------:R0:W-:Y:S04]  /*af50*/  @!P6 STL [R1+0x144], R9 ;  /* 0x000144090100e387 */ /* 0x0001e80000100800 */
[----:B0-----:R-:W4:Y:S04]  /*af60*/  LDL.LU R9, [R1+0x2dec] ;  /* 0x002dec0001097983 */ /* 0x001f280000300800 */
[----:B------:R0:W-:Y:S01]  /*af70*/  @!P4 STL [R1+0x140], R158 ;  /* 0x0001409e0100c387 */ /* 0x0001e20000100800 */
[C---:B------:R-:W-:Y:S01]  /*af80*/  ISETP.GT.U32.AND P0, PT, R133.reuse, R2, PT ;  /* 0x000000028500720c */ /* 0x040fe20003f04070 */
[----:B0-----:R-:W0:Y:S01]  /*af90*/  LDC R158, c[0x0][0x3a0] ;  /* 0x0000e800ff9e7b82 */ /* 0x001e220000000800 */
[----:B------:R-:W-:-:S11]  /*afa0*/  ISETP.GT.U32.AND P5, PT, R133, R159, PT ;  /* 0x0000009f8500720c */ /* 0x000fd60003fa4070 */
[----:B------:R-:W-:-:S05]  /*afb0*/  @!P0 IMAD.IADD R2, R2, 0x1, -R133 ;  /* 0x0000000102028824 */ /* 0x000fca00078e0a85 */
[----:B------:R-:W-:Y:S01]  /*afc0*/  @!P0 STL [R1+0x13c], R2 ;  /* 0x00013c0201008387 */ /* 0x000fe20000100800 */
[----:B------:R-:W-:-:S05]  /*afd0*/  @!P5 IMAD.IADD R159, R159, 0x1, -R133 ;  /* 0x000000019f9fd824 */ /* 0x000fca00078e0a85 */
[----:B------:R1:W-:Y:S01]  /*afe0*/  @!P5 STL [R1+0x138], R159 ;  /* 0x0001389f0100d387 */ /* 0x0003e20000100800 */
[----:B---3--:R-:W-:Y:S01]  /*aff0*/  ISETP.GT.U32.AND P3, PT, R133, R68, PT ;  /* 0x000000448500720c */ /* 0x008fe20003f64070 */
[----:B0-----:R-:W-:-:S05]  /*b000*/  VIADD R68, R158, 0xffffff4a ;  /* 0xffffff4a9e447836 */ /* 0x001fca0000000000 */
[----:B------:R-:W-:Y:S02]  /*b010*/  ISETP.GE.U32.AND P5, PT, R68, 0x7ffffe4b, PT ;  /* 0x7ffffe4b4400780c */ /* 0x000fe40003fa6070 */
[----:B------:R-:W3:Y:S01]  /*b020*/  LDL R68, [R1+0x130] ;  /* 0x0001300001447983 */ /* 0x000ee20000100800 */
[C---:B------:R-:W-:Y:S02]  /*b030*/  ISETP.GT.U32.AND P1, PT, R133.reuse, R160, PT ;  /* 0x000000a08500720c */ /* 0x040fe40003f24070 */
[C---:B------:R-:W-:Y:S02]  /*b040*/  ISETP.GT.U32.AND P4, PT, R133.reuse, R161, PT ;  /* 0x000000a18500720c */ /* 0x040fe40003f84070 */
[----:B--2---:R-:W-:-:S09]  /*b050*/  ISETP.GT.U32.AND P0, PT, R133, R69, PT ;  /* 0x000000458500720c */ /* 0x004fd20003f04070 */
[--C-:B------:R-:W-:Y:S02]  /*b060*/  @!P1 IMAD.IADD R160, R160, 0x1, -R133.reuse ;  /* 0x00000001a0a09824 */ /* 0x100fe400078e0a85 */
[--C-:B------:R-:W-:Y:S02]  /*b070*/  @!P4 IMAD.IADD R161, R161, 0x1, -R133.reuse ;  /* 0x00000001a1a1c824 */ /* 0x100fe400078e0a85 */
[----:B------:R-:W-:Y:S01]  /*b080*/  @!P0 IMAD.IADD R69, R69, 0x1, -R133 ;  /* 0x0000000145458824 */ /* 0x000fe200078e0a85 */
[----:B------:R0:W-:Y:S04]  /*b090*/  @!P1 STL [R1+0x134], R160 ;  /* 0x000134a001009387 */ /* 0x0001e80000100800 */
[----:B-1----:R-:W2:Y:S04]  /*b0a0*/  LDL R159, [R1+0x118] ;  /* 0x00011800019f7983 */ /* 0x002ea80000100800 */
[----:B------:R-:W2:Y:S04]  /*b0b0*/  LDL R2, [R1+0x110] ;  /* 0x0001100001027983 */ /* 0x000ea80000100800 */
[----:B0-----:R-:W2:Y:S01]  /*b0c0*/  LDL R160, [R1+0xbc] ;  /* 0x0000bc0001a07983 */ /* 0x001ea20000100800 */
[----:B----4-:R-:W-:-:S02]  /*b0d0*/  ISETP.GT.U32.AND P1, PT, R133, R157, PT ;  /* 0x0000009d8500720c */ /* 0x010fc40003f24070 */
[----:B------:R-:W-:-:S11]  /*b0e0*/  PRMT R158, RZ, 0x7610, R158 ;  /* 0x00007610ff9e7816 */ /* 0x000fd6000000009e */
[--C-:B------:R-:W-:Y:S02]  /*b0f0*/  @!P1 IMAD.IADD R157, R157, 0x1, -R133.reuse ;  /* 0x000000019d9d9824 */ /* 0x100fe400078e0a85 */
[----:B---3--:R-:W-:-:S05]  /*b100*/  @!P3 IMAD.IADD R68, R68, 0x1, -R133 ;  /* 0x000000014444b824 */ /* 0x008fca00078e0a85 */
[----:B------:R0:W-:Y:S04]  /*b110*/  @!P3 STL [R1+0x130], R68 ;  /* 0x000130440100b387 */ /* 0x0001e80000100800 */
[----:B------:R1:W-:Y:S01]  /*b120*/  @!P4 STL [R1+0x12c], R161 ;  /* 0x00012ca10100c387 */ /* 0x0003e20000100800 */
[----:B0-----:R-:W0:Y:S03]  /*b130*/  LDC R68, c[0x0][0x3a8] ;  /* 0x0000ea00ff447b82 */ /* 0x001e260000000800 */
[----:B-1----:R-:W3:Y:S04]  /*b140*/  LDL R161, [R1+0xb8] ;  /* 0x0000b80001a17983 */ /* 0x002ee80000100800 */
[----:B------:R1:W-:Y:S02]  /*b150*/  @!P0 STL [R1+0x128], R69 ;  /* 0x0001284501008387 */ /* 0x0003e40000100800 */
[----:B-1----:R-:W1:Y:S01]  /*b160*/  LDC R69, c[0x0][0x3a8] ;  /* 0x0000ea00ff457b82 */ /* 0x002e620000000800 */
[----:B0-----:R-:W-:-:S05]  /*b170*/  IMAD R68, R68, 0x16a, RZ ;  /* 0x0000016a44447824 */ /* 0x001fca00078e02ff */
[----:B------:R-:W-:Y:S01]  /*b180*/  IADD3 R68, P3, PT, R68, R6, RZ ;  /* 0x0000000644447210 */ /* 0x000fe20007f7e0ff */
[----:B-1----:R-:W-:-:S05]  /*b190*/  IMAD R69, R69, 0xb5, RZ ;  /* 0x000000b545457824 */ /* 0x002fca00078e02ff */
[----:B------:R-:W-:Y:S01]  /*b1a0*/  LEA.HI.X.SX32 R69, R69, R5, 0x1, P3 ;  /* 0x0000000545457211 */ /* 0x000fe200018f0eff */
[----:B------:R0:W-:Y:S04]  /*b1b0*/  STL [R1+0x1b28], R68 ;  /* 0x001b284401007387 */ /* 0x0001e80000100800 */
[----:B------:R-:W4:Y:S04]  /*b1c0*/  @!P5 LDG.E.U16 R158, desc[UR20][R68.64] ;  /* 0x00000014449ed981 */ /* 0x000f28000c1e1500 */
[----:B------:R1:W-:Y:S04]  /*b1d0*/  @!P1 STL [R1+0x124], R157 ;  /* 0x0001249d01009387 */ /* 0x0003e80000100800 */
[----:B------:R2:W-:Y:S04]  /*b1e0*/  STL [R1+0x1b24], R69 ;  /* 0x001b244501007387 */ /* 0x0005e80000100800 */
[----:B0-----:R-:W3:Y:S01]  /*b1f0*/  LDL R68, [R1+0x10c] ;  /* 0x00010c0001447983 */ /* 0x001ee20000100800 */
[----:B-1----:R-:W0:Y:S03]  /*b200*/  LDC R157, c[0x0][0x3a0] ;  /* 0x0000e800ff9d7b82 */ /* 0x002e260000000800 */
[----:B--2---:R-:W2:Y:S01]  /*b210*/  LDL R69, [R1+0x108] ;  /* 0x0001080001457983 */ /* 0x004ea20000100800 */
[----:B------:R-:W-:-:S02]  /*b220*/  ISETP.GT.U32.AND P6, PT, R133, R8, PT ;  /* 0x000000088500720c */ /* 0x000fc40003fc4070 */
[C---:B------:R-:W-:Y:S02]  /*b230*/  ISETP.GT.U32.AND P4, PT, R133.reuse, R7, PT ;  /* 0x000000078500720c */ /* 0x040fe40003f84070 */
[C---:B------:R-:W-:Y:S02]  /*b240*/  ISETP.GT.U32.AND P0, PT, R133.reuse, R159, PT ;  /* 0x0000009f8500720c */ /* 0x040fe40003f04070 */
[----:B------:R-:W-:-:S07]  /*b250*/  ISETP.GT.U32.AND P1, PT, R133, R156, PT ;  /* 0x0000009c8500720c */ /* 0x000fce0003f24070 */
[--C-:B------:R-:W-:Y:S02]  /*b260*/  @!P6 IMAD.IADD R8, R8, 0x1, -R133.reuse ;  /* 0x000000010808e824 */ /* 0x100fe400078e0a85 */
[----:B0-----:R-:W-:Y:S02]  /*b270*/  VIADD R157, R157, 0xffffff4b ;  /* 0xffffff4b9d9d7836 */ /* 0x001fe40000000000 */
[----:B------:R-:W-:-:S03]  /*b280*/  @!P4 IMAD.IADD R7, R7, 0x1, -R133 ;  /* 0x000000010707c824 */ /* 0x000fc600078e0a85 */
[----:B------:R-:W-:Y:S01]  /*b290*/  ISETP.GE.U32.AND P3, PT, R157, 0x7ffffe4c, PT ;  /* 0x7ffffe4c9d00780c */ /* 0x000fe20003f66070 */
[----:B------:R-:W-:Y:S01]  /*b2a0*/  VIADD R157, R4, 0xdf ;  /* 0x000000df049d7836 */ /* 0x000fe20000000000 */
[----:B------:R-:W-:Y:S01]  /*b2b0*/  ISETP.GT.U32.AND P5, PT, R133, R2, PT ;  /* 0x000000028500720c */ /* 0x000fe20003fa4070 */
[--C-:B------:R-:W-:Y:S02]  /*b2c0*/  @!P0 IMAD.IADD R159, R159, 0x1, -R133.reuse ;  /* 0x000000019f9f8824 */ /* 0x100fe400078e0a85 */
[----:B------:R-:W-:-:S10]  /*b2d0*/  @!P1 IMAD.IADD R156, R156, 0x1, -R133 ;  /* 0x000000019c9c9824 */ /* 0x000fd400078e0a85 */
[----:B------:R-:W-:Y:S01]  /*b2e0*/  @!P5 IMAD.IADD R2, R2, 0x1, -R133 ;  /* 0x000000010202d824 */ /* 0x000fe200078e0a85 */
[----:B----4-:R-:W-:Y:S04]  /*b2f0*/  STL [R1+0x660], R158 ;  /* 0x0006609e01007387 */ /* 0x010fe80000100800 */
[----:B------:R0:W-:Y:S04]  /*b300*/  @!P6 STL [R1+0x120], R8 ;  /* 0x000120080100e387 */ /* 0x0001e80000100800 */
[----:B0-----:R-:W4:Y:S04]  /*b310*/  LDL.LU R8, [R1+0x2de8] ;  /* 0x002de80001087983 */ /* 0x001f280000300800 */
[----:B------:R-:W-:Y:S04]  /*b320*/  STL [R1+0x245c], R157 ;  /* 0x00245c9d01007387 */ /* 0x000fe80000100800 */
[----:B------:R0:W-:Y:S01]  /*b330*/  @!P4 STL [R1+0x11c], R7 ;  /* 0x00011c070100c387 */ /* 0x0001e20000100800 */
[----:B---3--:R-:W-:Y:S01]  /*b340*/  ISETP.GT.U32.AND P4, PT, R133, R68, PT ;  /* 0x000000448500720c */ /* 0x008fe20003f84070 */
[----:B------:R-:W-:-:S02]  /*b350*/  VIADD R158, R4, 0xe0 ;  /* 0x000000e0049e7836 */ /* 0x000fc40000000000 */
[----:B0-----:R-:W3:Y:S04]  /*b360*/  LDL.LU R7, [R1+0x2de4] ;  /* 0x002de40001077983 */ /* 0x001ee80000300800 */
[----:B------:R-:W-:Y:S06]  /*b370*/  STL [R1+0x2458], R158 ;  /* 0x0024589e01007387 */ /* 0x000fec0000100800 */
[----:B------:R-:W-:Y:S01]  /*b380*/  @!P4 IMAD.IADD R68, R68, 0x1, -R133 ;  /* 0x000000014444c824 */ /* 0x000fe200078e0a85 */
[----:B------:R0:W-:Y:S01]  /*b390*/  @!P0 STL [R1+0x118], R159 ;  /* 0x0001189f01008387 */ /* 0x0001e20000100800 */
[----:B--2---:R-:W-:-:S03]  /*b3a0*/  ISETP.GT.U32.AND P0, PT, R133, R69, PT ;  /* 0x000000458500720c */ /* 0x004fc60003f04070 */
[----:B------:R-:W-:Y:S01]  /*b3b0*/  @!P1 STL [R1+0x114], R156 ;  /* 0x0001149c01009387 */ /* 0x000fe20000100800 */
[----:B------:R-:W-:-:S03]  /*b3c0*/  ISETP.GT.U32.AND P1, PT, R133, R160, PT ;  /* 0x000000a08500720c */ /* 0x000fc60003f24070 */
[----:B------:R-:W-:Y:S01]  /*b3d0*/  STL [R1+0x2dc8], R156 ;  /* 0x002dc89c01007387 */ /* 0x000fe20000100800 */
[----:B0-----:R-:W0:Y:S03]  /*b3e0*/  LDC R159, c[0x0][0x3a8] ;  /* 0x0000ea00ff9f7b82 */ /* 0x001e260000000800 */
[----:B------:R1:W-:Y:S01]  /*b3f0*/  @!P5 STL [R1+0x110], R2 ;  /* 0x000110020100d387 */ /* 0x0003e20000100800 */
[----:B------:R-:W-:-:S03]  /*b400*/  ISETP.GT.U32.AND P5, PT, R133, R161, PT ;  /* 0x000000a18500720c */ /* 0x000fc60003fa4070 */
[----:B------:R2:W-:Y:S01]  /*b410*/  @!P4 STL [R1+0x10c], R68 ;  /* 0x00010c440100c387 */ /* 0x0005e20000100800 */
[----:B------:R-:W-:Y:S01]  /*b420*/  ISETP.GT.U32.AND P4, PT, R133, R165, PT ;  /* 0x000000a58500720c */ /* 0x000fe20003f84070 */
[----:B-1----:R-:W1:Y:S01]  /*b430*/  LDC R2, c[0x0][0x3a8] ;  /* 0x0000ea00ff027b82 */ /* 0x002e620000000800 */
[--C-:B------:R-:W-:Y:S02]  /*b440*/  @!P0 IMAD.IADD R69, R69, 0x1, -R133.reuse ;  /* 0x0000000145458824 */ /* 0x100fe400078e0a85 */
[----:B------:R-:W-:-:S05]  /*b450*/  @!P1 IMAD.IADD R160, R160, 0x1, -R133 ;  /* 0x00000001a0a09824 */ /* 0x000fca00078e0a85 */
[--C-:B------:R-:W-:Y:S01]  /*b460*/  @!P5 IMAD.IADD R161, R161, 0x1, -R133.reuse ;  /* 0x00000001a1a1d824 */ /* 0x100fe200078e0a85 */
[----:B------:R-:W-:Y:S01]  /*b470*/  @!P0 STL [R1+0x108], R69 ;  /* 0x0001084501008387 */ /* 0x000fe20000100800 */
[----:B------:R-:W-:Y:S02]  /*b480*/  ISETP.GT.U32.AND P0, PT, R133, R154, PT ;  /* 0x0000009a8500720c */ /* 0x000fe40003f04070 */
[----:B------:R-:W-:Y:S01]  /*b490*/  @!P4 IMAD.IADD R165, R165, 0x1, -R133 ;  /* 0x00000001a5a5c824 */ /* 0x000fe200078e0a85 */
[----:B------:R0:W-:Y:S01]  /*b4a0*/  @!P1 STL [R1+0xbc], R160 ;  /* 0x0000bca001009387 */ /* 0x0001e20000100800 */
[----:B------:R-:W-:Y:S01]  /*b4b0*/  ISETP.GT.U32.AND P1, PT, R133, R153, PT ;  /* 0x000000998500720c */ /* 0x000fe20003f24070 */
[----:B0-----:R-:W-:Y:S01]  /*b4c0*/  IMAD R159, R159, 0x168, RZ ;  /* 0x000001689f9f7824 */ /* 0x001fe200078e02ff */
[----:B------:R-:W-:Y:S01]  /*b4d0*/  IABS R157, R157 ;  /* 0x0000009d009d7213 */ /* 0x000fe20000000000 */
[----:B------:R0:W-:Y:S01]  /*b4e0*/  @!P5 STL [R1+0xb8], R161 ;  /* 0x0000b8a10100d387 */ /* 0x0001e20000100800 */
[----:B------:R-:W-:-:S03]  /*b4f0*/  IABS R158, R158 ;  /* 0x0000009e009e7213 */ /* 0x000fc60000000000 */
[----:B------:R-:W-:Y:S01]  /*b500*/  STL [R1+0x2d44], R165 ;  /* 0x002d44a501007387 */ /* 0x000fe20000100800 */
[C---:B--2---:R-:W-:Y:S01]  /*b510*/  IMAD.HI.U32 R68, R0.reuse, R157, RZ ;  /* 0x0000009d00447227 */ /* 0x044fe200078e00ff */
[----:B------:R-:W-:Y:S01]  /*b520*/  PRMT R156, RZ, 0x7610, R156 ;  /* 0x00007610ff9c7816 */ /* 0x000fe2000000009c */
[----:B------:R-:W2:Y:S01]  /*b530*/  LDC R160, c[0x0][0x3a0] ;  /* 0x0000e800ffa07b82 */ /* 0x000ea20000000800 */
[----:B------:R-:W-:Y:S01]  /*b540*/  STL [R1+0x2d54], R165 ;  /* 0x002d54a501007387 */ /* 0x000fe20000100800 */
[----:B------:R-:W-:Y:S01]  /*b550*/  IMAD.HI.U32 R69, R0, R158, RZ ;  /* 0x0000009e00457227 */ /* 0x000fe200078e00ff */
[----:B------:R-:W-:Y:S02]  /*b560*/  IADD3 R159, P5, PT, R159, R6, RZ ;  /* 0x000000069f9f7210 */ /* 0x000fe40007fbe0ff */
[----:B------:R1:W-:Y:S01]  /*b570*/  STL [R1+0x2d64], R165 ;  /* 0x002d64a501007387 */ /* 0x0003e20000100800 */
[----:B------:R-:W-:Y:S02]  /*b580*/  @!P0 IMAD.IADD R154, R154, 0x1, -R133 ;  /* 0x000000019a9a8824 */ /* 0x000fe400078e0a85 */
[----:B------:R-:W-:Y:S01]  /*b590*/  IMAD.MOV R68, RZ, RZ, -R68 ;  /* 0x000000ffff447224 */ /* 0x000fe200078e0a44 */
[----:B0-----:R-:W0:Y:S01]  /*b5a0*/  LDC R161, c[0x0][0x3a8] ;  /* 0x0000ea00ffa17b82 */ /* 0x001e220000000800 */
[----:B------:R-:W-:-:S02]  /*b5b0*/  IMAD.MOV R69, RZ, RZ, -R69 ;  /* 0x000000ffff457224 */ /* 0x000fc400078e0a45 */
[----:B-1----:R-:W-:Y:S02]  /*b5c0*/  IMAD R165, R2, 0xb4, RZ ;  /* 0x000000b402a57824 */ /* 0x002fe400078e02ff */
[----:B------:R-:W-:-:S03]  /*b5d0*/  @!P1 IMAD.IADD R153, R153, 0x1, -R133 ;  /* 0x0000000199999824 */ /* 0x000fc600078e0a85 */
[----:B------:R-:W-:Y:S01]  /*b5e0*/  LEA.HI.X.SX32 R165, R165, R5, 0x1, P5 ;  /* 0x00000005a5a57211 */ /* 0x000fe200028f0eff */
[----:B------:R-:W-:Y:S01]  /*b5f0*/  STL [R1+0x2d48], R154 ;  /* 0x002d489a01007387 */ /* 0x000fe20000100800 */
[C---:B------:R-:W-:Y:S02]  /*b600*/  IMAD R157, R133.reuse, R68, R157 ;  /* 0x00000044859d7224 */ /* 0x040fe400078e029d */
[C---:B------:R-:W-:Y:S01]  /*b610*/  IMAD R158, R133.reuse, R69, R158 ;  /* 0x00000045859e7224 */ /* 0x040fe200078e029e */
[----:B------:R-:W3:Y:S01]  /*b620*/  LDL.LU R6, [R1+0x2de0] ;  /* 0x002de00001067983 */ /* 0x000ee20000300800 */
[----:B------:R-:W-:Y:S02]  /*b630*/  @!P3 IMAD.MOV.U32 R68, RZ, RZ, R159 ;  /* 0x000000ffff44b224 */ /* 0x000fe400078e009f */
[----:B------:R-:W-:Y:S01]  /*b640*/  @!P3 IMAD.MOV.U32 R69, RZ, RZ, R165 ;  /* 0x000000ffff45b224 */ /* 0x000fe200078e00a5 */
[----:B------:R1:W-:Y:S04]  /*b650*/  STL [R1+0x2d4c], R153 ;  /* 0x002d4c9901007387 */ /* 0x0003e80000100800 */
[----:B------:R-:W-:Y:S04]  /*b660*/  STL [R1+0x1b20], R159 ;  /* 0x001b209f01007387 */ /* 0x000fe80000100800 */
[----:B------:R2:W3:Y:S04]  /*b670*/  @!P3 LDG.E.U16 R156, desc[UR20][R68.64] ;  /* 0x00000014449cb981 */ /* 0x0004e8000c1e1500 */
[----:B-1----:R-:W4:Y:S01]  /*b680*/  LDL R153, [R1+0x4c] ;  /* 0x00004c0001997983 */ /* 0x002f220000100800 */
[----:B------:R-:W-:-:S02]  /*b690*/  ISETP.GT.U32.AND P6, PT, R133, R152, PT ;  /* 0x000000988500720c */ /* 0x000fc40003fc4070 */
[C---:B------:R-:W-:Y:S02]  /*b6a0*/  ISETP.GT.U32.AND P4, PT, R133.reuse, R151, PT ;  /* 0x000000978500720c */ /* 0x040fe40003f84070 */
[C---:B------:R-:W-:Y:S02]  /*b6b0*/  ISETP.GT.U32.AND P5, PT, R133.reuse, R149, PT ;  /* 0x000000958500720c */ /* 0x040fe40003fa4070 */
[C---:B------:R-:W-:Y:S02]  /*b6c0*/  ISETP.GT.U32.AND P0, PT, R133.reuse, R150, PT ;  /* 0x000000968500720c */ /* 0x040fe40003f04070 */
[C---:B------:R-:W-:Y:S02]  /*b6d0*/  ISETP.GT.U32.AND P1, PT, R133.reuse, R148, PT ;  /* 0x000000948500720c */ /* 0x040fe40003f24070 */
[----:B------:R-:W-:Y:S01]  /*b6e0*/  ISETP.GT.U32.AND P3, PT, R133, R147, PT ;  /* 0x000000938500720c */ /* 0x000fe20003f64070 */
[----:B--2---:R-:W-:Y:S02]  /*b6f0*/  VIADD R68, R160, 0xffffff4c ;  /* 0xffffff4ca0447836 */ /* 0x004fe40000000000 */
[--C-:B------:R-:W-:Y:S01]  /*b700*/  @!P6 IMAD.IADD R152, R152, 0x1, -R133.reuse ;  /* 0x000000019898e824 */ /* 0x100fe200078e0a85 */
[----:B------:R-:W-:Y:S01]  /*b710*/  STL [R1+0x1b1c], R165 ;  /* 0x001b1ca501007387 */ /* 0x000fe20000100800 */
[----:B------:R-:W-:-:S02]  /*b720*/  @!P4 IMAD.IADD R151, R151, 0x1, -R133 ;  /* 0x000000019797c824 */ /* 0x000fc400078e0a85 */
[--C-:B------:R-:W-:Y:S01]  /*b730*/  @!P5 IMAD.IADD R149, R149, 0x1, -R133.reuse ;  /* 0x000000019595d824 */ /* 0x100fe200078e0a85 */
[----:B------:R-:W-:Y:S01]  /*b740*/  ISETP.GE.U32.AND P5, PT, R68, 0x7ffffe4d, PT ;  /* 0x7ffffe4d4400780c */ /* 0x000fe20003fa6070 */
[--C-:B------:R-:W-:Y:S01]  /*b750*/  @!P0 IMAD.IADD R150, R150, 0x1, -R133.reuse ;  /* 0x0000000196968824 */ /* 0x100fe200078e0a85 */
[----:B------:R-:W-:Y:S01]  /*b760*/  STL [R1+0x2d98], R157 ;  /* 0x002d989d01007387 */ /* 0x000fe20000100800 */
[----:B0-----:R-:W-:Y:S02]  /*b770*/  IMAD R68, R161, 0x166, RZ ;  /* 0x00000166a1447824 */ /* 0x001fe400078e02ff */
[--C-:B------:R-:W-:Y:S01]  /*b780*/  @!P1 IMAD.IADD R148, R148, 0x1, -R133.reuse ;  /* 0x0000000194949824 */ /* 0x100fe200078e0a85 */
[----:B------:R-:W-:Y:S01]  /*b790*/  STL [R1+0x2d88], R158 ;  /* 0x002d889e01007387 */ /* 0x000fe20000100800 */
[----:B------:R-:W-:Y:S02]  /*b7a0*/  IMAD R69, R2, 0xb3, RZ ;  /* 0x000000b302457824 */ /* 0x000fe400078e02ff */
[----:B------:R-:W-:Y:S01]  /*b7b0*/  @!P3 IMAD.IADD R147, R147, 0x1, -R133 ;  /* 0x000000019393b824 */ /* 0x000fe200078e0a85 */
[----:B------:R-:W-:Y:S01]  /*b7c0*/  STL [R1+0x2d50], R152 ;  /* 0x002d509801007387 */ /* 0x000fe20000100800 */
[----:B------:R-:W-:Y:S01]  /*b7d0*/  PRMT R154, RZ, 0x7610, R154 ;  /* 0x00007610ff9a7816 */ /* 0x000fe2000000009a */
[----:B------:R-:W0:Y:S02]  /*b7e0*/  LDC R161, c[0x0][0x3a8] ;  /* 0x0000ea00ffa17b82 */ /* 0x000e240000000800 */
[----:B------:R-:W-:Y:S04]  /*b7f0*/  STL [R1+0x2d58], R151 ;  /* 0x002d589701007387 */ /* 0x000fe80000100800 */
[----:B------:R-:W-:Y:S04]  /*b800*/  STL [R1+0x2d5c], R150 ;  /* 0x002d5c9601007387 */ /* 0x000fe80000100800 */
[----:B------:R-:W-:Y:S04]  /*b810*/  STL [R1+0x2d60], R149 ;  /* 0x002d609501007387 */ /* 0x000fe80000100800 */
[----:B------:R-:W-:Y:S01]  /*b820*/  STL [R1+0x2d68], R148 ;  /* 0x002d689401007387 */ /* 0x000fe20000100800 */
[----:B------:R-:W-:-:S02]  /*b830*/  ISETP.GT.U32.AND P4, PT, R133, R146, PT ;  /* 0x000000928500720c */ /* 0x000fc40003f84070 */
[C---:B------:R-:W-:Y:S02]  /*b840*/  ISETP.GT.U32.AND P0, PT, R133.reuse, R145, PT ;  /* 0x000000918500720c */ /* 0x040fe40003f04070 */
[C---:B------:R-:W-:Y:S02]  /*b850*/  ISETP.GT.U32.AND P1, PT, R133.reuse, R144, PT ;  /* 0x000000908500720c */ /* 0x040fe40003f24070 */
[----:B------:R-:W-:-:S07]  /*b860*/  ISETP.GT.U32.AND P6, PT, R133, R143, PT ;  /* 0x0000008f8500720c */ /* 0x000fce0003fc4070 */
[--C-:B------:R-:W-:Y:S02]  /*b870*/  @!P4 IMAD.IADD R146, R146, 0x1, -R133.reuse ;  /* 0x000000019292c824 */ /* 0x100fe400078e0a85 */
[--C-:B------:R-:W-:Y:S02]  /*b880*/  @!P0 IMAD.IADD R145, R145, 0x1, -R133.reuse ;  /* 0x0000000191918824 */ /* 0x100fe400078e0a85 */
[--C-:B------:R-:W-:Y:S02]  /*b890*/  @!P1 IMAD.IADD R144, R144, 0x1, -R133.reuse ;  /* 0x0000000190909824 */ /* 0x100fe400078e0a85 */
[----:B------:R-:W-:Y:S02]  /*b8a0*/  @!P6 IMAD.IADD R143, R143, 0x1, -R133 ;  /* 0x000000018f8fe824 */ /* 0x000fe400078e0a85 */
[----:B0-----:R-:W-:Y:S01]  /*b8b0*/  IMAD R161, R161, 0x164, RZ ;  /* 0x00000164a1a17824 */ /* 0x001fe200078e02ff */
[----:B---3--:R0:W-:Y:S01]  /*b8c0*/  STL [R1+0x65c], R156 ;  /* 0x00065c9c01007387 */ /* 0x0081e20000100800 */
[----:B----4-:R-:W-:-:S04]  /*b8d0*/  IADD3 R68, P3, PT, R68, R153, RZ ;  /* 0x0000009944447210 */ /* 0x010fc80007f7e0ff */
[----:B------:R-:W-:Y:S01]  /*b8e0*/  LEA.HI.X.SX32 R69, R69, R5, 0x1, P3 ;  /* 0x0000000545457211 */ /* 0x000fe200018f0eff */
[----:B0-----:R-:W0:Y:S04]  /*b8f0*/  LDC R156, c[0x0][0x3a0] ;  /* 0x0000e800ff9c7b82 */ /* 0x001e280000000800 */
[----:B------:R1:W2:Y:S01]  /*b900*/  @!P5 LDG.E.U16 R154, desc[UR20][R68.64] ;  /* 0x00000014449ad981 */ /* 0x0002a2000c1e1500 */
[----:B------:R-:W-:-:S03]  /*b910*/  ISETP.GT.U32.AND P5, PT, R133, R139, PT ;  /* 0x0000008b8500720c */ /* 0x000fc60003fa4070 */
[----:B------:R-:W-:Y:S04]  /*b920*/  STL [R1+0x2d6c], R147 ;  /* 0x002d6c9301007387 */ /* 0x000fe80000100800 */
[----:B------:R3:W-:Y:S06]  /*b930*/  STL [R1+0x2d70], R146 ;  /* 0x002d709201007387 */ /* 0x0007ec0000100800 */
[----:B------:R-:W-:Y:S01]  /*b940*/  @!P5 IMAD.IADD R139, R139, 0x1, -R133 ;  /* 0x000000018b8bd824 */ /* 0x000fe200078e0a85 */
[----:B------:R-:W-:Y:S01]  /*b950*/  ISETP.GT.U32.AND P5, PT, R133, R135, PT ;  /* 0x000000878500720c */ /* 0x000fe20003fa4070 */
[----:B------:R4:W-:Y:S01]  /*b960*/  STL [R1+0x2d74], R145 ;  /* 0x002d749101007387 */ /* 0x0009e20000100800 */
[----:B---3--:R-:W-:-:S02]  /*b970*/  VIADD R146, R4, 0xe1 ;  /* 0x000000e104927836 */ /* 0x008fc40000000000 */
[----:B0-----:R-:W-:Y:S01]  /*b980*/  VIADD R159, R156, 0xffffff4d ;  /* 0xffffff4d9c9f7836 */ /* 0x001fe20000000000 */
[----:B------:R1:W-:Y:S01]  /*b990*/  STL [R1+0x1b18], R68 ;  /* 0x001b184401007387 */ /* 0x0003e20000100800 */
[----:B----4-:R-:W-:-:S03]  /*b9a0*/  VIADD R145, R4, 0xe2 ;  /* 0x000000e204917836 */ /* 0x010fc60000000000 */
[----:B------:R-:W-:Y:S01]  /*b9b0*/  ISETP.GE.U32.AND P3, PT, R159, 0x7ffffe4e, PT ;  /* 0x7ffffe4e9f00780c */ /* 0x000fe20003f66070 */
[----:B------:R-:W-:Y:S01]  /*b9c0*/  STL [R1+0x2d78], R144 ;  /* 0x002d789001007387 */ /* 0x000fe20000100800 */
[----:B------:R-:W-:Y:S02]  /*b9d0*/  IABS R159, R146 ;  /* 0x00000092009f7213 */ /* 0x000fe40000000000 */
[----:B------:R-:W-:Y:S01]  /*b9e0*/  IABS R160, R145 ;  /* 0x0000009100a07213 */ /* 0x000fe20000000000 */
[----:B------:R0:W-:Y:S01]  /*b9f0*/  STL [R1+0x1b14], R69 ;  /* 0x001b144501007387 */ /* 0x0001e20000100800 */
[----:B------:R-:W-:-:S03]  /*ba00*/  @!P5 IMAD.IADD R135, R135, 0x1, -R133 ;  /* 0x000000018787d824 */ /* 0x000fc600078e0a85 */
[----:B------:R-:W-:Y:S01]  /*ba10*/  STL [R1+0x2d80], R143 ;  /* 0x002d808f01007387 */ /* 0x000fe20000100800 */
[----:B-1----:R-:W-:-:S03]  /*ba20*/  IMAD.HI.U32 R68, R0, R159, RZ ;  /* 0x0000009f00447227 */ /* 0x002fc600078e00ff */
[----:B------:R1:W-:Y:S01]  /*ba30*/  STL [R1+0x2454], R146 ;  /* 0x0024549201007387 */ /* 0x0003e20000100800 */
[----:B0-----:R-:W-:-:S03]  /*ba40*/  IMAD.HI.U32 R69, R0, R160, RZ ;  /* 0x000000a000457227 */ /* 0x001fc600078e00ff */
[----:B------:R0:W-:Y:S01]  /*ba50*/  STL [R1+0x2450], R145 ;  /* 0x0024509101007387 */ /* 0x0001e20000100800 */
[----:B-1----:R-:W-:Y:S01]  /*ba60*/  IMAD R146, R2, 0xb2, RZ ;  /* 0x000000b202927824 */ /* 0x002fe200078e02ff */
[----:B0-----:R-:W-:Y:S01]  /*ba70*/  IADD3 R145, P5, PT, R161, R153, RZ ;  /* 0x00000099a1917210 */ /* 0x001fe20007fbe0ff */
[----:B------:R-:W-:Y:S02]  /*ba80*/  IMAD.MOV R68, RZ, RZ, -R68 ;  /* 0x000000ffff447224 */ /* 0x000fe400078e0a44 */
[----:B------:R-:W-:Y:S01]  /*ba90*/  IMAD.MOV R69, RZ, RZ, -R69 ;  /* 0x000000ffff457224 */ /* 0x000fe200078e0a45 */
[----:B------:R-:W-:Y:S01]  /*baa0*/  LEA.HI.X.SX32 R146, R146, R5, 0x1, P5 ;  /* 0x0000000592927211 */ /* 0x000fe200028f0eff */
[C---:B------:R-:W-:Y:S01]  /*bab0*/  IMAD R159, R133.reuse, R68, R159 ;  /* 0x00000044859f7224 */ /* 0x040fe200078e029f */
[----:B------:R-:W-:Y:S01]  /*bac0*/  PRMT R144, RZ, 0x7610, R144 ;  /* 0x00007610ff907816 */ /* 0x000fe20000000090 */
[----:B------:R-:W-:Y:S02]  /*bad0*/  IMAD R160, R133, R69, R160 ;  /* 0x0000004585a07224 */ /* 0x000fe400078e02a0 */
[----:B------:R-:W-:-:S02]  /*bae0*/  @!P3 IMAD.MOV.U32 R68, RZ, RZ, R145 ;  /* 0x000000ffff44b224 */ /* 0x000fc400078e0091 */
[----:B------:R-:W-:-:S05]  /*baf0*/  @!P3 IMAD.MOV.U32 R69, RZ, RZ, R146 ;  /* 0x000000ffff45b224 */ /* 0x000fca00078e0092 */
[----:B------:R0:W3:Y:S01]  /*bb00*/  @!P3 LDG.E.U16 R144, desc[UR20][R68.64] ;  /* 0x000000144490b981 */ /* 0x0000e2000c1e1500 */
[C---:B------:R-:W-:Y:S02]  /*bb10*/  ISETP.GT.U32.AND P4, PT, R133.reuse, R142, PT ;  /* 0x0000008e8500720c */ /* 0x040fe40003f84070 */
[C---:B------:R-:W-:Y:S02]  /*bb20*/  ISETP.GT.U32.AND P0, PT, R133.reuse, R141, PT ;  /* 0x0000008d8500720c */ /* 0x040fe40003f04070 */
[C---:B------:R-:W-:Y:S01]  /*bb30*/  ISETP.GT.U32.AND P1, PT, R133.reuse, R140, PT ;  /* 0x0000008c8500720c */ /* 0x040fe20003f24070 */
[----:B------:R-:W-:Y:S02]  /*bb40*/  IMAD.MOV.U32 R156, RZ, RZ, R162 ;  /* 0x000000ffff9c7224 */ /* 0x000fe400078e00a2 */
[----:B------:R-:W0:Y:S06]  /*bb50*/  LDC R162, c[0x0][0x3a0] ;  /* 0x0000e800ffa27b82 */ /* 0x000e2c0000000800 */
[--C-:B------:R-:W-:Y:S01]  /*bb60*/  @!P4 IMAD.IADD R142, R142, 0x1, -R133.reuse ;  /* 0x000000018e8ec824 */ /* 0x100fe200078e0a85 */
[----:B------:R-:W-:Y:S01]  /*bb70*/  ISETP.GT.U32.AND P4, PT, R133, R138, PT ;  /* 0x0000008a8500720c */ /* 0x000fe20003f84070 */
[--C-:B------:R-:W-:Y:S01]  /*bb80*/  @!P0 IMAD.IADD R141, R141, 0x1, -R133.reuse ;  /* 0x000000018d8d8824 */ /* 0x100fe200078e0a85 */
[C---:B------:R-:W-:Y:S01]  /*bb90*/  ISETP.GT.U32.AND P0, PT, R133.reuse, R137, PT ;  /* 0x000000898500720c */ /* 0x040fe20003f04070 */
[----:B------:R-:W-:Y:S01]  /*bba0*/  @!P1 IMAD.IADD R140, R140, 0x1, -R133 ;  /* 0x000000018c8c9824 */ /* 0x000fe200078e0a85 */
[----:B------:R-:W-:Y:S01]  /*bbb0*/  ISETP.GT.U32.AND P1, PT, R133, R136, PT ;  /* 0x000000888500720c */ /* 0x000fe20003f24070 */
[----:B------:R-:W-:-:S02]  /*bbc0*/  IMAD.MOV.U32 R165, RZ, RZ, R155 ;  /* 0x000000ffffa57224 */ /* 0x000fc400078e009b */
[----:B------:R-:W-:Y:S02]  /*bbd0*/  IMAD.MOV.U32 R155, RZ, RZ, R163 ;  /* 0x000000ffff9b7224 */ /* 0x000fe400078e00a3 */
[----:B------:R-:W1:Y:S04]  /*bbe0*/  LDC R163, c[0x0][0x3a8] ;  /* 0x0000ea00ffa37b82 */ /* 0x000e680000000800 */
[--C-:B------:R-:W-:Y:S01]  /*bbf0*/  @!P4 IMAD.IADD R138, R138, 0x1, -R133.reuse ;  /* 0x000000018a8ac824 */ /* 0x100fe200078e0a85 */
[----:B------:R-:W-:Y:S01]  /*bc00*/  ISETP.GT.U32.AND P4, PT, R133, R134, PT ;  /* 0x000000868500720c */ /* 0x000fe20003f84070 */
[--C-:B------:R-:W-:Y:S01]  /*bc10*/  @!P0 IMAD.IADD R137, R137, 0x1, -R133.reuse ;  /* 0x0000000189898824 */ /* 0x100fe200078e0a85 */
[C---:B------:R-:W-:Y:S01]  /*bc20*/  ISETP.GT.U32.AND P0, PT, R133.reuse, R132, PT ;  /* 0x000000848500720c */ /* 0x040fe20003f04070 */
[----:B------:R-:W-:Y:S01]  /*bc30*/  @!P1 IMAD.IADD R136, R136, 0x1, -R133 ;  /* 0x0000000188889824 */ /* 0x000fe200078e0a85 */
[C---:B------:R-:W-:Y:S01]  /*bc40*/  ISETP.GT.U32.AND P1, PT, R133.reuse, R131, PT ;  /* 0x000000838500720c */ /* 0x040fe20003f24070 */
[----:B------:R-:W-:Y:S01]  /*bc50*/  STL [R1+0x2d84], R142 ;  /* 0x002d848e01007387 */ /* 0x000fe20000100800 */
[----:B------:R-:W-:-:S03]  /*bc60*/  ISETP.GT.U32.AND P5, PT, R133, R127, PT ;  /* 0x0000007f8500720c */ /* 0x000fc60003fa4070 */
[----:B------:R4:W-:Y:S01]  /*bc70*/  STL [R1+0x2d8c], R141 ;  /* 0x002d8c8d01007387 */ /* 0x0009e20000100800 */
[----:B------:R-:W-:-:S03]  /*bc80*/  ISETP.GT.U32.AND P3, PT, R133, R125, PT ;  /* 0x0000007d8500720c */ /* 0x000fc60003f64070 */
[----:B------:R-:W-:Y:S01]  /*bc90*/  STL [R1+0x2d9c], R140 ;  /* 0x002d9c8c01007387 */ /* 0x000fe20000100800 */
[----:B------:R-:W-:-:S03]  /*bca0*/  @!P4 IMAD.IADD R134, R134, 0x1, -R133 ;  /* 0x000000018686c824 */ /* 0x000fc600078e0a85 */
[----:B------:R-:W-:Y:S01]  /*bcb0*/  STL [R1+0x2da0], R139 ;  /* 0x002da08b01007387 */ /* 0x000fe20000100800 */
[--C-:B------:R-:W-:Y:S02]  /*bcc0*/  @!P0 IMAD.IADD R132, R132, 0x1, -R133.reuse ;  /* 0x0000000184848824 */ /* 0x100fe400078e0a85 */
[--C-:B------:R-:W-:Y:S02]  /*bcd0*/  @!P1 IMAD.IADD R131, R131, 0x1, -R133.reuse ;  /* 0x0000000183839824 */ /* 0x100fe400078e0a85 */
[----:B0-----:R-:W-:Y:S02]  /*bce0*/  VIADD R68, R162, 0xffffff4e ;  /* 0xffffff4ea2447836 */ /* 0x001fe40000000000 */
[----:B------:R-:W-:-:S03]  /*bcf0*/  @!P5 IMAD.IADD R127, R127, 0x1, -R133 ;  /* 0x000000017f7fd824 */ /* 0x000fc600078e0a85 */
[----:B------:R-:W-:Y:S01]  /*bd00*/  ISETP.GE.U32.AND P5, PT, R68, 0x7ffffe4f, PT ;  /* 0x7ffffe4f4400780c */ /* 0x000fe20003fa6070 */
[----:B-1----:R-:W-:Y:S02]  /*bd10*/  IMAD R68, R163, 0x162, RZ ;  /* 0x00000162a3447824 */ /* 0x002fe400078e02ff */
[----:B------:R-:W-:Y:S01]  /*bd20*/  IMAD R69, R2, 0xb1, RZ ;  /* 0x000000b102457824 */ /* 0x000fe200078e02ff */
[----:B----4-:R-:W-:Y:S01]  /*bd30*/  PRMT R141, RZ, 0x7610, R141 ;  /* 0x00007610ff8d7816 */ /* 0x010fe2000000008d */
[----:B------:R-:W-:Y:S01]  /*bd40*/  @!P3 IMAD.IADD R125, R125, 0x1, -R133 ;  /* 0x000000017d7db824 */ /* 0x000fe200078e0a85 */
[----:B------:R-:W0:Y:S01]  /*bd50*/  LDC R163, c[0x0][0x3a8] ;  /* 0x0000ea00ffa37b82 */ /* 0x000e220000000800 */
[----:B--2---:R-:W-:Y:S04]  /*bd60*/  STL [R1+0x658], R154 ;  /* 0x0006589a01007387 */ /* 0x004fe80000100800 */
[----:B------:R-:W-:Y:S04]  /*bd70*/  STL [R1+0x2da4], R138 ;  /* 0x002da48a01007387 */ /* 0x000fe80000100800 */
        /* <DEDUP_REMOVED lines=10> */
[----:B------:R1:W-:Y:S04]  /*be20*/  STL [R1+0x1b0c], R146 ;  /* 0x001b0c9201007387 */ /* 0x0003e80000100800 */
[----:B------:R-:W-:Y:S01]  /*be30*/  STL [R1+0x2dd8], R160 ;  /* 0x002dd8a001007387 */ /* 0x000fe20000100800 */
[----:B-1----:R-:W1:Y:S03]  /*be40*/  LDC R146, c[0x0][0x3a0] ;  /* 0x0000e800ff927b82 */ /* 0x002e660000000800 */
[----:B---3--:R2:W-:Y:S02]  /*be50*/  STL [R1+0x654], R144 ;  /* 0x0006549001007387 */ /* 0x0085e40000100800 */
[----:B--2---:R-:W-:-:S04]  /*be60*/  IADD3 R144, P3, PT, R68, R153, RZ ;  /* 0x0000009944907210 */ /* 0x004fc80007f7e0ff */
[----:B------:R-:W-:Y:S01]  /*be70*/  LEA.HI.X.SX32 R145, R69, R5, 0x1, P3 ;  /* 0x0000000545917211 */ /* 0x000fe200018f0eff */
[----:B------:R-:W-:-:S04]  /*be80*/  @!P5 IMAD.MOV.U32 R68, RZ, RZ, R144 ;  /* 0x000000ffff44d224 */ /* 0x000fc800078e0090 */
[----:B------:R-:W-:-:S05]  /*be90*/  @!P5 IMAD.MOV.U32 R69, RZ, RZ, R145 ;  /* 0x000000ffff45d224 */ /* 0x000fca00078e0091 */
[----:B------:R2:W3:Y:S01]  /*bea0*/  @!P5 LDG.E.U16 R141, desc[UR20][R68.64] ;  /* 0x00000014448dd981 */ /* 0x0004e2000c1e1500 */
[----:B------:R-:W-:Y:S01]  /*beb0*/  ISETP.GT.U32.AND P5, PT, R133, R117, PT ;  /* 0x000000758500720c */ /* 0x000fe20003fa4070 */
[----:B-1----:R-:W-:Y:S02]  /*bec0*/  VIADD R161, R146, 0xffffff4f ;  /* 0xffffff4f92a17836 */ /* 0x002fe40000000000 */
[----:B------:R1:W-:Y:S01]  /*bed0*/  STL [R1+0x1b08], R144 ;  /* 0x001b089001007387 */ /* 0x0003e20000100800 */
[----:B------:R-:W-:-:S03]  /*bee0*/  IMAD.MOV.U32 R154, RZ, RZ, R156 ;  /* 0x000000ffff9a7224 */ /* 0x000fc600078e009c */
[----:B------:R4:W-:Y:S06]  /*bef0*/  STL [R1+0x1b04], R145 ;  /* 0x001b049101007387 */ /* 0x0009ec0000100800 */
[----:B------:R-:W-:Y:S01]  /*bf00*/  @!P5 IMAD.IADD R117, R117, 0x1, -R133 ;  /* 0x000000017575d824 */ /* 0x000fe200078e0a85 */
[----:B------:R-:W-:Y:S01]  /*bf10*/  ISETP.GT.U32.AND P5, PT, R133, R113, PT ;  /* 0x000000718500720c */ /* 0x000fe20003fa4070 */
[----:B-1----:R-:W-:Y:S02]  /*bf20*/  VIADD R144, R4, 0xe3 ;  /* 0x000000e304907836 */ /* 0x002fe40000000000 */
[----:B------:R-:W-:Y:S01]  /*bf30*/  IMAD.MOV.U32 R156, RZ, RZ, R155 ;  /* 0x000000ffff9c7224 */ /* 0x000fe200078e009b */
[----:B------:R-:W-:Y:S01]  /*bf40*/  ISETP.GE.U32.AND P3, PT, R161, 0x7ffffe50, PT ;  /* 0x7ffffe50a100780c */ /* 0x000fe20003f66070 */
[----:B------:R-:W-:Y:S01]  /*bf50*/  IMAD.MOV.U32 R155, RZ, RZ, R164 ;  /* 0x000000ffff9b7224 */ /* 0x000fe200078e00a4 */
[----:B------:R-:W-:Y:S01]  /*bf60*/  IABS R161, R144 ;  /* 0x0000009000a17213 */ /* 0x000fe20000000000 */
[----:B------:R-:W1:Y:S01]  /*bf70*/  LDC R164, c[0x0][0x3a0] ;  /* 0x0000e800ffa47b82 */ /* 0x000e620000000800 */
[----:B0-----:R-:W-:-:S02]  /*bf80*/  IMAD R163, R163, 0x160, RZ ;  /* 0x00000160a3a37824 */ /* 0x001fc400078e02ff */
[----:B----4-:R-:W-:Y:S02]  /*bf90*/  IMAD R145, R2, 0xb0, RZ ;  /* 0x000000b002917824 */ /* 0x010fe400078e02ff */
[----:B--2---:R-:W-:-:S04]  /*bfa0*/  IMAD.HI.U32 R68, R0, R161, RZ ;  /* 0x000000a100447227 */ /* 0x004fc800078e00ff */
[----:B------:R-:W-:Y:S02]  /*bfb0*/  @!P5 IMAD.IADD R113, R113, 0x1, -R133 ;  /* 0x000000017171d824 */ /* 0x000fe400078e0a85 */
[----:B------:R-:W-:Y:S01]  /*bfc0*/  IMAD.MOV R68, RZ, RZ, -R68 ;  /* 0x000000ffff447224 */ /* 0x000fe200078e0a44 */
[----:B------:R-:W-:-:S03]  /*bfd0*/  PRMT R143, RZ, 0x7610, R143 ;  /* 0x00007610ff8f7816 */ /* 0x000fc6000000008f */
[C---:B------:R-:W-:Y:S01]  /*bfe0*/  IMAD R161, R133.reuse, R68, R161 ;  /* 0x0000004485a17224 */ /* 0x040fe200078e02a1 */
[----:B------:R-:W-:Y:S02]  /*bff0*/  PRMT R139, RZ, 0x7610, R139 ;  /* 0x00007610ff8b7816 */ /* 0x000fe4000000008b */
[----:B------:R-:W-:-:S13]  /*c000*/  ISETP.GT.U32.AND P4, PT, R133, R129, PT ;  /* 0x000000818500720c */ /* 0x000fda0003f84070 */
[----:B------:R-:W-:Y:S01]  /*c010*/  @!P4 IMAD.IADD R129, R129, 0x1, -R133 ;  /* 0x000000018181c824 */ /* 0x000fe200078e0a85 */
[----:B------:R-:W-:Y:S01]  /*c020*/  ISETP.GT.U32.AND P4, PT, R133, R124, PT ;  /* 0x0000007c8500720c */ /* 0x000fe20003f84070 */
[----:B---3--:R0:W-:Y:S02]  /*c030*/  STL [R1+0x650], R141 ;  /* 0x0006508d01007387 */ /* 0x0081e40000100800 */
[----:B0-----:R-:W-:Y:S02]  /*c040*/  VIADD R141, R4, 0xe4 ;  /* 0x000000e4048d7836 */ /* 0x001fe40000000000 */
[----:B------:R0:W-:Y:S03]  /*c050*/  STL [R1+0x244c], R144 ;  /* 0x00244c9001007387 */ /* 0x0001e60000100800 */
[----:B------:R-:W-:Y:S01]  /*c060*/  IABS R162, R141 ;  /* 0x0000008d00a27213 */ /* 0x000fe20000000000 */
[----:B------:R2:W-:Y:S04]  /*c070*/  STL [R1+0x2448], R141 ;  /* 0x0024488d01007387 */ /* 0x0005e80000100800 */
[----:B------:R-:W-:Y:S01]  /*c080*/  IMAD.HI.U32 R69, R0, R162, RZ ;  /* 0x000000a200457227 */ /* 0x000fe200078e00ff */
[----:B0-----:R-:W-:Y:S01]  /*c090*/  IADD3 R144, P5, PT, R163, R153, RZ ;  /* 0x00000099a3907210 */ /* 0x001fe20007fbe0ff */
[----:B--2---:R-:W0:Y:S02]  /*c0a0*/  LDC R141, c[0x0][0x3a8] ;  /* 0x0000ea00ff8d7b82 */ /* 0x004e240000000800 */
[----:B------:R-:W-:Y:S01]  /*c0b0*/  IMAD.MOV R69, RZ, RZ, -R69 ;  /* 0x000000ffff457224 */ /* 0x000fe200078e0a45 */
[----:B------:R-:W-:Y:S01]  /*c0c0*/  LEA.HI.X.SX32 R145, R145, R5, 0x1, P5 ;  /* 0x0000000591917211 */ /* 0x000fe200028f0eff */
[----:B------:R-:W-:Y:S01]  /*c0d0*/  @!P3 IMAD.MOV.U32 R68, RZ, RZ, R144 ;  /* 0x000000ffff44b224 */ /* 0x000fe200078e0090 */
[C---:B------:R-:W-:Y:S01]  /*c0e0*/  ISETP.GT.U32.AND P5, PT, R133.reuse, R106, PT ;  /* 0x0000006a8500720c */ /* 0x040fe20003fa4070 */
[----:B------:R-:W-:-:S02]  /*c0f0*/  IMAD R162, R133, R69, R162 ;  /* 0x0000004585a27224 */ /* 0x000fc400078e02a2 */
[----:B------:R-:W-:-:S05]  /*c100*/  @!P3 IMAD.MOV.U32 R69, RZ, RZ, R145 ;  /* 0x000000ffff45b224 */ /* 0x000fca00078e0091 */
[----:B------:R1:W2:Y:S01]  /*c110*/  @!P3 LDG.E.U16 R143, desc[UR20][R68.64] ;  /* 0x00000014448fb981 */ /* 0x0002a2000c1e1500 */
[----:B------:R-:W-:-:S04]  /*c120*/  ISETP.GT.U32.AND P3, PT, R133, R104, PT ;  /* 0x000000688500720c */ /* 0x000fc80003f64070 */
[----:B------:R-:W-:Y:S02]  /*c130*/  @!P5 IMAD.IADD R106, R106, 0x1, -R133 ;  /* 0x000000016a6ad824 */ /* 0x000fe400078e0a85 */
[----:B-1----:R-:W-:-:S05]  /*c140*/  VIADD R68, R164, 0xffffff50 ;  /* 0xffffff50a4447836 */ /* 0x002fca0000000000 */
[----:B------:R-:W-:Y:S01]  /*c150*/  ISETP.GE.U32.AND P5, PT, R68, 0x7ffffe51, PT ;  /* 0x7ffffe514400780c */ /* 0x000fe20003fa6070 */
[----:B0-----:R-:W-:Y:S02]  /*c160*/  IMAD R68, R141, 0x15e, RZ ;  /* 0x0000015e8d447824 */ /* 0x001fe400078e02ff */
[----:B------:R-:W-:Y:S02]  /*c170*/  IMAD R69, R2, 0xaf, RZ ;  /* 0x000000af02457824 */ /* 0x000fe400078e02ff */
[----:B------:R-:W-:Y:S01]  /*c180*/  @!P3 IMAD.IADD R104, R104, 0x1, -R133 ;  /* 0x000000016868b824 */ /* 0x000fe200078e0a85 */
[----:B------:R-:W-:-:S04]  /*c190*/  IADD3 R68, P3, PT, R68, R153, RZ ;  /* 0x0000009944447210 */ /* 0x000fc80007f7e0ff */
[----:B------:R-:W-:-:S05]  /*c1a0*/  LEA.HI.X.SX32 R141, R69, R5, 0x1, P3 ;  /* 0x00000005458d7211 */ /* 0x000fca00018f0eff */
[----:B------:R-:W-:-:S05]  /*c1b0*/  @!P5 IMAD.MOV.U32 R69, RZ, RZ, R141 ;  /* 0x000000ffff45d224 */ /* 0x000fca00078e008d */
[----:B------:R0:W3:Y:S01]  /*c1c0*/  @!P5 LDG.E.U16 R139, desc[UR20][R68.64] ;  /* 0x00000014448bd981 */ /* 0x0000e2000c1e1500 */
[--C-:B------:R-:W-:Y:S01]  /*c1d0*/  @!P4 IMAD.IADD R124, R124, 0x1, -R133.reuse ;  /* 0x000000017c7cc824 */ /* 0x100fe200078e0a85 */
[C---:B------:R-:W-:Y:S02]  /*c1e0*/  ISETP.GT.U32.AND P4, PT, R133.reuse, R120, PT ;  /* 0x000000788500720c */ /* 0x040fe40003f84070 */
[C---:B------:R-:W-:Y:S01]  /*c1f0*/  ISETP.GT.U32.AND P1, PT, R133.reuse, R126, PT ;  /* 0x0000007e8500720c */ /* 0x040fe20003f24070 */
[----:B0-----:R-:W0:Y:S10]  /*c200*/  LDC R69, c[0x0][0x3a8] ;  /* 0x0000ea00ff457b82 */ /* 0x001e340000000800 */
[--C-:B------:R-:W-:Y:S01]  /*c210*/  @!P4 IMAD.IADD R120, R120, 0x1, -R133.reuse ;  /* 0x000000017878c824 */ /* 0x100fe200078e0a85 */
[C---:B------:R-:W-:Y:S01]  /*c220*/  ISETP.GT.U32.AND P4, PT, R133.reuse, R116, PT ;  /* 0x000000748500720c */ /* 0x040fe20003f84070 */
[----:B------:R-:W-:Y:S01]  /*c230*/  @!P1 IMAD.IADD R126, R126, 0x1, -R133 ;  /* 0x000000017e7e9824 */ /* 0x000fe200078e0a85 */
[----:B------:R-:W-:-:S11]  /*c240*/  ISETP.GT.U32.AND P1, PT, R133, R122, PT ;  /* 0x0000007a8500720c */ /* 0x000fd60003f24070 */
        /* <DEDUP_REMOVED lines=17> */
[----:B------:R-:W-:Y:S01]  /*c360*/  ISETP.GT.U32.AND P4, PT, R133, R95, PT ;  /* 0x0000005f8500720c */ /* 0x000fe20003f84070 */
[----:B------:R-:W-:Y:S01]  /*c370*/  @!P1 IMAD.IADD R105, R105, 0x1, -R133 ;  /* 0x0000000169699824 */ /* 0x000fe200078e0a85 */
[----:B------:R-:W-:Y:S01]  /*c380*/  ISETP.GT.U32.AND P1, PT, R133, R101, PT ;  /* 0x000000658500720c */ /* 0x000fe20003f24070 */
[----:B------:R1:W-:Y:S04]  /*c390*/  STL [R1+0x1b00], R144 ;  /* 0x001b009001007387 */ /* 0x0003e80000100800 */
[----:B------:R-:W-:Y:S01]  /*c3a0*/  STL [R1+0x1afc], R145 ;  /* 0x001afc9101007387 */ /* 0x000fe20000100800 */
[----:B------:R-:W-:-:S03]  /*c3b0*/  VIADD R163, R146, 0xffffff51 ;  /* 0xffffff5192a37836 */ /* 0x000fc60000000000 */
[----:B------:R-:W-:Y:S02]  /*c3c0*/  STL [R1+0x1af8], R68 ;  /* 0x001af84401007387 */ /* 0x000fe40000100800 */
[--C-:B------:R-:W-:Y:S01]  /*c3d0*/  @!P4 IMAD.IADD R95, R95, 0x1, -R133.reuse ;  /* 0x000000015f5fc824 */ /* 0x100fe200078e0a85 */
[----:B------:R-:W-:Y:S01]  /*c3e0*/  ISETP.GT.U32.AND P4, PT, R133, R91, PT ;  /* 0x0000005b8500720c */ /* 0x000fe20003f84070 */
[----:B------:R-:W-:Y:S01]  /*c3f0*/  @!P1 IMAD.IADD R101, R101, 0x1, -R133 ;  /* 0x0000000165659824 */ /* 0x000fe200078e0a85 */
[----:B------:R-:W-:Y:S01]  /*c400*/  ISETP.GE.U32.AND P1, PT, R163, 0x7ffffe52, PT ;  /* 0x7ffffe52a300780c */ /* 0x000fe20003f26070 */
[----:B-1----:R-:W-:Y:S01]  /*c410*/  IMAD R144, R2, 0xae, RZ ;  /* 0x000000ae02907824 */ /* 0x002fe200078e02ff */
[----:B------:R-:W-:-:S09]  /*c420*/  PRMT R142, RZ, 0x7610, R142 ;  /* 0x00007610ff8e7816 */ /* 0x000fd2000000008e */
[----:B------:R-:W-:Y:S01]  /*c430*/  @!P4 IMAD.IADD R91, R91, 0x1, -R133 ;  /* 0x000000015b5bc824 */ /* 0x000fe200078e0a85 */
[----:B------:R-:W-:Y:S01]  /*c440*/  PRMT R137, RZ, 0x7610, R137 ;  /* 0x00007610ff897816 */ /* 0x000fe20000000089 */
[----:B--2---:R-:W-:Y:S04]  /*c450*/  STL [R1+0x64c], R143 ;  /* 0x00064c8f01007387 */ /* 0x004fe80000100800 */
[----:B------:R1:W-:Y:S02]  /*c460*/  STL [R1+0x1af4], R141 ;  /* 0x001af48d01007387 */ /* 0x0003e40000100800 */
[----:B-1----:R-:W-:Y:S02]  /*c470*/  VIADD R141, R4, 0xe5 ;  /* 0x000000e5048d7836 */ /* 0x002fe40000000000 */
[----:B0-----:R-:W-:-:S03]  /*c480*/  IMAD R143, R69, 0x15c, RZ ;  /* 0x0000015c458f7824 */ /* 0x001fc600078e02ff */
[----:B------:R-:W-:Y:S02]  /*c490*/  IABS R163, R141 ;  /* 0x0000008d00a37213 */ /* 0x000fe40000000000 */
[----:B------:R-:W-:-:S03]  /*c4a0*/  IADD3 R143, P4, PT, R143, R153, RZ ;  /* 0x000000998f8f7210 */ /* 0x000fc60007f9e0ff */
[----:B------:R-:W-:Y:S01]  /*c4b0*/  IMAD.HI.U32 R68, R0, R163, RZ ;  /* 0x000000a300447227 */ /* 0x000fe200078e00ff */
[----:B---3--:R0:W-:Y:S04]  /*c4c0*/  STL [R1+0x648], R139 ;  /* 0x0006488b01007387 */ /* 0x0081e80000100800 */
[----:B------:R1:W-:Y:S01]  /*c4d0*/  STL [R1+0x2444], R141 ;  /* 0x0024448d01007387 */ /* 0x0003e20000100800 */
[----:B0-----:R-:W-:Y:S01]  /*c4e0*/  VIADD R139, R4, 0xe6 ;  /* 0x000000e6048b7836 */ /* 0x001fe20000000000 */
[----:B-1----:R-:W0:Y:S04]  /*c4f0*/  LDC R141, c[0x0][0x3a0] ;  /* 0x0000e800ff8d7b82 */ /* 0x002e280000000800 */
[----:B------:R-:W-:Y:S01]  /*c500*/  IABS R164, R139 ;  /* 0x0000008b00a47213 */ /* 0x000fe20000000000 */
[----:B------:R1:W-:Y:S04]  /*c510*/  STL [R1+0x2440], R139 ;  /* 0x0024408b01007387 */ /* 0x0003e80000100800 */
[----:B------:R-:W-:Y:S01]  /*c520*/  IMAD.HI.U32 R69, R0, R164, RZ ;  /* 0x000000a400457227 */ /* 0x000fe200078e00ff */
[----:B------:R-:W-:-:S03]  /*c530*/  LEA.HI.X.SX32 R144, R144, R5, 0x1, P4 ;  /* 0x0000000590907211 */ /* 0x000fc600020f0eff */
[----:B------:R-:W-:Y:S01]  /*c540*/  IMAD.MOV R68, RZ, RZ, -R68 ;  /* 0x000000ffff447224 */ /* 0x000fe200078e0a44 */
[----:B-1----:R-:W1:Y:S01]  /*c550*/  LDC R139, c[0x0][0x3a8] ;  /* 0x0000ea00ff8b7b82 */ /* 0x002e620000000800 */
[----:B------:R-:W-:Y:S02]  /*c560*/  IMAD.MOV R69, RZ, RZ, -R69 ;  /* 0x000000ffff457224 */ /* 0x000fe400078e0a45 */
[C---:B------:R-:W-:Y:S02]  /*c570*/  IMAD R163, R133.reuse, R68, R163 ;  /* 0x0000004485a37224 */ /* 0x040fe400078e02a3 */
[C---:B------:R-:W-:Y:S02]  /*c580*/  IMAD R164, R133.reuse, R69, R164 ;  /* 0x0000004585a47224 */ /* 0x040fe400078e02a4 */
[----:B------:R-:W-:Y:S02]  /*c590*/  @!P1 IMAD.MOV.U32 R68, RZ, RZ, R143 ;  /* 0x000000ffff449224 */ /* 0x000fe400078e008f */
[----:B------:R-:W-:Y:S01]  /*c5a0*/  @!P1 IMAD.MOV.U32 R69, RZ, RZ, R144 ;  /* 0x000000ffff459224 */ /* 0x000fe200078e0090 */
[----:B------:R-:W-:-:S04]  /*c5b0*/  ISETP.GT.U32.AND P4, PT, R133, R85, PT ;  /* 0x000000558500720c */ /* 0x000fc80003f84070 */
[----:B------:R0:W2:Y:S01]  /*c5c0*/  @!P1 LDG.E.U16 R142, desc[UR20][R68.64] ;  /* 0x00000014448e9981 */ /* 0x0000a2000c1e1500 */
[----:B------:R-:W-:Y:S01]  /*c5d0*/  ISETP.GT.U32.AND P1, PT, R133, R83, PT ;  /* 0x000000538500720c */ /* 0x000fe20003f24070 */
[----:B0-----:R-:W-:-:S07]  /*c5e0*/  VIADD R68, R141, 0xffffff52 ;  /* 0xffffff528d447836 */ /* 0x001fce0000000000 */
[--C-:B------:R-:W-:Y:S01]  /*c5f0*/  @!P4 IMAD.IADD R85, R85, 0x1, -R133.reuse ;  /* 0x000000015555c824 */ /* 0x100fe200078e0a85 */
[----:B------:R-:W-:Y:S01]  /*c600*/  ISETP.GE.U32.AND P4, PT, R68, 0x7ffffe53, PT ;  /* 0x7ffffe534400780c */ /* 0x000fe20003f86070 */
[----:B-1----:R-:W-:Y:S02]  /*c610*/  IMAD R68, R139, 0x15a, RZ ;  /* 0x0000015a8b447824 */ /* 0x002fe400078e02ff */
[----:B------:R-:W-:Y:S02]  /*c620*/  IMAD R69, R2, 0xad, RZ ;  /* 0x000000ad02457824 */ /* 0x000fe400078e02ff */
[----:B------:R-:W-:Y:S01]  /*c630*/  @!P1 IMAD.IADD R83, R83, 0x1, -R133 ;  /* 0x0000000153539824 */ /* 0x000fe200078e0a85 */
[----:B------:R-:W-:-:S04]  /*c640*/  IADD3 R139, P1, PT, R68, R153, RZ ;  /* 0x00000099448b7210 */ /* 0x000fc80007f3e0ff */
[----:B------:R-:W-:-:S03]  /*c650*/  LEA.HI.X.SX32 R141, R69, R5, 0x1, P1 ;  /* 0x00000005458d7211 */ /* 0x000fc600008f0eff */
[----:B------:R-:W-:Y:S02]  /*c660*/  @!P4 IMAD.MOV.U32 R68, RZ, RZ, R139 ;  /* 0x000000ffff44c224 */ /* 0x000fe400078e008b */
[----:B------:R-:W-:-:S05]  /*c670*/  @!P4 IMAD.MOV.U32 R69, RZ, RZ, R141 ;  /* 0x000000ffff45c224 */ /* 0x000fca00078e008d */
[----:B------:R0:W3:Y:S01]  /*c680*/  @!P4 LDG.E.U16 R137, desc[UR20][R68.64] ;  /* 0x000000144489c981 */ /* 0x0000e2000c1e1500 */
[----:B------:R-:W-:-:S13]  /*c690*/  ISETP.GT.U32.AND P3, PT, R133, R97, PT ;  /* 0x000000618500720c */ /* 0x000fda0003f64070 */
[----:B------:R-:W-:Y:S01]  /*c6a0*/  @!P3 IMAD.IADD R97, R97, 0x1, -R133 ;  /* 0x000000016161b824 */ /* 0x000fe200078e0a85 */
[----:B------:R-:W-:-:S13]  /*c6b0*/  ISETP.GT.U32.AND P3, PT, R133, R93, PT ;  /* 0x0000005d8500720c */ /* 0x000fda0003f64070 */
[----:B------:R-:W-:Y:S01]  /*c6c0*/  @!P3 IMAD.IADD R93, R93, 0x1, -R133 ;  /* 0x000000015d5db824 */ /* 0x000fe200078e0a85 */
[C---:B------:R-:W-:Y:S02]  /*c6d0*/  ISETP.GT.U32.AND P3, PT, R133.reuse, R89, PT ;  /* 0x000000598500720c */ /* 0x040fe40003f64070 */
[----:B------:R-:W-:-:S11]  /*c6e0*/  ISETP.GT.U32.AND P5, PT, R133, R96, PT ;  /* 0x000000608500720c */ /* 0x000fd60003fa4070 */
[--C-:B------:R-:W-:Y:S01]  /*c6f0*/  @!P3 IMAD.IADD R89, R89, 0x1, -R133.reuse ;  /* 0x000000015959b824 */ /* 0x100fe200078e0a85 */
[C---:B------:R-:W-:Y:S01]  /*c700*/  ISETP.GT.U32.AND P3, PT, R133.reuse, R84, PT ;  /* 0x000000548500720c */ /* 0x040fe20003f64070 */
[----:B------:R-:W-:Y:S01]  /*c710*/  @!P5 IMAD.IADD R96, R96, 0x1, -R133 ;  /* 0x000000016060d824 */ /* 0x000fe200078e0a85 */
[----:B------:R-:W-:-:S11]  /*c720*/  ISETP.GT.U32.AND P5, PT, R133, R92, PT ;  /* 0x0000005c8500720c */ /* 0x000fd60003fa4070 */
[--C-:B------:R-:W-:Y:S01]  /*c730*/  @!P3 IMAD.IADD R84, R84, 0x1, -R133.reuse ;  /* 0x000000015454b824 */ /* 0x100fe200078e0a85 */
[C---:B------:R-:W-:Y:S01]  /*c740*/  ISETP.GT.U32.AND P3, PT, R133.reuse, R80, PT ;  /* 0x000000508500720c */ /* 0x040fe20003f64070 */
[----:B------:R1:W-:Y:S01]  /*c750*/  STL [R1+0x1af0], R143 ;  /* 0x001af08f01007387 */ /* 0x0003e20000100800 */
[----:B------:R-:W-:Y:S01]  /*c760*/  @!P5 IMAD.IADD R92, R92, 0x1, -R133 ;  /* 0x000000015c5cd824 */ /* 0x000fe200078e0a85 */
[C---:B------:R-:W-:Y:S02]  /*c770*/  ISETP.GT.U32.AND P5, PT, R133.reuse, R87, PT ;  /* 0x000000578500720c */ /* 0x040fe40003fa4070 */
[----:B------:R-:W-:Y:S01]  /*c780*/  STL [R1+0x1aec], R144 ;  /* 0x001aec9001007387 */ /* 0x000fe20000100800 */
[----:B------:R-:W-:-:S07]  /*c790*/  ISETP.GT.U32.AND P4, PT, R133, R75, PT ;  /* 0x0000004b8500720c */ /* 0x000fce0003f84070 */
[--C-:B------:R-:W-:Y:S01]  /*c7a0*/  @!P3 IMAD.IADD R80, R80, 0x1, -R133.reuse ;  /* 0x000000015050b824 */ /* 0x100fe200078e0a85 */
[----:B------:R-:W-:Y:S02]  /*c7b0*/  ISETP.GT.U32.AND P3, PT, R133, R76, PT ;  /* 0x0000004c8500720c */ /* 0x000fe40003f64070 */
[--C-:B------:R-:W-:Y:S01]  /*c7c0*/  @!P5 IMAD.IADD R87, R87, 0x1, -R133.reuse ;  /* 0x000000015757d824 */ /* 0x100fe200078e0a85 */
[----:B------:R-:W-:Y:S02]  /*c7d0*/  ISETP.GT.U32.AND P5, PT, R133, R82, PT ;  /* 0x000000528500720c */ /* 0x000fe40003fa4070 */
[----:B------:R-:W-:Y:S01]  /*c7e0*/  @!P4 IMAD.IADD R75, R75, 0x1, -R133 ;  /* 0x000000014b4bc824 */ /* 0x000fe200078e0a85 */
[----:B------:R-:W-:-:S07]  /*c7f0*/  ISETP.GT.U32.AND P4, PT, R133, R71, PT ;  /* 0x000000478500720c */ /* 0x000fce0003f84070 */
[--C-:B------:R-:W-:Y:S01]  /*c800*/  @!P3 IMAD.IADD R76, R76, 0x1, -R133.reuse ;  /* 0x000000014c4cb824 */ /* 0x100fe200078e0a85 */
[----:B------:R-:W-:Y:S01]  /*c810*/  ISETP.GT.U32.AND P3, PT, R133, R72, PT ;  /* 0x000000488500720c */ /* 0x000fe20003f64070 */
[C---:B0-----:R-:W-:Y:S02]  /*c820*/  VIADD R68, R4.reuse, 0xe7 ;  /* 0x000000e704447836 */ /* 0x041fe40000000000 */
[----:B------:R-:W-:Y:S02]  /*c830*/  VIADD R69, R4, 0xe8 ;  /* 0x000000e804457836 */ /* 0x000fe40000000000 */
[----:B------:R-:W-:Y:S02]  /*c840*/  @!P5 IMAD.IADD R82, R82, 0x1, -R133 ;  /* 0x000000015252d824 */ /* 0x000fe400078e0a85 */
[----:B-1----:R-:W-:-:S06]  /*c850*/  IMAD R143, R2, 0xac, RZ ;  /* 0x000000ac028f7824 */ /* 0x002fcc00078e02ff */
[--C-:B------:R-:W-:Y:S01]  /*c860*/  @!P3 IMAD.IADD R72, R72, 0x1, -R133.reuse ;  /* 0x000000014848b824 */ /* 0x100fe200078e0a85 */
[----:B------:R-:W-:Y:S01]  /*c870*/  ISETP.GT.U32.AND P3, PT, R133, R66, PT ;  /* 0x000000428500720c */ /* 0x000fe20003f64070 */
[----:B------:R-:W-:Y:S01]  /*c880*/  @!P4 IMAD.IADD R71, R71, 0x1, -R133 ;  /* 0x000000014747c824 */ /* 0x000fe200078e0a85 */
[----:B------:R-:W-:-:S11]  /*c890*/  PRMT R140, RZ, 0x7610, R140 ;  /* 0x00007610ff8c7816 */ /* 0x000fd6000000008c */
[----:B------:R-:W-:Y:S01]  /*c8a0*/  @!P3 IMAD.IADD R66, R66, 0x1, -R133 ;  /* 0x000000014242b824 */ /* 0x000fe200078e0a85 */
[----:B------:R-:W-:-:S13]  /*c8b0*/  ISETP.GT.U32.AND P3, PT, R133, R62, PT ;  /* 0x0000003e8500720c */ /* 0x000fda0003f64070 */
[----:B------:R-:W-:Y:S01]  /*c8c0*/  @!P3 IMAD.IADD R62, R62, 0x1, -R133 ;  /* 0x000000013e3eb824 */ /* 0x000fe200078e0a85 */
[----:B------:R-:W-:Y:S01]  /*c8d0*/  PRMT R135, RZ, 0x7610, R135 ;  /* 0x00007610ff877816 */ /* 0x000fe20000000087 */
[----:B--2---:R0:W-:Y:S04]  /*c8e0*/  STL [R1+0x644], R142 ;  /* 0x0006448e01007387 */ /* 0x0041e80000100800 */
[----:B------:R1:W-:Y:S04]  /*c8f0*/  STL [R1+0x1ae8], R139 ;  /* 0x001ae88b01007387 */ /* 0x0003e80000100800 */
[----:B------:R2:W-:Y:S01]  /*c900*/  STL [R1+0x1ae4], R141 ;  /* 0x001ae48d01007387 */ /* 0x0005e20000100800 */
[----:B0-----:R-:W-:Y:S01]  /*c910*/  VIADD R142, R146, 0xffffff53 ;  /* 0xffffff53928e7836 */ /* 0x001fe20000000000 */
[----:B-1----:R-:W0:Y:S08]  /*c920*/  LDC R139, c[0x0][0x3a0] ;  /* 0x0000e800ff8b7b82 */ /* 0x002e300000000800 */
[----:B--2---:R-:W1:Y:S01]  /*c930*/  LDC R141, c[0x0][0x3a8] ;  /* 0x0000ea00ff8d7b82 */ /* 0x004e620000000800 */
[----:B------:R2:W-:Y:S01]  /*c940*/  STL [R1+0x243c], R68 ;  /* 0x00243c4401007387 */ /* 0x0005e20000100800 */
[----:B------:R-:W-:-:S03]  /*c950*/  ISETP.GE.U32.AND P5, PT, R142, 0x7ffffe54, PT ;  /* 0x7ffffe548e00780c */ /* 0x000fc60003fa6070 */
[----:B------:R4:W-:Y:S01]  /*c960*/  STL [R1+0x2438], R69 ;  /* 0x0024384501007387 */ /* 0x0009e20000100800 */
[----:B--2---:R-:W-:Y:S02]  /*c970*/  IABS R68, R68 ;  /* 0x0000004400447213 */ /* 0x004fe40000000000 */
[----:B----4-:R-:W-:Y:S01]  /*c980*/  IABS R69, R69 ;  /* 0x0000004500457213 */ /* 0x010fe20000000000 */
[----:B---3--:R2:W-:Y:S02]  /*c990*/  STL [R1+0x640], R137 ;  /* 0x0006408901007387 */ /* 0x0085e40000100800 */
[----:B------:R-:W-:-:S04]  /*c9a0*/  IMAD.HI.U32 R144, R0, R68, RZ ;  /* 0x0000004400907227 */ /* 0x000fc800078e00ff */
[----:B-1----:R-:W-:Y:S01]  /*c9b0*/  IMAD R141, R141, 0x158, RZ ;  /* 0x000001588d8d7824 */ /* 0x002fe200078e02ff */
[----:B--2---:R-:W1:Y:S01]  /*c9c0*/  LDC R137, c[0x0][0x3a8] ;  /* 0x0000ea00ff897b82 */ /* 0x004e620000000800 */
[----:B------:R-:W-:-:S03]  /*c9d0*/  IMAD.HI.U32 R142, R0, R69, RZ ;  /* 0x00000045008e7227 */ /* 0x000fc600078e00ff */
[----:B------:R-:W-:Y:S01]  /*c9e0*/  IADD3 R141, P4, PT, R141, R153, RZ ;  /* 0x000000998d8d7210 */ /* 0x000fe20007f9e0ff */
[----:B------:R-:W-:Y:S02]  /*c9f0*/  IMAD.MOV R144, RZ, RZ, -R144 ;  /* 0x000000ffff907224 */ /* 0x000fe400078e0a90 */
[----:B------:R-:W-:Y:S01]  /*ca00*/  IMAD.MOV R142, RZ, RZ, -R142 ;  /* 0x000000ffff8e7224 */ /* 0x000fe200078e0a8e */
[----:B------:R-:W-:Y:S01]  /*ca10*/  LEA.HI.X.SX32 R143, R143, R5, 0x1, P4 ;  /* 0x000000058f8f7211 */ /* 0x000fe200020f0eff */
[C---:B------:R-:W-:Y:S02]  /*ca20*/  IMAD R144, R133.reuse, R144, R68 ;  /* 0x0000009085907224 */ /* 0x040fe400078e0244 */
[----:B------:R-:W-:Y:S02]  /*ca30*/  IMAD R142, R133, R142, R69 ;  /* 0x0000008e858e7224 */ /* 0x000fe400078e0245 */
[----:B------:R-:W-:Y:S02]  /*ca40*/  @!P5 IMAD.MOV.U32 R68, RZ, RZ, R141 ;  /* 0x000000ffff44d224 */ /* 0x000fe400078e008d */
[----:B------:R-:W-:-:S05]  /*ca50*/  @!P5 IMAD.MOV.U32 R69, RZ, RZ, R143 ;  /* 0x000000ffff45d224 */ /* 0x000fca00078e008f */
[----:B------:R0:W2:Y:S01]  /*ca60*/  @!P5 LDG.E.U16 R140, desc[UR20][R68.64] ;  /* 0x00000014448cd981 */ /* 0x0000a2000c1e1500 */
[----:B------:R-:W-:Y:S01]  /*ca70*/  ISETP.GT.U32.AND P5, PT, R133, R60, PT ;  /* 0x0000003c8500720c */ /* 0x000fe20003fa4070 */
[----:B0-----:R-:W-:-:S05]  /*ca80*/  VIADD R68, R139, 0xffffff54 ;  /* 0xffffff548b447836 */ /* 0x001fca0000000000 */
[----:B------:R-:W-:Y:S01]  /*ca90*/  ISETP.GE.U32.AND P3, PT, R68, 0x7ffffe55, PT ;  /* 0x7ffffe554400780c */ /* 0x000fe20003f66070 */
[----:B-1----:R-:W-:Y:S02]  /*caa0*/  IMAD R68, R137, 0x156, RZ ;  /* 0x0000015689447824 */ /* 0x002fe400078e02ff */
[----:B------:R-:W-:-:S04]  /*cab0*/  IMAD R69, R2, 0xab, RZ ;  /* 0x000000ab02457824 */ /* 0x000fc800078e02ff */
[----:B------:R-:W-:Y:S01]  /*cac0*/  @!P5 IMAD.IADD R60, R60, 0x1, -R133 ;  /* 0x000000013c3cd824 */ /* 0x000fe200078e0a85 */
[----:B------:R-:W-:-:S04]  /*cad0*/  IADD3 R68, P5, PT, R68, R153, RZ ;  /* 0x0000009944447210 */ /* 0x000fc80007fbe0ff */
[----:B------:R-:W-:-:S05]  /*cae0*/  LEA.HI.X.SX32 R137, R69, R5, 0x1, P5 ;  /* 0x0000000545897211 */ /* 0x000fca00028f0eff */
[----:B------:R-:W-:-:S05]  /*caf0*/  @!P3 IMAD.MOV.U32 R69, RZ, RZ, R137 ;  /* 0x000000ffff45b224 */ /* 0x000fca00078e0089 */
[----:B------:R0:W3:Y:S01]  /*cb00*/  @!P3 LDG.E.U16 R135, desc[UR20][R68.64] ;  /* 0x000000144487b981 */ /* 0x0000e2000c1e1500 */
[----:B------:R-:W-:-:S13]  /*cb10*/  ISETP.GT.U32.AND P6, PT, R133, R130, PT ;  /* 0x000000828500720c */ /* 0x000fda0003fc4070 */
[----:B------:R-:W-:Y:S01]  /*cb20*/  @!P6 IMAD.IADD R130, R130, 0x1, -R133 ;  /* 0x000000018282e824 */ /* 0x000fe200078e0a85 */
        /* <DEDUP_REMOVED lines=8> */
[----:B------:R-:W-:Y:S01]  /*cbb0*/  ISETP.GT.U32.AND P6, PT, R133, R79, PT ;  /* 0x0000004f8500720c */ /* 0x000fe20003fc4070 */
[----:B------:R-:W-:-:S12]  /*cbc0*/  VIADD R139, R146, 0xffffff55 ;  /* 0xffffff55928b7836 */ /* 0x000fd80000000000 */
[----:B------:R-:W-:Y:S01]  /*cbd0*/  @!P6 IMAD.IADD R79, R79, 0x1, -R133 ;  /* 0x000000014f4fe824 */ /* 0x000fe200078e0a85 */
[C---:B------:R-:W-:Y:S02]  /*cbe0*/  ISETP.GT.U32.AND P6, PT, R133.reuse, R65, PT ;  /* 0x000000418500720c */ /* 0x040fe40003fc4070 */
[----:B------:R-:W-:-:S11]  /*cbf0*/  ISETP.GT.U32.AND P3, PT, R133, R50, PT ;  /* 0x000000328500720c */ /* 0x000fd60003f64070 */
[--C-:B------:R-:W-:Y:S01]  /*cc00*/  @!P6 IMAD.IADD R65, R65, 0x1, -R133.reuse ;  /* 0x000000014141e824 */ /* 0x100fe200078e0a85 */
[----:B------:R-:W-:Y:S02]  /*cc10*/  ISETP.GE.U32.AND P6, PT, R139, 0x7ffffe56, PT ;  /* 0x7ffffe568b00780c */ /* 0x000fe40003fc6070 */
[----:B------:R-:W1:Y:S01]  /*cc20*/  LDC R139, c[0x0][0x3a8] ;  /* 0x0000ea00ff8b7b82 */ /* 0x000e620000000800 */
[----:B------:R-:W-:Y:S01]  /*cc30*/  STL [R1+0x1ae0], R141 ;  /* 0x001ae08d01007387 */ /* 0x000fe20000100800 */
[----:B------:R-:W-:-:S03]  /*cc40*/  @!P3 IMAD.IADD R50, R50, 0x1, -R133 ;  /* 0x000000013232b824 */ /* 0x000fc600078e0a85 */
[----:B------:R-:W-:Y:S01]  /*cc50*/  STL [R1+0x1adc], R143 ;  /* 0x001adc8f01007387 */ /* 0x000fe20000100800 */
[----:B------:R-:W-:-:S03]  /*cc60*/  ISETP.GT.U32.AND P3, PT, R133, R46, PT ;  /* 0x0000002e8500720c */ /* 0x000fc60003f64070 */
[----:B------:R-:W-:Y:S01]  /*cc70*/  STL [R1+0x1ad8], R68 ;  /* 0x001ad84401007387 */ /* 0x000fe20000100800 */
[----:B------:R-:W-:-:S09]  /*cc80*/  IMAD.MOV.U32 R157, RZ, RZ, R165 ;  /* 0x000000ffff9d7224 */ /* 0x000fd200078e00a5 */
[----:B------:R-:W-:Y:S02]  /*cc90*/  @!P3 IMAD.IADD R46, R46, 0x1, -R133 ;  /* 0x000000012e2eb824 */ /* 0x000fe400078e0a85 */
[----:B-1----:R-:W-:-:S05]  /*cca0*/  IMAD R139, R139, 0x154, RZ ;  /* 0x000001548b8b7824 */ /* 0x002fca00078e02ff */
[----:B------:R-:W-:Y:S02]  /*ccb0*/  IADD3 R139, P3, PT, R139, R153, RZ ;  /* 0x000000998b8b7210 */ /* 0x000fe40007f7e0ff */
[----:B------:R-:W-:Y:S02]  /*ccc0*/  PRMT R138, RZ, 0x7610, R138 ;  /* 0x00007610ff8a7816 */ /* 0x000fe4000000008a */
[----:B------:R-:W-:Y:S01]  /*ccd0*/  PRMT R134, RZ, 0x7610, R134 ;  /* 0x00007610ff867816 */ /* 0x000fe20000000086 */
[----:B--2---:R-:W-:Y:S04]  /*cce0*/  STL [R1+0x63c], R140 ;  /* 0x00063c8c01007387 */ /* 0x004fe80000100800 */
[----:B------:R1:W-:Y:S02]  /*ccf0*/  STL [R1+0x1ad4], R137 ;  /* 0x001ad48901007387 */ /* 0x0003e40000100800 */
[----:B-1----:R-:W-:-:S05]  /*cd00*/  VIADD R137, R4, 0xe9 ;  /* 0x000000e904897836 */ /* 0x002fca0000000000 */
[----:B0-----:R-:W-:Y:S01]  /*cd10*/  IABS R68, R137 ;  /* 0x0000008900447213 */ /* 0x001fe20000000000 */
[----:B------:R-:W-:-:S04]  /*cd20*/  IMAD R140, R2, 0xaa, RZ ;  /* 0x000000aa028c7824 */ /* 0x000fc800078e02ff */
        /* <DEDUP_REMOVED lines=8> */
[----:B------:R-:W-:Y:S01]  /*cdb0*/  LEA.HI.X.SX32 R140, R140, R5, 0x1, P3 ;  /* 0x000000058c8c7211 */ /* 0x000fe200018f0eff */
[----:B-1----:R-:W1:Y:S02]  /*cdc0*/  LDC R135, c[0x0][0x3a8] ;  /* 0x0000ea00ff877b82 */ /* 0x002e640000000800 */
[----:B------:R-:W-:-:S02]  /*cdd0*/  IMAD.MOV R143, RZ, RZ, -R143 ;  /* 0x000000ffff8f7224 */ /* 0x000fc400078e0a8f */
[----:B------:R-:W-:Y:S01]  /*cde0*/  IMAD.MOV R141, RZ, RZ, -R141 ;  /* 0x000000ffff8d7224 */ /* 0x000fe200078e0a8d */
[C---:B------:R-:W-:Y:S01]  /*cdf0*/  ISETP.GT.U32.AND P3, PT, R133.reuse, R41, PT ;  /* 0x000000298500720c */ /* 0x040fe20003f64070 */
[C---:B------:R-:W-:Y:S02]  /*ce00*/  IMAD R150, R133.reuse, R143, R68 ;  /* 0x0000008f85967224 */ /* 0x040fe400078e0244 */
[----:B------:R-:W-:Y:S02]  /*ce10*/  IMAD R165, R133, R141, R69 ;  /* 0x0000008d85a57224 */ /* 0x000fe400078e0245 */
[----:B------:R-:W-:Y:S02]  /*ce20*/  @!P6 IMAD.MOV.U32 R68, RZ, RZ, R139 ;  /* 0x000000ffff44e224 */ /* 0x000fe400078e008b */
[----:B------:R-:W-:-:S05]  /*ce30*/  @!P6 IMAD.MOV.U32 R69, RZ, RZ, R140 ;  /* 0x000000ffff45e224 */ /* 0x000fca00078e008c */
[----:B------:R0:W2:Y:S01]  /*ce40*/  @!P6 LDG.E.U16 R138, desc[UR20][R68.64] ;  /* 0x00000014448ae981 */ /* 0x0000a2000c1e1500 */
[----:B------:R-:W-:Y:S02]  /*ce50*/  @!P3 IMAD.IADD R41, R41, 0x1, -R133 ;  /* 0x000000012929b824 */ /* 0x000fe400078e0a85 */
[----:B0-----:R-:W-:-:S05]  /*ce60*/  VIADD R68, R137, 0xffffff56 ;  /* 0xffffff5689447836 */ /* 0x001fca0000000000 */
[----:B------:R-:W-:Y:S01]  /*ce70*/  ISETP.GE.U32.AND P3, PT, R68, 0x7ffffe57, PT ;  /* 0x7ffffe574400780c */ /* 0x000fe20003f66070 */
[----:B-1----:R-:W-:Y:S02]  /*ce80*/  IMAD R68, R135, 0x152, RZ ;  /* 0x0000015287447824 */ /* 0x002fe400078e02ff */
[----:B------:R-:W-:-:S03]  /*ce90*/  IMAD R69, R2, 0xa9, RZ ;  /* 0x000000a902457824 */ /* 0x000fc600078e02ff */
[----:B------:R-:W-:-:S04]  /*cea0*/  IADD3 R135, P6, PT, R68, R153, RZ ;  /* 0x0000009944877210 */ /* 0x000fc80007fde0ff */
[----:B------:R-:W-:-:S03]  /*ceb0*/  LEA.HI.X.SX32 R137, R69, R5, 0x1, P6 ;  /* 0x0000000545897211 */ /* 0x000fc600030f0eff */
[----:B------:R-:W-:Y:S02]  /*cec0*/  @!P3 IMAD.MOV.U32 R68, RZ, RZ, R135 ;  /* 0x000000ffff44b224 */ /* 0x000fe400078e0087 */
[----:B------:R-:W-:-:S05]  /*ced0*/  @!P3 IMAD.MOV.U32 R69, RZ, RZ, R137 ;  /* 0x000000ffff45b224 */ /* 0x000fca00078e0089 */
[----:B------:R0:W3:Y:S01]  /*cee0*/  @!P3 LDG.E.U16 R134, desc[UR20][R68.64] ;  /* 0x000000144486b981 */ /* 0x0000e2000c1e1500 */
        /* <DEDUP_REMOVED lines=13> */
[----:B------:R-:W-:-:S11]  /*cfc0*/  ISETP.GT.U32.AND P5, PT, R133, R33, PT ;  /* 0x000000218500720c */ /* 0x000fd60003fa4070 */
[----:B------:R-:W-:Y:S01]  /*cfd0*/  @!P4 IMAD.IADD R49, R49, 0x1, -R133 ;  /* 0x000000013131c824 */ /* 0x000fe200078e0a85 */
[C---:B------:R-:W-:Y:S01]  /*cfe0*/  ISETP.GT.U32.AND P4, PT, R133.reuse, R45, PT ;  /* 0x0000002d8500720c */ /* 0x040fe20003f84070 */
[----:B------:R-:W-:Y:S04]  /*cff0*/  STL [R1+0x1ad0], R139 ;  /* 0x001ad08b01007387 */ /* 0x000fe80000100800 */
[----:B------:R-:W-:Y:S01]  /*d000*/  STL [R1+0x1acc], R140 ;  /* 0x001acc8c01007387 */ /* 0x000fe20000100800 */
[----:B------:R-:W-:-:S07]  /*d010*/  ISETP.GT.U32.AND P3, PT, R133, R29, PT ;  /* 0x0000001d8500720c */ /* 0x000fce0003f64070 */
[--C-:B------:R-:W-:Y:S01]  /*d020*/  @!P4 IMAD.IADD R45, R45, 0x1, -R133.reuse ;  /* 0x000000012d2dc824 */ /* 0x100fe200078e0a85 */
[----:B------:R-:W-:Y:S01]  /*d030*/  ISETP.GT.U32.AND P4, PT, R133, R40, PT ;  /* 0x000000288500720c */ /* 0x000fe20003f84070 */
[----:B------:R-:W-:Y:S01]  /*d040*/  @!P5 IMAD.IADD R33, R33, 0x1, -R133 ;  /* 0x000000012121d824 */ /* 0x000fe200078e0a85 */
[----:B------:R-:W-:-:S03]  /*d050*/  ISETP.GT.U32.AND P5, PT, R133, R28, PT ;  /* 0x0000001c8500720c */ /* 0x000fc60003fa4070 */
[----:B------:R-:W-:Y:S01]  /*d060*/  @!P3 IMAD.IADD R29, R29, 0x1, -R133 ;  /* 0x000000011d1db824 */ /* 0x000fe200078e0a85 */
[----:B------:R-:W-:-:S07]  /*d070*/  ISETP.GT.U32.AND P3, PT, R133, R25, PT ;  /* 0x000000198500720c */ /* 0x000fce0003f64070 */
[--C-:B------:R-:W-:Y:S01]  /*d080*/  @!P4 IMAD.IADD R40, R40, 0x1, -R133.reuse ;  /* 0x000000012828c824 */ /* 0x100fe200078e0a85 */
[C---:B------:R-:W-:Y:S01]  /*d090*/  ISETP.GT.U32.AND P4, PT, R133.reuse, R36, PT ;  /* 0x000000248500720c */ /* 0x040fe20003f84070 */
[C---:B0-----:R-:W-:Y:S02]  /*d0a0*/  VIADD R68, R4.reuse, 0xeb ;  /* 0x000000eb04447836 */ /* 0x041fe40000000000 */
[----:B------:R-:W-:Y:S02]  /*d0b0*/  VIADD R69, R4, 0xec ;  /* 0x000000ec04457836 */ /* 0x000fe40000000000 */
[--C-:B------:R-:W-:Y:S01]  /*d0c0*/  @!P5 IMAD.IADD R28, R28, 0x1, -R133.reuse ;  /* 0x000000011c1cd824 */ /* 0x100fe200078e0a85 */
[----:B------:R-:W-:Y:S01]  /*d0d0*/  ISETP.GT.U32.AND P5, PT, R133, R24, PT ;  /* 0x000000188500720c */ /* 0x000fe20003fa4070 */
[----:B------:R-:W-:Y:S01]  /*d0e0*/  @!P3 IMAD.IADD R25, R25, 0x1, -R133 ;  /* 0x000000011919b824 */ /* 0x000fe200078e0a85 */
[----:B------:R-:W-:-:S05]  /*d0f0*/  ISETP.GT.U32.AND P6, PT, R133, R32, PT ;  /* 0x000000208500720c */ /* 0x000fca0003fc4070 */
[----:B------:R-:W-:Y:S01]  /*d100*/  @!P4 IMAD.IADD R36, R36, 0x1, -R133 ;  /* 0x000000012424c824 */ /* 0x000fe200078e0a85 */
[----:B------:R-:W-:-:S05]  /*d110*/  PRMT R136, RZ, 0x7610, R136 ;  /* 0x00007610ff887816 */ /* 0x000fca0000000088 */
[--C-:B------:R-:W-:Y:S01]  /*d120*/  @!P5 IMAD.IADD R24, R24, 0x1, -R133.reuse ;  /* 0x000000011818d824 */ /* 0x100fe200078e0a85 */
[C---:B------:R-:W-:Y:S01]  /*d130*/  ISETP.GT.U32.AND P5, PT, R133.reuse, R20, PT ;  /* 0x000000148500720c */ /* 0x040fe20003fa4070 */
[----:B------:R-:W-:Y:S01]  /*d140*/  @!P6 IMAD.IADD R32, R32, 0x1, -R133 ;  /* 0x000000012020e824 */ /* 0x000fe200078e0a85 */
[----:B------:R-:W-:-:S11]  /*d150*/  ISETP.GT.U32.AND P6, PT, R133, R21, PT ;  /* 0x000000158500720c */ /* 0x000fd60003fc4070 */
[--C-:B------:R-:W-:Y:S02]  /*d160*/  @!P5 IMAD.IADD R20, R20, 0x1, -R133.reuse ;  /* 0x000000011414d824 */ /* 0x100fe400078e0a85 */
        /* <DEDUP_REMOVED lines=11> */
[----:B------:R-:W-:Y:S01]  /*d220*/  IMAD R138, R2, 0xa8, RZ ;  /* 0x000000a8028a7824 */ /* 0x000fe200078e02ff */
[----:B--2---:R-:W-:Y:S02]  /*d230*/  IABS R68, R68 ;  /* 0x0000004400447213 */ /* 0x004fe40000000000 */
[----:B---3--:R2:W-:Y:S01]  /*d240*/  STL [R1+0x630], R134 ;  /* 0x0006308601007387 */ /* 0x0085e20000100800 */
[----:B----4-:R-:W-:Y:S02]  /*d250*/  IABS R69, R69 ;  /* 0x0000004500457213 */ /* 0x010fe40000000000 */
        /* <DEDUP_REMOVED lines=12> */
[----:B------:R0:W2:Y:S02]  /*d320*/  @!P4 LDG.E.U16 R136, desc[UR20][R68.64] ;  /* 0x000000144488c981 */ /* 0x0000a4000c1e1500 */
[----:B0-----:R-:W-:-:S05]  /*d330*/  VIADD R68, R135, 0xffffff58 ;  /* 0xffffff5887447836 */ /* 0x001fca0000000000 */
[----:B------:R-:W-:Y:S01]  /*d340*/  ISETP.GE.U32.AND P5, PT, R68, 0x7ffffe59, PT ;  /* 0x7ffffe594400780c */ /* 0x000fe20003fa6070 */
[----:B-1----:R-:W-:Y:S02]  /*d350*/  IMAD R68, R134, 0x14e, RZ ;  /* 0x0000014e86447824 */ /* 0x002fe400078e02ff */
[----:B------:R-:W-:-:S03]  /*d360*/  IMAD R69, R2, 0xa7, RZ ;  /* 0x000000a702457824 */ /* 0x000fc600078e02ff */
[----:B------:R-:W-:-:S04]  /*d370*/  IADD3 R68, P6, PT, R68, R153, RZ ;  /* 0x0000009944447210 */ /* 0x000fc80007fde0ff */
[----:B------:R-:W-:-:S05]  /*d380*/  LEA.HI.X.SX32 R134, R69, R5, 0x1, P6 ;  /* 0x0000000545867211 */ /* 0x000fca00030f0eff */
[----:B------:R-:W-:-:S05]  /*d390*/  @!P5 IMAD.MOV.U32 R69, RZ, RZ, R134 ;  /* 0x000000ffff45d224 */ /* 0x000fca00078e0086 */
[----:B------:R0:W3:Y:S01]  /*d3a0*/  @!P5 LDG.E.U16 R131, desc[UR20][R68.64] ;  /* 0x000000144483d981 */ /* 0x0000e2000c1e1500 */
[----:B------:R-:W-:Y:S01]  /*d3b0*/  ISETP.GT.U32.AND P4, PT, R133, R16, PT ;  /* 0x000000108500720c */ /* 0x000fe20003f84070 */
[----:B------:R-:W-:Y:S02]  /*d3c0*/  IMAD.MOV.U32 R158, RZ, RZ, R157 ;  /* 0x000000ffff9e7224 */ /* 0x000fe400078e009d */
[----:B------:R-:W-:Y:S01]  /*d3d0*/  STL [R1+0x1ac0], R137 ;  /* 0x001ac08901007387 */ /* 0x000fe20000100800 */
[----:B------:R-:W-:-:S03]  /*d3e0*/  IMAD.MOV.U32 R157, RZ, RZ, R3 ;  /* 0x000000ffff9d7224 */ /* 0x000fc600078e0003 */
[----:B------:R-:W-:Y:S04]  /*d3f0*/  STL [R1+0x1abc], R138 ;  /* 0x001abc8a01007387 */ /* 0x000fe80000100800 */
[----:B------:R-:W4:Y:S02]  /*d400*/  LDL.LU R3, [R1+0xd8] ;  /* 0x0000d80001037983 */ /* 0x000f240000300800 */
[----:B------:R-:W-:Y:S01]  /*d410*/  @!P4 IMAD.IADD R16, R16, 0x1, -R133 ;  /* 0x000000011010c824 */ /* 0x000fe200078e0a85 */
[----:B------:R-:W-:Y:S01]  /*d420*/  ISETP.GT.U32.AND P4, PT, R133, R12, PT ;  /* 0x0000000c8500720c */ /* 0x000fe20003f84070 */
[----:B------:R0:W-:Y:S04]  /*d430*/  STL [R1+0x1ab8], R68 ;  /* 0x001ab84401007387 */ /* 0x0001e80000100800 */
[----:B------:R-:W4:Y:S01]  /*d440*/  LDL.LU R5, [R1+0x2ddc] ;  /* 0x002ddc0001057983 */ /* 0x000f220000300800 */
[----:B------:R-:W-:-:S07]  /*d450*/  VIADD R135, R146, 0xffffff59 ;  /* 0xffffff5992877836 */ /* 0x000fce0000000000 */
[----:B------:R-:W-:Y:S01]  /*d460*/  @!P4 IMAD.IADD R12, R12, 0x1, -R133 ;  /* 0x000000010c0cc824 */ /* 0x000fe200078e0a85 */
[----:B------:R-:W-:Y:S02]  /*d470*/  ISETP.GT.U32.AND P4, PT, R133, R8, PT ;  /* 0x000000088500720c */ /* 0x000fe40003f84070 */
[----:B------:R-:W-:Y:S01]  /*d480*/  ISETP.GE.U32.AND P6, PT, R135, 0x7ffffe5a, PT ;  /* 0x7ffffe5a8700780c */ /* 0x000fe20003fc6070 */
[----:B------:R-:W-:Y:S02]  /*d490*/  VIADD R135, R4, 0xed ;  /* 0x000000ed04877836 */ /* 0x000fe40000000000 */
[----:B------:R-:W-:Y:S02]  /*d4a0*/  IMAD.MOV.U32 R147, RZ, RZ, R158 ;  /* 0x000000ffff937224 */ /* 0x000fe400078e009e */
[----:B------:R-:W-:Y:S01]  /*d4b0*/  IMAD.MOV.U32 R145, RZ, RZ, R154 ;  /* 0x000000ffff917224 */ /* 0x000fe200078e009a */
[----:B0-----:R-:W-:Y:S01]  /*d4c0*/  IABS R68, R135 ;  /* 0x0000008700447213 */ /* 0x001fe20000000000 */
[----:B------:R-:W-:-:S04]  /*d4d0*/  IMAD.MOV.U32 R158, RZ, RZ, R156 ;  /* 0x000000ffff9e7224 */ /* 0x000fc800078e009c */
[----:B------:R-:W-:Y:S01]  /*d4e0*/  @!P4 IMAD.IADD R8, R8, 0x1, -R133 ;  /* 0x000000010808c824 */ /* 0x000fe200078e0a85 */
[----:B--2---:R-:W-:Y:S04]  /*d4f0*/  STL [R1+0x62c], R136 ;  /* 0x00062c8801007387 */ /* 0x004fe80000100800 */
[----:B------:R0:W-:Y:S04]  /*d500*/  STL [R1+0x1ab4], R134 ;  /* 0x001ab48601007387 */ /* 0x0001e80000100800 */
[----:B------:R-:W2:Y:S01]  /*d510*/  LDL R151, [R1+0xc0] ;  /* 0x0000c00001977983 */ /* 0x000ea20000100800 */
[----:B0-----:R-:W0:Y:S03]  /*d520*/  LDC R134, c[0x0][0x3a8] ;  /* 0x0000ea00ff867b82 */ /* 0x001e260000000800 */
[----:B---3--:R1:W-:Y:S04]  /*d530*/  STL [R1+0x628], R131 ;  /* 0x0006288301007387 */ /* 0x0083e80000100800 */
[----:B------:R3:W-:Y:S01]  /*d540*/  STL [R1+0x242c], R135 ;  /* 0x00242c8701007387 */ /* 0x0007e20000100800 */
[----:B-1----:R-:W-:-:S05]  /*d550*/  VIADD R131, R4, 0xee ;  /* 0x000000ee04837836 */ /* 0x002fca0000000000 */
[----:B------:R-:W-:Y:S04]  /*d560*/  STL [R1+0x2428], R131 ;  /* 0x0024288301007387 */ /* 0x000fe80000100800 */
[----:B------:R-:W4:Y:S04]  /*d570*/  LDL R154, [R1+0xdc] ;  /* 0x0000dc00019a7983 */ /* 0x000f280000100800 */
[----:B------:R-:W4:Y:S04]  /*d580*/  LDL R136, [R1+0xf4] ;  /* 0x0000f40001887983 */ /* 0x000f280000100800 */
[----:B------:R-:W4:Y:S04]  /*d590*/  LDL R156, [R1+0xf8] ;  /* 0x0000f800019c7983 */ /* 0x000f280000100800 */
[----:B---3--:R-:W3:Y:S04]  /*d5a0*/  LDL R135, [R1+0x100] ;  /* 0x0001000001877983 */ /* 0x008ee80000100800 */
[----:B------:R-:W3:Y:S04]  /*d5b0*/  LDL R138, [R1+0xfc] ;  /* 0x0000fc00018a7983 */ /* 0x000ee80000100800 */
[----:B------:R-:W3:Y:S04]  /*d5c0*/  LDL R137, [R1+0xf0] ;  /* 0x0000f00001897983 */ /* 0x000ee80000100800 */
[----:B------:R1:W-:Y:S04]  /*d5d0*/  STL [R1+0x2d40], R8 ;  /* 0x002d400801007387 */ /* 0x0003e80000100800 */
[----:B-1----:R-:W3:Y:S01]  /*d5e0*/  LDL R8, [R1+0x48] ;  /* 0x0000480001087983 */ /* 0x002ee20000100800 */
[----:B------:R-:W-:Y:S01]  /*d5f0*/  IMAD.HI.U32 R140, R0, R68, RZ ;  /* 0x00000044008c7227 */ /* 0x000fe200078e00ff */
[----:B------:R-:W-:-:S03]  /*d600*/  IABS R69, R131 ;  /* 0x0000008300457213 */ /* 0x000fc60000000000 */
[----:B------:R-:W-:Y:S01]  /*d610*/  IMAD.MOV.U32 R143, RZ, RZ, R155 ;  /* 0x000000ffff8f7224 */ /* 0x000fe200078e009b */
[----:B------:R-:W-:Y:S01]  /*d620*/  PRMT R132, RZ, 0x7610, R132 ;  /* 0x00007610ff847816 */ /* 0x000fe20000000084 */
[----:B0-----:R-:W-:Y:S01]  /*d630*/  IMAD R148, R134, 0x14c, RZ ;  /* 0x0000014c86947824 */ /* 0x001fe200078e02ff */
[----:B------:R-:W4:Y:S01]  /*d640*/  LDL R155, [R1+0xe8] ;  /* 0x0000e800019b7983 */ /* 0x000f220000100800 */
[----:B------:R-:W-:Y:S01]  /*d650*/  IMAD R139, R2, 0xa6, RZ ;  /* 0x000000a6028b7824 */ /* 0x000fe200078e02ff */
[C---:B------:R-:W-:Y:S01]  /*d660*/  ISETP.GT.U32.AND P0, PT, R133.reuse, R128, PT ;  /* 0x000000808500720c */ /* 0x040fe20003f04070 */
[----:B------:R-:W-:Y:S01]  /*d670*/  IMAD.MOV R141, RZ, RZ, -R140 ;  /* 0x000000ffff8d7224 */ /* 0x000fe200078e0a8c */
[----:B------:R-:W4:Y:S01]  /*d680*/  LDL R2, [R1+0x104] ;  /* 0x0001040001027983 */ /* 0x000f220000100800 */
[----:B------:R-:W-:Y:S01]  /*d690*/  IMAD.HI.U32 R134, R0, R69, RZ ;  /* 0x0000004500867227 */ /* 0x000fe200078e00ff */
[C---:B------:R-:W-:Y:S01]  /*d6a0*/  ISETP.GT.U32.AND P1, PT, R133.reuse, R77, PT ;  /* 0x0000004d8500720c */ /* 0x040fe20003f24070 */
[----:B------:R-:W0:Y:S01]  /*d6b0*/  LDC R131, c[0x0][0x3a8] ;  /* 0x0000ea00ff837b82 */ /* 0x000e220000000800 */
[----:B------:R-:W4:Y:S07]  /*d6c0*/  LDL R140, [R1+0xec] ;  /* 0x0000ec00018c7983 */ /* 0x000f2e0000100800 */
[----:B------:R-:W-:Y:S01]  /*d6d0*/  @!P0 IMAD.IADD R128, R128, 0x1, -R133 ;  /* 0x0000000180808824 */ /* 0x000fe200078e0a85 */
[----:B------:R-:W-:-:S02]  /*d6e0*/  ISETP.GT.U32.AND P0, PT, R133, R123, PT ;  /* 0x0000007b8500720c */ /* 0x000fc40003f04070 */
[----:B--2---:R-:W-:-:S13]  /*d6f0*/  ISETP.GT.U32.AND P4, PT, R133, R151, PT ;  /* 0x000000978500720c */ /* 0x004fda0003f84070 */
[----:B------:R-:W-:-:S05]  /*d700*/  @!P4 IMAD.IADD R151, R151, 0x1, -R133 ;  /* 0x000000019797c824 */ /* 0x000fca00078e0a85 */
[----:B------:R1:W-:Y:S01]  /*d710*/  @!P4 STL [R1+0xc0], R151 ;  /* 0x0000c0970100c387 */ /* 0x0003e20000100800 */
[----:B------:R-:W-:Y:S01]  /*d720*/  IADD3 R159, P4, PT, R148, R153, RZ ;  /* 0x00000099949f7210 */ /* 0x000fe20007f9e0ff */
[C---:B------:R-:W-:Y:S02]  /*d730*/  IMAD R148, R133.reuse, R141, R68 ;  /* 0x0000008d85947224 */ /* 0x040fe400078e0244 */
[----:B-1----:R-:W-:Y:S02]  /*d740*/  IMAD.MOV R151, RZ, RZ, -R134 ;  /* 0x000000ffff977224 */ /* 0x002fe400078e0a86 */
[----:B------:R-:W-:Y:S02]  /*d750*/  @!P6 IMAD.MOV.U32 R68, RZ, RZ, R159 ;  /* 0x000000ffff44e224 */ /* 0x000fe400078e009f */
[----:B------:R-:W-:Y:S01]  /*d760*/  IMAD R151, R133, R151, R69 ;  /* 0x0000009785977224 */ /* 0x000fe200078e0245 */
[----:B---3--:R-:W-:-:S05]  /*d770*/  LEA.HI.X.SX32 R160, R139, R8, 0x1, P4 ;  /* 0x000000088ba07211 */ /* 0x008fca00020f0eff */
[----:B------:R-:W-:-:S05]  /*d780*/  @!P6 IMAD.MOV.U32 R69, RZ, RZ, R160 ;  /* 0x000000ffff45e224 */ /* 0x000fca00078e00a0 */
[----:B------:R1:W2:Y:S01]  /*d790*/  @!P6 LDG.E.U16 R132, desc[UR20][R68.64] ;  /* 0x000000144484e981 */ /* 0x0002a2000c1e1500 */
[--C-:B------:R-:W-:Y:S01]  /*d7a0*/  @!P0 IMAD.IADD R123, R123, 0x1, -R133.reuse ;  /* 0x000000017b7b8824 */ /* 0x100fe200078e0a85 */
[----:B------:R-:W-:Y:S01]  /*d7b0*/  ISETP.GT.U32.AND P0, PT, R133, R119, PT ;  /* 0x000000778500720c */ /* 0x000fe20003f04070 */
[----:B------:R-:W-:Y:S01]  /*d7c0*/  IMAD.MOV.U32 R134, RZ, RZ, R158 ;  /* 0x000000ffff867224 */ /* 0x000fe200078e009e */
[----:B------:R-:W-:Y:S01]  /*d7d0*/  STL [R1+0x1ab0], R159 ;  /* 0x001ab09f01007387 */ /* 0x000fe20000100800 */
[--C-:B------:R-:W-:Y:S01]  /*d7e0*/  @!P1 IMAD.IADD R77, R77, 0x1, -R133.reuse ;  /* 0x000000014d4d9824 */ /* 0x100fe200078e0a85 */
[C---:B------:R-:W-:Y:S02]  /*d7f0*/  ISETP.GT.U32.AND P3, PT, R133.reuse, R19, PT ;  /* 0x000000138500720c */ /* 0x040fe40003f64070 */
[----:B----4-:R-:W-:Y:S01]  /*d800*/  ISETP.GT.U32.AND P5, PT, R133, R156, PT ;  /* 0x0000009c8500720c */ /* 0x010fe20003fa4070 */
[----:B------:R-:W3:Y:S01]  /*d810*/  LDL R139, [R1+0xe4] ;  /* 0x0000e400018b7983 */ /* 0x000ee20000100800 */
[----:B-1----:R-:W1:Y:S05]  /*d820*/  LDC R69, c[0x0][0x3a0] ;  /* 0x0000e800ff457b82 */ /* 0x002e6a0000000800 */
        /* <DEDUP_REMOVED lines=18> */
[----:B------:R-:W-:Y:S01]  /*d950*/  IMAD.MOV.U32 R158, RZ, RZ, R157 ;  /* 0x000000ffff9e7224 */ /* 0x000fe200078e009d */
[----:B------:R4:W-:Y:S04]  /*d960*/  STL [R1+0x1aac], R160 ;  /* 0x001aaca001007387 */ /* 0x0009e80000100800 */
[----:B------:R-:W3:Y:S04]  /*d970*/  LDL R141, [R1+0xe0] ;  /* 0x0000e000018d7983 */ /* 0x000ee80000100800 */
[----:B------:R-:W3:Y:S03]  /*d980*/  LDL R157, [R1+0xd4] ;  /* 0x0000d400019d7983 */ /* 0x000ee60000100800 */
[----:B------:R-:W-:Y:S01]  /*d990*/  @!P0 IMAD.IADD R81, R81, 0x1, -R133 ;  /* 0x0000000151518824 */ /* 0x000fe200078e0a85 */
[C---:B------:R-:W-:Y:S01]  /*d9a0*/  ISETP.GT.U32.AND P0, PT, R133.reuse, R78, PT ;  /* 0x0000004e8500720c */ /* 0x040fe20003f04070 */
[----:B----4-:R-:W4:Y:S04]  /*d9b0*/  LDL.LU R160, [R1+0x2dd8] ;  /* 0x002dd80001a07983 */ /* 0x010f280000300800 */
[----:B------:R-:W3:Y:S01]  /*d9c0*/  LDL.LU R159, [R1+0x2dd4] ;  /* 0x002dd400019f7983 */ /* 0x000ee20000300800 */
[----:B------:R-:W-:-:S07]  /*d9d0*/  ISETP.GT.U32.AND P1, PT, R133, R73, PT ;  /* 0x000000498500720c */ /* 0x000fce0003f24070 */
[----:B------:R-:W-:Y:S01]  /*d9e0*/  @!P0 IMAD.IADD R78, R78, 0x1, -R133 ;  /* 0x000000014e4e8824 */ /* 0x000fe200078e0a85 */
[----:B------:R-:W-:-:S05]  /*d9f0*/  ISETP.GT.U32.AND P0, PT, R133, R74, PT ;  /* 0x0000004a8500720c */ /* 0x000fca0003f04070 */
[----:B------:R-:W-:Y:S01]  /*da00*/  @!P1 IMAD.IADD R73, R73, 0x1, -R133 ;  /* 0x0000000149499824 */ /* 0x000fe200078e0a85 */
        /* <DEDUP_REMOVED lines=15> */
[--C-:B------:R-:W-:Y:S01]  /*db00*/  @!P1 IMAD.IADD R55, R55, 0x1, -R133.reuse ;  /* 0x0000000137379824 */ /* 0x100fe200078e0a85 */
[C---:B------:R-:W-:Y:S01]  /*db10*/  ISETP.GT.U32.AND P1, PT, R133.reuse, R51, PT ;  /* 0x000000338500720c */ /* 0x040fe20003f24070 */
[----:B--2---:R2:W-:Y:S04]  /*db20*/  STL [R1+0x624], R132 ;  /* 0x0006248401007387 */ /* 0x0045e80000100800 */
[----:B--2---:R-:W2:Y:S02]  /*db30*/  LDL.LU R132, [R1+0x2dd0] ;  /* 0x002dd00001847983 */ /* 0x004ea40000300800 */
        /* <DEDUP_REMOVED lines=31> */
[----:B------:R-:W-:Y:S01]  /*dd30*/  ISETP.GT.U32.AND P1, PT, R133, R17, PT ;  /* 0x000000118500720c */ /* 0x000fe20003f24070 */
[----:B------:R-:W-:Y:S01]  /*dd40*/  @!P3 IMAD.IADD R19, R19, 0x1, -R133 ;  /* 0x000000011313b824 */ /* 0x000fe200078e0a85 */
[----:B------:R-:W-:-:S05]  /*dd50*/  ISETP.GT.U32.AND P3, PT, R133, R15, PT ;  /* 0x0000000f8500720c */ /* 0x000fca0003f64070 */
        /* <DEDUP_REMOVED lines=26> */
[--C-:B------:R-:W-:Y:S02]  /*df00*/  @!P1 IMAD.IADD R136, R136, 0x1, -R133.reuse ;  /* 0x0000000188889824 */ /* 0x100fe400078e0a85 */
[--C-:B------:R-:W-:Y:S02]  /*df10*/  @!P5 IMAD.IADD R156, R156, 0x1, -R133.reuse ;  /* 0x000000019c9cd824 */ /* 0x100fe400078e0a85 */
[----:B------:R-:W-:-:S04]  /*df20*/  @!P3 IMAD.IADD R2, R2, 0x1, -R133 ;  /* 0x000000010202b824 */ /* 0x000fc800078e0a85 */
[----:B------:R-:W-:-:S05]  /*df30*/  @!P0 IMAD.IADD R154, R154, 0x1, -R133 ;  /* 0x000000019a9a8824 */ /* 0x000fca00078e0a85 */
[----:B------:R0:W-:Y:S04]  /*df40*/  @!P0 STL [R1+0xdc], R154 ;  /* 0x0000dc9a01008387 */ /* 0x0001e80000100800 */
[----:B0-----:R-:W4:Y:S04]  /*df50*/  LDL R154, [R1+0xd0] ;  /* 0x0000d000019a7983 */ /* 0x001f280000100800 */
[----:B------:R0:W-:Y:S04]  /*df60*/  @!P1 STL [R1+0xf4], R136 ;  /* 0x0000f48801009387 */ /* 0x0001e80000100800 */
[----:B0-----:R-:W4:Y:S04]  /*df70*/  LDL.LU R136, [R1+0x2dcc] ;  /* 0x002dcc0001887983 */ /* 0x001f280000300800 */
[----:B------:R0:W-:Y:S04]  /*df80*/  @!P5 STL [R1+0xf8], R156 ;  /* 0x0000f89c0100d387 */ /* 0x0001e80000100800 */
[----:B0-----:R-:W4:Y:S04]  /*df90*/  LDL.LU R156, [R1+0x2dc8] ;  /* 0x002dc800019c7983 */ /* 0x001f280000300800 */
[----:B------:R0:W-:Y:S02]  /*dfa0*/  @!P3 STL [R1+0x104], R2 ;  /* 0x000104020100b387 */ /* 0x0001e40000100800 */
[----:B0-----:R-:W0:Y:S01]  /*dfb0*/  LDC R2, c[0x0][0x3a8] ;  /* 0x0000ea00ff027b82 */ /* 0x001e220000000800 */
[----:B-1----:R-:W-:Y:S01]  /*dfc0*/  VIADD R68, R69, 0xffffff5a ;  /* 0xffffff5a45447836 */ /* 0x002fe20000000000 */
[----:B------:R-:W-:-:S04]  /*dfd0*/  ISETP.GT.U32.AND P4, PT, R133, R135, PT ;  /* 0x000000878500720c */ /* 0x000fc80003f84070 */
[----:B------:R-:W-:Y:S01]  /*dfe0*/  ISETP.GE.U32.AND P3, PT, R68, 0x7ffffe5b, PT ;  /* 0x7ffffe5b4400780c */ /* 0x000fe20003f66070 */
[----:B------:R-:W-:Y:S01]  /*dff0*/  IMAD R68, R131, 0x14a, RZ ;  /* 0x0000014a83447824 */ /* 0x000fe200078e02ff */
[----:B------:R-:W-:-:S04]  /*e000*/  ISETP.GT.U32.AND P0, PT, R133, R138, PT ;  /* 0x0000008a8500720c */ /* 0x000fc80003f04070 */
[----:B------:R-:W-:-:S03]  /*e010*/  IADD3 R68, P6, PT, R68, R153, RZ ;  /* 0x0000009944447210 */ /* 0x000fc60007fde0ff */
[----:B------:R-:W-:Y:S02]  /*e020*/  @!P4 IMAD.IADD R135, R135, 0x1, -R133 ;  /* 0x000000018787c824 */ /* 0x000fe400078e0a85 */
[----:B0-----:R-:W-:-:S05]  /*e030*/  IMAD R69, R2, 0xa5, RZ ;  /* 0x000000a502457824 */ /* 0x001fca00078e02ff */
[----:B------:R-:W-:Y:S01]  /*e040*/  LEA.HI.X.SX32 R69, R69, R8, 0x1, P6 ;  /* 0x0000000845457211 */ /* 0x000fe200030f0eff */
[----:B------:R-:W-:Y:S01]  /*e050*/  @!P0 IMAD.IADD R138, R138, 0x1, -R133 ;  /* 0x000000018a8a8824 */ /* 0x000fe200078e0a85 */
[----:B------:R0:W-:Y:S04]  /*e060*/  @!P4 STL [R1+0x100], R135 ;  /* 0x000100870100c387 */ /* 0x0001e80000100800 */
[----:B0-----:R-:W4:Y:S04]  /*e070*/  LDL R135, [R1+0xc8] ;  /* 0x0000c80001877983 */ /* 0x001f280000100800 */
[----:B------:R0:W-:Y:S04]  /*e080*/  @!P0 STL [R1+0xfc], R138 ;  /* 0x0000fc8a01008387 */ /* 0x0001e80000100800 */
[----:B0-----:R-:W4:Y:S01]  /*e090*/  LDL R138, [R1+0xc4] ;  /* 0x0000c400018a7983 */ /* 0x001f220000100800 */
[----:B--2---:R-:W-:-:S06]  /*e0a0*/  PRMT R132, RZ, 0x7610, R132 ;  /* 0x00007610ff847816 */ /* 0x004fcc0000000084 */
[----:B------:R0:W2:Y:S01]  /*e0b0*/  @!P3 LDG.E.U16 R132, desc[UR20][R68.64] ;  /* 0x000000144484b981 */ /* 0x0000a2000c1e1500 */
[C---:B------:R-:W-:Y:S02]  /*e0c0*/  ISETP.GT.U32.AND P1, PT, R133.reuse, R137, PT ;  /* 0x000000898500720c */ /* 0x040fe40003f24070 */
[C---:B------:R-:W-:Y:S02]  /*e0d0*/  ISETP.GT.U32.AND P5, PT, R133.reuse, R140, PT ;  /* 0x0000008c8500720c */ /* 0x040fe40003fa4070 */
[C---:B------:R-:W-:Y:S02]  /*e0e0*/  ISETP.GT.U32.AND P4, PT, R133.reuse, R155, PT ;  /* 0x0000009b8500720c */ /* 0x040fe40003f84070 */
[----:B---3--:R-:W-:-:S07]  /*e0f0*/  ISETP.GT.U32.AND P0, PT, R133, R139, PT ;  /* 0x0000008b8500720c */ /* 0x008fce0003f04070 */
[--C-:B------:R-:W-:Y:S02]  /*e100*/  @!P1 IMAD.IADD R137, R137, 0x1, -R133.reuse ;  /* 0x0000000189899824 */ /* 0x100fe400078e0a85 */
[--C-:B------:R-:W-:Y:S02]  /*e110*/  @!P5 IMAD.IADD R140, R140, 0x1, -R133.reuse ;  /* 0x000000018c8cd824 */ /* 0x100fe400078e0a85 */
[--C-:B------:R-:W-:Y:S01]  /*e120*/  @!P4 IMAD.IADD R155, R155, 0x1, -R133.reuse ;  /* 0x000000019b9bc824 */ /* 0x100fe200078e0a85 */
[----:B------:R1:W-:Y:S01]  /*e130*/  @!P1 STL [R1+0xf0], R137 ;  /* 0x0000f08901009387 */ /* 0x0003e20000100800 */
[----:B------:R-:W-:Y:S01]  /*e140*/  ISETP.GT.U32.AND P1, PT, R133, R141, PT ;  /* 0x0000008d8500720c */ /* 0x000fe20003f24070 */
[----:B------:R-:W-:Y:S02]  /*e150*/  @!P0 IMAD.IADD R139, R139, 0x1, -R133 ;  /* 0x000000018b8b8824 */ /* 0x000fe400078e0a85 */
[----:B------:R-:W-:Y:S01]  /*e160*/  STL [R1+0x1aa8], R68 ;  /* 0x001aa84401007387 */ /* 0x000fe20000100800 */
[----:B------:R-:W-:-:S03]  /*e170*/  IMAD.MOV.U32 R2, RZ, RZ, R134 ;  /* 0x000000ffff027224 */ /* 0x000fc600078e0086 */
[----:B------:R3:W-:Y:S01]  /*e180*/  @!P5 STL [R1+0xec], R140 ;  /* 0x0000ec8c0100d387 */ /* 0x0007e20000100800 */
[----:B------:R-:W-:Y:S01]  /*e190*/  ISETP.GT.U32.AND P5, PT, R133, R157, PT ;  /* 0x0000009d8500720c */ /* 0x000fe20003fa4070 */
[----:B-1----:R-:W1:Y:S02]  /*e1a0*/  LDC R137, c[0x0][0x3a8] ;  /* 0x0000ea00ff897b82 */ /* 0x002e640000000800 */
[----:B------:R-:W2:Y:S04]  /*e1b0*/  LDL R131, [R1+0x94] ;  /* 0x0000940001837983 */ /* 0x000ea80000100800 */
[----:B------:R-:W-:Y:S01]  /*e1c0*/  STL [R1+0x1aa4], R69 ;  /* 0x001aa44501007387 */ /* 0x000fe20000100800 */
[----:B---3--:R-:W-:-:S03]  /*e1d0*/  IMAD.MOV.U32 R140, RZ, RZ, R143 ;  /* 0x000000ffff8c7224 */ /* 0x008fc600078e008f */
[----:B------:R3:W-:Y:S01]  /*e1e0*/  @!P4 STL [R1+0xe8], R155 ;  /* 0x0000e89b0100c387 */ /* 0x0007e20000100800 */
[----:B------:R-:W-:-:S03]  /*e1f0*/  IMAD.MOV.U32 R143, RZ, RZ, R147 ;  /* 0x000000ffff8f7224 */ /* 0x000fc600078e0093 */
[----:B------:R-:W2:Y:S04]  /*e200*/  LDL R147, [R1+0xb4] ;  /* 0x0000b40001937983 */ /* 0x000ea80000100800 */
[----:B---3--:R-:W3:Y:S04]  /*e210*/  LDL R155, [R1+0xac] ;  /* 0x0000ac00019b7983 */ /* 0x008ee80000100800 */
[----:B------:R1:W-:Y:S01]  /*e220*/  @!P0 STL [R1+0xe4], R139 ;  /* 0x0000e48b01008387 */ /* 0x0003e20000100800 */
[----:B------:R-:W-:Y:S01]  /*e230*/  ISETP.GT.U32.AND P0, PT, R133, R2, PT ;  /* 0x000000028500720c */ /* 0x000fe20003f04070 */
[----:B0-----:R-:W-:-:S02]  /*e240*/  VIADD R68, R4, 0xef ;  /* 0x000000ef04447836 */ /* 0x001fc40000000000 */
[----:B------:R-:W-:Y:S02]  /*e250*/  VIADD R69, R4, 0xf0 ;  /* 0x000000f004457836 */ /* 0x000fe40000000000 */
[--C-:B------:R-:W-:Y:S02]  /*e260*/  @!P1 IMAD.IADD R141, R141, 0x1, -R133.reuse ;  /* 0x000000018d8d9824 */ /* 0x100fe400078e0a85 */
[--C-:B------:R-:W-:Y:S01]  /*e270*/  @!P5 IMAD.IADD R157, R157, 0x1, -R133.reuse ;  /* 0x000000019d9dd824 */ /* 0x100fe200078e0a85 */
[----:B------:R-:W-:Y:S04]  /*e280*/  STL [R1+0x2424], R68 ;  /* 0x0024244401007387 */ /* 0x000fe80000100800 */
[----:B------:R-:W-:Y:S01]  /*e290*/  STL [R1+0x2420], R69 ;  /* 0x0024204501007387 */ /* 0x000fe20000100800 */
[----:B------:R-:W-:-:S03]  /*e2a0*/  @!P0 IMAD.IADD R2, R2, 0x1, -R133 ;  /* 0x0000000102028824 */ /* 0x000fc600078e0a85 */
[----:B------:R-:W-:Y:S04]  /*e2b0*/  @!P1 STL [R1+0xe0], R141 ;  /* 0x0000e08d01009387 */ /* 0x000fe80000100800 */
[----:B------:R0:W-:Y:S04]  /*e2c0*/  @!P5 STL [R1+0xd4], R157 ;  /* 0x0000d49d0100d387 */ /* 0x0001e80000100800 */
[----:B-1----:R-:W3:Y:S04]  /*e2d0*/  LDL R139, [R1+0xa4] ;  /* 0x0000a400018b7983 */ /* 0x002ee80000100800 */
[----:B0-----:R-:W3:Y:S01]  /*e2e0*/  LDL R157, [R1+0xa8] ;  /* 0x0000a800019d7983 */ /* 0x001ee20000100800 */
[----:B------:R-:W-:-:S13]  /*e2f0*/  ISETP.GT.U32.AND P5, PT, R133, R158, PT ;  /* 0x0000009e8500720c */ /* 0x000fda0003fa4070 */
[----:B------:R-:W-:Y:S01]  /*e300*/  @!P5 IMAD.IADD R158, R158, 0x1, -R133 ;  /* 0x000000019e9ed824 */ /* 0x000fe200078e0a85 */
[----:B----4-:R-:W-:-:S13]  /*e310*/  ISETP.GT.U32.AND P6, PT, R133, R154, PT ;  /* 0x0000009a8500720c */ /* 0x010fda0003fc4070 */
[----:B------:R-:W-:-:S05]  /*e320*/  @!P6 IMAD.IADD R154, R154, 0x1, -R133 ;  /* 0x000000019a9ae824 */ /* 0x000fca00078e0a85 */
[----:B------:R0:W-:Y:S04]  /*e330*/  @!P6 STL [R1+0xd0], R154 ;  /* 0x0000d09a0100e387 */ /* 0x0001e80000100800 */
[----:B------:R-:W4:Y:S01]  /*e340*/  LDL R141, [R1+0xa0] ;  /* 0x0000a000018d7983 */ /* 0x000f220000100800 */
[----:B0-----:R-:W-:-:S03]  /*e350*/  IMAD.MOV.U32 R154, RZ, RZ, R156 ;  /* 0x000000ffff9a7224 */ /* 0x001fc600078e009c */
[----:B------:R-:W4:Y:S01]  /*e360*/  LDL R156, [R1+0x9c] ;  /* 0x00009c00019c7983 */ /* 0x000f220000100800 */
[C---:B------:R-:W-:Y:S02]  /*e370*/  ISETP.GT.U32.AND P1, PT, R133.reuse, R135, PT ;  /* 0x000000878500720c */ /* 0x040fe40003f24070 */
[----:B------:R-:W-:Y:S01]  /*e380*/  ISETP.GT.U32.AND P3, PT, R133, R138, PT ;  /* 0x0000008a8500720c */ /* 0x000fe20003f64070 */
[----:B--2---:R0:W-:Y:S04]  /*e390*/  STL [R1+0x620], R132 ;  /* 0x0006208401007387 */ /* 0x0041e80000100800 */
[----:B------:R1:W-:Y:S06]  /*e3a0*/  @!P0 STL [R1+0xcc], R2 ;  /* 0x0000cc0201008387 */ /* 0x0003ec0000100800 */
[----:B------:R-:W-:-:S02]  /*e3b0*/  @!P1 IMAD.IADD R135, R135, 0x1, -R133 ;  /* 0x0000000187879824 */ /* 0x000fc400078e0a85 */
[----:B------:R-:W-:Y:S02]  /*e3c0*/  @!P3 IMAD.IADD R138, R138, 0x1, -R133 ;  /* 0x000000018a8ab824 */ /* 0x000fe400078e0a85 */
[----:B------:R-:W-:Y:S01]  /*e3d0*/  VIADD R134, R146, 0xffffff5b ;  /* 0xffffff5b92867836 */ /* 0x000fe20000000000 */
[----:B------:R-:W-:Y:S01]  /*e3e0*/  IABS R68, R68 ;  /* 0x0000004400447213 */ /* 0x000fe20000000000 */
[----:B------:R-:W-:Y:S01]  /*e3f0*/  IMAD R137, R137, 0x148, RZ ;  /* 0x0000014889897824 */ /* 0x000fe200078e02ff */
[----:B------:R-:W-:Y:S01]  /*e400*/  IABS R69, R69 ;  /* 0x0000004500457213 */ /* 0x000fe20000000000 */
[----:B0-----:R-:W0:Y:S08]  /*e410*/  LDC R132, c[0x0][0x3a8] ;  /* 0x0000ea00ff847b82 */ /* 0x001e300000000800 */
[----:B-1----:R-:W1:Y:S01]  /*e420*/  LDC R2, c[0x0][0x3a8] ;  /* 0x0000ea00ff027b82 */ /* 0x002e620000000800 */
[----:B------:R-:W-:Y:S04]  /*e430*/  @!P1 STL [R1+0xc8], R135 ;  /* 0x0000c88701009387 */ /* 0x000fe80000100800 */
[----:B------:R1:W-:Y:S04]  /*e440*/  @!P3 STL [R1+0xc4], R138 ;  /* 0x0000c48a0100b387 */ /* 0x0003e80000100800 */
[----:B------:R2:W-:Y:S01]  /*e450*/  @!P5 STL [R1+0x90], R158 ;  /* 0x0000909e0100d387 */ /* 0x0005e20000100800 */
[----:B-1----:R-:W-:Y:S01]  /*e460*/  IMAD R138, R2, 0xa4, RZ ;  /* 0x000000a4028a7824 */ /* 0x002fe200078e02ff */
[----:B------:R-:W-:-:S02]  /*e470*/  ISETP.GT.U32.AND P0, PT, R133, R131, PT ;  /* 0x000000838500720c */ /* 0x000fc40003f04070 */
[----:B------:R-:W4:Y:S01]  /*e480*/  LDL R2, [R1+0xb0] ;  /* 0x0000b00001027983 */ /* 0x000f220000100800 */
[C---:B---3--:R-:W-:Y:S02]  /*e490*/  ISETP.GT.U32.AND P1, PT, R133.reuse, R155, PT ;  /* 0x0000009b8500720c */ /* 0x048fe40003f24070 */
[C---:B------:R-:W-:Y:S01]  /*e4a0*/  ISETP.GT.U32.AND P3, PT, R133.reuse, R140, PT ;  /* 0x0000008c8500720c */ /* 0x040fe20003f64070 */
[----:B--2---:R-:W2:Y:S01]  /*e4b0*/  LDL R158, [R1+0x84] ;  /* 0x00008400019e7983 */ /* 0x004ea20000100800 */
[----:B------:R-:W-:-:S06]  /*e4c0*/  ISETP.GT.U32.AND P5, PT, R133, R147, PT ;  /* 0x000000938500720c */ /* 0x000fcc0003fa4070 */
[----:B------:R-:W-:-:S03]  /*e4d0*/  @!P0 IMAD.IADD R131, R131, 0x1, -R133 ;  /* 0x0000000183838824 */ /* 0x000fc600078e0a85 */
[--C-:B------:R-:W-:Y:S01]  /*e4e0*/  @!P1 IMAD.IADD R155, R155, 0x1, -R133.reuse ;  /* 0x000000019b9b9824 */ /* 0x100fe200078e0a85 */
[----:B------:R-:W-:Y:S01]  /*e4f0*/  ISETP.GE.U32.AND P4, PT, R134, 0x7ffffe5c, PT ;  /* 0x7ffffe5c8600780c */ /* 0x000fe20003f86070 */
[----:B------:R1:W-:Y:S01]  /*e500*/  @!P0 STL [R1+0x94], R131 ;  /* 0x0000948301008387 */ /* 0x0003e20000100800 */
[----:B------:R-:W-:Y:S01]  /*e510*/  VIADD R140, R146, 0xffffff5d ;  /* 0xffffff5d928c7836 */ /* 0x000fe20000000000 */
[----:B------:R-:W-:Y:S01]  /*e520*/  PRMT R136, RZ, 0x7610, R136 ;  /* 0x00007610ff887816 */ /* 0x000fe20000000088 */
[C---:B------:R-:W-:Y:S01]  /*e530*/  IMAD.HI.U32 R135, R0.reuse, R68, RZ ;  /* 0x0000004400877227 */ /* 0x040fe200078e00ff */
[----:B------:R-:W3:Y:S01]  /*e540*/  LDC R134, c[0x0][0x3a0] ;  /* 0x0000e800ff867b82 */ /* 0x000ee20000000800 */
[----:B-1----:R-:W2:Y:S02]  /*e550*/  LDL.LU R131, [R1+0x2dc4] ;  /* 0x002dc40001837983 */ /* 0x002ea40000300800 */
[----:B------:R-:W-:Y:S02]  /*e560*/  IMAD.HI.U32 R146, R0, R69, RZ ;  /* 0x0000004500927227 */ /* 0x000fe400078e00ff */
[----:B------:R1:W-:Y:S02]  /*e570*/  @!P1 STL [R1+0xac], R155 ;  /* 0x0000ac9b01009387 */ /* 0x0003e40000100800 */
[----:B------:R-:W-:-:S02]  /*e580*/  @!P5 IMAD.IADD R147, R147, 0x1, -R133 ;  /* 0x000000019393d824 */ /* 0x000fc400078e0a85 */
[----:B------:R-:W-:Y:S01]  /*e590*/  IMAD.MOV R135, RZ, RZ, -R135 ;  /* 0x000000ffff877224 */ /* 0x000fe200078e0a87 */
[----:B-1----:R-:W2:Y:S01]  /*e5a0*/  LDL.LU R155, [R1+0x2dc0] ;  /* 0x002dc000019b7983 */ /* 0x002ea20000300800 */
[----:B------:R-:W-:-:S04]  /*e5b0*/  IMAD.MOV R146, RZ, RZ, -R146 ;  /* 0x000000ffff927224 */ /* 0x000fc800078e0a92 */
[----:B------:R-:W-:Y:S02]  /*e5c0*/  IMAD R146, R133, R146, R69 ;  /* 0x0000009285927224 */ /* 0x000fe400078e0245 */
[----:B----4-:R-:W-:-:S05]  /*e5d0*/  @!P3 IMAD.IADD R2, R2, 0x1, -R133 ;  /* 0x000000010202b824 */ /* 0x010fca00078e0a85 */
[----:B------:R1:W-:Y:S01]  /*e5e0*/  @!P3 STL [R1+0xb0], R2 ;  /* 0x0000b0020100b387 */ /* 0x0003e20000100800 */
[----:B------:R-:W-:-:S04]  /*e5f0*/  IADD3 R137, P3, PT, R137, R153, RZ ;  /* 0x0000009989897210 */ /* 0x000fc80007f7e0ff */
[----:B------:R-:W-:Y:S01]  /*e600*/  LEA.HI.X.SX32 R138, R138, R8, 0x1, P3 ;  /* 0x000000088a8a7211 */ /* 0x000fe200018f0eff */
[----:B------:R-:W-:Y:S04]  /*e610*/  STL [R1+0x1aa0], R137 ;  /* 0x001aa08901007387 */ /* 0x000fe80000100800 */
[----:B------:R4:W-:Y:S01]  /*e620*/  @!P5 STL [R1+0xb4], R147 ;  /* 0x0000b4930100d387 */ /* 0x0009e20000100800 */
[----:B------:R-:W-:Y:S01]  /*e630*/  @!P4 IMAD.MOV.U32 R69, RZ, RZ, R138 ;  /* 0x000000ffff45c224 */ /* 0x000fe200078e008a */
[C---:B------:R-:W-:Y:S01]  /*e640*/  ISETP.GT.U32.AND P0, PT, R133.reuse, R157, PT ;  /* 0x0000009d8500720c */ /* 0x040fe20003f04070 */
[----:B-1----:R-:W1:Y:S01]  /*e650*/  LDC R2, c[0x0][0x3a8] ;  /* 0x0000ea00ff027b82 */ /* 0x002e620000000800 */
[C---:B----4-:R-:W-:Y:S02]  /*e660*/  IMAD R147, R133.reuse, R135, R68 ;  /* 0x0000008785937224 */ /* 0x050fe400078e0244 */
[----:B------:R-:W-:Y:S01]  /*e670*/  @!P4 IMAD.MOV.U32 R68, RZ, RZ, R137 ;  /* 0x000000ffff44c224 */ /* 0x000fe200078e0089 */
[C---:B------:R-:W-:Y:S01]  /*e680*/  ISETP.GT.U32.AND P1, PT, R133.reuse, R139, PT ;  /* 0x0000008b8500720c */ /* 0x040fe20003f24070 */
[----:B------:R-:W4:Y:S04]  /*e690*/  LDL R135, [R1+0x88] ;  /* 0x0000880001877983 */ /* 0x000f280000100800 */
[----:B------:R3:W4:Y:S01]  /*e6a0*/  @!P4 LDG.E.U16 R136, desc[UR20][R68.64] ;  /* 0x000000144488c981 */ /* 0x000722000c1e1500 */
[----:B------:R-:W-:-:S02]  /*e6b0*/  ISETP.GT.U32.AND P6, PT, R133, R141, PT ;  /* 0x0000008d8500720c */ /* 0x000fc40003fc4070 */
[--C-:B------:R-:W-:Y:S01]  /*e6c0*/  @!P0 IMAD.IADD R157, R157, 0x1, -R133.reuse ;  /* 0x000000019d9d8824 */ /* 0x100fe200078e0a85 */
[----:B------:R-:W-:Y:S01]  /*e6d0*/  ISETP.GT.U32.AND P5, PT, R133, R156, PT ;  /* 0x0000009c8500720c */ /* 0x000fe20003fa4070 */
[----:B------:R-:W-:Y:S01]  /*e6e0*/  STL [R1+0x1a9c], R138 ;  /* 0x001a9c8a01007387 */ /* 0x000fe20000100800 */
[----:B------:R-:W-:Y:S02]  /*e6f0*/  ISETP.GE.U32.AND P3, PT, R140, 0x7ffffe5e, PT ;  /* 0x7ffffe5e8c00780c */ /* 0x000fe40003f66070 */
[--C-:B------:R-:W-:Y:S01]  /*e700*/  @!P1 IMAD.IADD R139, R139, 0x1, -R133.reuse ;  /* 0x000000018b8b9824 */ /* 0x100fe200078e0a85 */
[----:B------:R-:W4:Y:S04]  /*e710*/  LDL R140, [R1+0x5c] ;  /* 0x00005c00018c7983 */ /* 0x000f280000100800 */
[----:B------:R0:W-:Y:S01]  /*e720*/  @!P0 STL [R1+0xa8], R157 ;  /* 0x0000a89d01008387 */ /* 0x0001e20000100800 */
[----:B------:R-:W-:-:S03]  /*e730*/  @!P6 IMAD.IADD R141, R141, 0x1, -R133 ;  /* 0x000000018d8de824 */ /* 0x000fc600078e0a85 */
[----:B------:R-:W-:Y:S01]  /*e740*/  @!P5 IMAD.IADD R156, R156, 0x1, -R133 ;  /* 0x000000019c9cd824 */ /* 0x000fe200078e0a85 */
[----:B0-----:R-:W4:Y:S04]  /*e750*/  LDL R157, [R1+0x58] ;  /* 0x00005800019d7983 */ /* 0x001f280000100800 */
[----:B------:R-:W-:Y:S01]  /*e760*/  @!P1 STL [R1+0xa4], R139 ;  /* 0x0000a48b01009387 */ /* 0x000fe20000100800 */
[----:B------:R-:W-:Y:S01]  /*e770*/  ISETP.GT.U32.AND P1, PT, R133, R145, PT ;  /* 0x000000918500720c */ /* 0x000fe20003f24070 */
[----:B---3--:R-:W-:Y:S02]  /*e780*/  VIADD R68, R134, 0xffffff5c ;  /* 0xffffff5c86447836 */ /* 0x008fe40000000000 */
[----:B-1----:R-:W-:Y:S01]  /*e790*/  IMAD R69, R2, 0xa3, RZ ;  /* 0x000000a302457824 */ /* 0x002fe200078e02ff */
[----:B--2---:R-:W-:-:S09]  /*e7a0*/  PRMT R155, RZ, 0x7610, R155 ;  /* 0x00007610ff9b7816 */ /* 0x004fd2000000009b */
[----:B------:R-:W-:Y:S01]  /*e7b0*/  @!P1 IMAD.IADD R145, R145, 0x1, -R133 ;  /* 0x0000000191919824 */ /* 0x000fe200078e0a85 */
[----:B----4-:R0:W-:Y:S04]  /*e7c0*/  STL [R1+0x61c], R136 ;  /* 0x00061c8801007387 */ /* 0x0101e80000100800 */
[----:B0-----:R-:W2:Y:S04]  /*e7d0*/  LDL R136, [R1+0x54] ;  /* 0x0000540001887983 */ /* 0x001ea80000100800 */
[----:B------:R-:W-:Y:S04]  /*e7e0*/  @!P6 STL [R1+0xa0], R141 ;  /* 0x0000a08d0100e387 */ /* 0x000fe80000100800 */
[----:B------:R-:W3:Y:S04]  /*e7f0*/  LDL R137, [R1+0x50] ;  /* 0x0000500001897983 */ /* 0x000ee80000100800 */
[----:B------:R-:W4:Y:S04]  /*e800*/  LDL R138, [R1+0x44] ;  /* 0x00004400018a7983 */ /* 0x000f280000100800 */
[----:B------:R0:W-:Y:S01]  /*e810*/  @!P5 STL [R1+0x9c], R156 ;  /* 0x00009c9c0100d387 */ /* 0x0001e20000100800 */
[----:B------:R-:W-:Y:S01]  /*e820*/  ISETP.GE.U32.AND P5, PT, R68, 0x7ffffe5d, PT ;  /* 0x7ffffe5d4400780c */ /* 0x000fe20003fa6070 */
[----:B------:R-:W-:-:S02]  /*e830*/  IMAD R68, R132, 0x146, RZ ;  /* 0x0000014684447824 */ /* 0x000fc400078e02ff */
[C---:B------:R-:W-:Y:S01]  /*e840*/  VIADD R132, R4.reuse, 0xf1 ;  /* 0x000000f104847836 */ /* 0x040fe20000000000 */
[----:B------:R-:W2:Y:S04]  /*e850*/  LDL R2, [R1+0x8c] ;  /* 0x00008c0001027983 */ /* 0x000ea80000100800 */
[----:B------:R-:W2:Y:S01]  /*e860*/  LDL R139, [R1+0x10] ;  /* 0x00001000018b7983 */ /* 0x000ea20000100800 */
[C---:B------:R-:W-:Y:S02]  /*e870*/  ISETP.GT.U32.AND P0, PT, R133.reuse, R143, PT ;  /* 0x0000008f8500720c */ /* 0x040fe40003f04070 */
[----:B------:R-:W-:Y:S01]  /*e880*/  ISETP.GT.U32.AND P4, PT, R133, R158, PT ;  /* 0x0000009e8500720c */ /* 0x000fe20003f84070 */
[----:B------:R-:W-:Y:S01]  /*e890*/  STL [R1+0x2410], R132 ;  /* 0x0024108401007387 */ /* 0x000fe20000100800 */
[----:B------:R-:W-:Y:S01]  /*e8a0*/  VIADD R134, R4, 0xf2 ;  /* 0x000000f204867836 */ /* 0x000fe20000000000 */
[----:B0-----:R-:W0:Y:S02]  /*e8b0*/  LDC R156, c[0x0][0x3a8] ;  /* 0x0000ea00ff9c7b82 */ /* 0x001e240000000800 */
[----:B------:R-:W-:Y:S01]  /*e8c0*/  @!P1 STL [R1+0xc], R145 ;  /* 0x00000c9101009387 */ /* 0x000fe20000100800 */
[----:B------:R-:W-:-:S04]  /*e8d0*/  IADD3 R68, P1, PT, R68, R153, RZ ;  /* 0x0000009944447210 */ /* 0x000fc80007f3e0ff */
[----:B------:R-:W-:-:S05]  /*e8e0*/  LEA.HI.X.SX32 R69, R69, R8, 0x1, P1 ;  /* 0x0000000845457211 */ /* 0x000fca00008f0eff */
[----:B------:R1:W2:Y:S01]  /*e8f0*/  @!P5 LDG.E.U16 R155, desc[UR20][R68.64] ;  /* 0x00000014449bd981 */ /* 0x0002a2000c1e1500 */
[--C-:B------:R-:W-:Y:S02]  /*e900*/  @!P0 IMAD.IADD R143, R143, 0x1, -R133.reuse ;  /* 0x000000018f8f8824 */ /* 0x100fe400078e0a85 */
[----:B------:R-:W-:-:S03]  /*e910*/  @!P4 IMAD.IADD R158, R158, 0x1, -R133 ;  /* 0x000000019e9ec824 */ /* 0x000fc600078e0a85 */
[----:B------:R-:W-:Y:S04]  /*e920*/  @!P0 STL [R1+0x98], R143 ;  /* 0x0000988f01008387 */ /* 0x000fe80000100800 */
[----:B------:R-:W-:Y:S04]  /*e930*/  STL [R1+0x240c], R134 ;  /* 0x00240c8601007387 */ /* 0x000fe80000100800 */
[----:B------:R-:W3:Y:S04]  /*e940*/  LDL R141, [R1+0x18] ;  /* 0x00001800018d7983 */ /* 0x000ee80000100800 */
[----:B------:R-:W-:Y:S04]  /*e950*/  STL [R1+0x1a98], R68 ;  /* 0x001a984401007387 */ /* 0x000fe80000100800 */
[----:B------:R1:W-:Y:S04]  /*e960*/  @!P4 STL [R1+0x84], R158 ;  /* 0x0000849e0100c387 */ /* 0x0003e80000100800 */
[----:B-1----:R-:W3:Y:S04]  /*e970*/  LDL R158, [R1+0x1c] ;  /* 0x00001c00019e7983 */ /* 0x002ee80000100800 */
[----:B------:R1:W-:Y:S04]  /*e980*/  STL [R1+0x1a94], R69 ;  /* 0x001a944501007387 */ /* 0x0003e80000100800 */
[----:B------:R-:W3:Y:S04]  /*e990*/  LDL R143, [R1+0x24] ;  /* 0x00002400018f7983 */ /* 0x000ee80000100800 */
[----:B------:R-:W3:Y:S01]  /*e9a0*/  LDL R145, [R1+0x40] ;  /* 0x0000400001917983 */ /* 0x000ee20000100800 */
[----:B------:R-:W-:-:S02]  /*e9b0*/  ISETP.GT.U32.AND P0, PT, R133, R135, PT ;  /* 0x000000878500720c */ /* 0x000fc40003f04070 */
[----:B------:R-:W-:Y:S02]  /*e9c0*/  IABS R132, R132 ;  /* 0x0000008400847213 */ /* 0x000fe40000000000 */
[----:B------:R-:W-:Y:S02]  /*e9d0*/  IABS R134, R134 ;  /* 0x0000008600867213 */ /* 0x000fe40000000000 */
[----:B------:R-:W-:Y:S01]  /*e9e0*/  ISETP.GT.U32.AND P4, PT, R133, R140, PT ;  /* 0x0000008c8500720c */ /* 0x000fe20003f84070 */
[----:B------:R-:W-:Y:S02]  /*e9f0*/  IMAD.MOV.U32 R68, RZ, RZ, R132 ;  /* 0x000000ffff447224 */ /* 0x000fe400078e0084 */
[----:B-1----:R-:W-:-:S04]  /*ea00*/  IMAD.MOV.U32 R69, RZ, RZ, R134 ;  /* 0x000000ffff457224 */ /* 0x002fc800078e0086 */
[----:B------:R-:W-:Y:S01]  /*ea10*/  @!P0 IMAD.IADD R135, R135, 0x1, -R133 ;  /* 0x0000000187878824 */ /* 0x000fe200078e0a85 */
[----:B--2---:R1:W-:Y:S04]  /*ea20*/  STL [R1+0x618], R155 ;  /* 0x0006189b01007387 */ /* 0x0043e80000100800 */
[----:B-1----:R-:W2:Y:S01]  /*ea30*/  LDL.LU R155, [R1+0x2dbc] ;  /* 0x002dbc00019b7983 */ /* 0x002ea20000300800 */
[----:B------:R-:W-:-:S03]  /*ea40*/  ISETP.GT.U32.AND P6, PT, R133, R2, PT ;  /* 0x000000028500720c */ /* 0x000fc60003fc4070 */
[----:B------:R-:W2:Y:S01]  /*ea50*/  LDL.LU R132, [R1+0x2db8] ;  /* 0x002db80001847983 */ /* 0x000ea20000300800 */
[----:B------:R-:W-:-:S03]  /*ea60*/  ISETP.GT.U32.AND P1, PT, R133, R157, PT ;  /* 0x0000009d8500720c */ /* 0x000fc60003f24070 */
[----:B------:R-:W2:Y:S06]  /*ea70*/  LDL.LU R134, [R1+0x2db4] ;  /* 0x002db40001867983 */ /* 0x000eac0000300800 */
[--C-:B------:R-:W-:Y:S01]  /*ea80*/  @!P6 IMAD.IADD R2, R2, 0x1, -R133.reuse ;  /* 0x000000010202e824 */ /* 0x100fe200078e0a85 */
[----:B------:R1:W-:Y:S01]  /*ea90*/  @!P0 STL [R1+0x88], R135 ;  /* 0x0000888701008387 */ /* 0x0003e20000100800 */
[----:B------:R-:W-:-:S03]  /*eaa0*/  @!P4 IMAD.IADD R140, R140, 0x1, -R133 ;  /* 0x000000018c8cc824 */ /* 0x000fc600078e0a85 */
[----:B-1----:R-:W2:Y:S04]  /*eab0*/  LDL.LU R135, [R1+0x2db0] ;  /* 0x002db00001877983 */ /* 0x002ea80000300800 */
[----:B------:R1:W-:Y:S01]  /*eac0*/  @!P6 STL [R1+0x8c], R2 ;  /* 0x00008c020100e387 */ /* 0x0003e20000100800 */
[C---:B------:R-:W-:Y:S01]  /*ead0*/  ISETP.GT.U32.AND P0, PT, R133.reuse, R136, PT ;  /* 0x000000888500720c */ /* 0x040fe20003f04070 */
[----:B-1----:R-:W1:Y:S01]  /*eae0*/  LDC R2, c[0x0][0x3a8] ;  /* 0x0000ea00ff027b82 */ /* 0x002e620000000800 */
[----:B---3--:R-:W-:Y:S01]  /*eaf0*/  ISETP.GT.U32.AND P5, PT, R133, R137, PT ;  /* 0x000000898500720c */ /* 0x008fe20003fa4070 */
[----:B------:R-:W-:Y:S01]  /*eb00*/  @!P1 IMAD.IADD R157, R157, 0x1, -R133 ;  /* 0x000000019d9d9824 */ /* 0x000fe200078e0a85 */
[----:B------:R3:W-:Y:S01]  /*eb10*/  @!P4 STL [R1+0x5c], R140 ;  /* 0x00005c8c0100c387 */ /* 0x0007e20000100800 */
[----:B----4-:R-:W-:-:S03]  /*eb20*/  ISETP.GT.U32.AND P4, PT, R133, R138, PT ;  /* 0x0000008a8500720c */ /* 0x010fc60003f84070 */
[----:B------:R1:W-:Y:S01]  /*eb30*/  @!P1 STL [R1+0x58], R157 ;  /* 0x0000589d01009387 */ /* 0x0003e20000100800 */
[----:B------:R-:W-:-:S04]  /*eb40*/  ISETP.GT.U32.AND P1, PT, R133, R139, PT ;  /* 0x0000008b8500720c */ /* 0x000fc80003f24070 */
[--C-:B------:R-:W-:Y:S02]  /*eb50*/  @!P0 IMAD.IADD R136, R136, 0x1, -R133.reuse ;  /* 0x0000000188888824 */ /* 0x100fe400078e0a85 */
[----:B0-----:R-:W-:Y:S02]  /*eb60*/  IMAD R156, R156, 0x144, RZ ;  /* 0x000001449c9c7824 */ /* 0x001fe400078e02ff */
[----:B------:R-:W-:Y:S02]  /*eb70*/  @!P5 IMAD.IADD R137, R137, 0x1, -R133 ;  /* 0x000000018989d824 */ /* 0x000fe400078e0a85 */
[----:B---3--:R-:W-:-:S04]  /*eb80*/  IMAD.HI.U32 R140, R0, R68, RZ ;  /* 0x00000044008c7227 */ /* 0x008fc800078e00ff */
[----:B------:R-:W-:Y:S02]  /*eb90*/  @!P4 IMAD.IADD R138, R138, 0x1, -R133 ;  /* 0x000000018a8ac824 */ /* 0x000fe400078e0a85 */
[----:B-1----:R-:W-:Y:S02]  /*eba0*/  IMAD R157, R2, 0xa2, RZ ;  /* 0x000000a2029d7824 */ /* 0x002fe400078e02ff */
[----:B------:R-:W3:Y:S01]  /*ebb0*/  LDL R2, [R1+0x20] ;  /* 0x0000200001027983 */ /* 0x000ee20000100800 */
[----:B------:R-:W-:-:S03]  /*ebc0*/  IMAD.MOV R140, RZ, RZ, -R140 ;  /* 0x000000ffff8c7224 */ /* 0x000fc600078e0a8c */
[----:B------:R0:W-:Y:S01]  /*ebd0*/  @!P0 STL [R1+0x54], R136 ;  /* 0x0000548801008387 */ /* 0x0001e20000100800 */
[----:B------:R-:W-:Y:S02]  /*ebe0*/  @!P1 IMAD.IADD R139, R139, 0x1, -R133 ;  /* 0x000000018b8b9824 */ /* 0x000fe400078e0a85 */
[----:B------:R-:W-:Y:S01]  /*ebf0*/  IMAD R68, R133, R140, R68 ;  /* 0x0000008c85447224 */ /* 0x000fe200078e0244 */
[----:B0-----:R-:W4:Y:S04]  /*ec00*/  LDL.LU R136, [R1+0x2dac] ;  /* 0x002dac0001887983 */ /* 0x001f280000300800 */
[----:B------:R0:W-:Y:S04]  /*ec10*/  @!P5 STL [R1+0x50], R137 ;  /* 0x000050890100d387 */ /* 0x0001e80000100800 */
[----:B0-----:R-:W3:Y:S04]  /*ec20*/  LDL.LU R137, [R1+0x2da8] ;  /* 0x002da80001897983 */ /* 0x001ee80000300800 */
[----:B------:R0:W-:Y:S01]  /*ec30*/  @!P4 STL [R1+0x44], R138 ;  /* 0x0000448a0100c387 */ /* 0x0001e20000100800 */
[----:B------:R-:W-:-:S03]  /*ec40*/  IADD3 R156, P4, PT, R156, R153, RZ ;  /* 0x000000999c9c7210 */ /* 0x000fc60007f9e0ff */
[----:B0-----:R-:W3:Y:S04]  /*ec50*/  LDL.LU R138, [R1+0x2da4] ;  /* 0x002da400018a7983 */ /* 0x001ee80000300800 */
[----:B------:R0:W-:Y:S04]  /*ec60*/  @!P1 STL [R1+0x10], R139 ;  /* 0x0000108b01009387 */ /* 0x0001e80000100800 */
[----:B0-----:R-:W3:Y:S04]  /*ec70*/  LDL.LU R139, [R1+0x2da0] ;  /* 0x002da000018b7983 */ /* 0x001ee80000300800 */
[----:B------:R-:W-:Y:S04]  /*ec80*/  STL [R1+0x1a90], R156 ;  /* 0x001a909c01007387 */ /* 0x000fe80000100800 */
[----:B------:R-:W3:Y:S04]  /*ec90*/  LDL.LU R140, [R1+0x2d9c] ;  /* 0x002d9c00018c7983 */ /* 0x000ee80000300800 */
[----:B------:R0:W-:Y:S01]  /*eca0*/  STL [R1+0x60], R68 ;  /* 0x0000604401007387 */ /* 0x0001e20000100800 */
[----:B------:R-:W-:Y:S01]  /*ecb0*/  LEA.HI.X.SX32 R157, R157, R8, 0x1, P4 ;  /* 0x000000089d9d7211 */ /* 0x000fe200020f0eff */
[----:B0-----:R-:W-:-:S04]  /*ecc0*/  IMAD.HI.U32 R68, R0, R69, RZ ;  /* 0x0000004500447227 */ /* 0x001fc800078e00ff */
[----:B------:R-:W-:-:S04]  /*ecd0*/  IMAD.MOV R68, RZ, RZ, -R68 ;  /* 0x000000ffff447224 */ /* 0x000fc800078e0a44 */
[----:B------:R-:W-:Y:S01]  /*ece0*/  IMAD R69, R133, R68, R69 ;  /* 0x0000004485457224 */ /* 0x000fe200078e0245 */
[----:B------:R-:W-:Y:S01]  /*ecf0*/  STL [R1+0x1a8c], R157 ;  /* 0x001a8c9d01007387 */ /* 0x000fe20000100800 */
[----:B------:R-:W-:-:S03]  /*ed00*/  @!P3 IMAD.MOV.U32 R68, RZ, RZ, R156 ;  /* 0x000000ffff44b224 */ /* 0x000fc600078e009c */
[----:B------:R0:W-:Y:S02]  /*ed10*/  STL [R1+0x6c], R69 ;  /* 0x00006c4501007387 */ /* 0x0001e40000100800 */
[----:B0-----:R-:W-:Y:S01]  /*ed20*/  @!P3 IMAD.MOV.U32 R69, RZ, RZ, R157 ;  /* 0x000000ffff45b224 */ /* 0x001fe200078e009d */
[----:B--2---:R-:W-:Y:S01]  /*ed30*/  PRMT R155, RZ, 0x7610, R155 ;  /* 0x00007610ff9b7816 */ /* 0x004fe2000000009b */
[----:B------:R-:W2:Y:S01]  /*ed40*/  LDL.LU R157, [R1+0x2d98] ;  /* 0x002d9800019d7983 */ /* 0x000ea20000300800 */
[C---:B------:R-:W-:Y:S02]  /*ed50*/  ISETP.GT.U32.AND P0, PT, R133.reuse, R141, PT ;  /* 0x0000008d8500720c */ /* 0x040fe40003f04070 */
[----:B------:R-:W-:Y:S01]  /*ed60*/  ISETP.GT.U32.AND P5, PT, R133, R158, PT ;  /* 0x0000009e8500720c */ /* 0x000fe20003fa4070 */
[----:B------:R-:W2:Y:S04]  /*ed70*/  LDL.LU R156, [R1+0x2d94] ;  /* 0x002d9400019c7983 */ /* 0x000ea80000300800 */
[----:B------:R0:W2:Y:S06]  /*ed80*/  @!P3 LDG.E.U16 R155, desc[UR20][R68.64] ;  /* 0x00000014449bb981 */ /* 0x0000ac000c1e1500 */
[----:B------:R-:W-:-:S02]  /*ed90*/  @!P0 IMAD.IADD R141, R141, 0x1, -R133 ;  /* 0x000000018d8d8824 */ /* 0x000fc400078e0a85 */
[----:B------:R-:W-:Y:S01]  /*eda0*/  @!P5 IMAD.IADD R158, R158, 0x1, -R133 ;  /* 0x000000019e9ed824 */ /* 0x000fe200078e0a85 */
[----:B0-----:R-:W0:Y:S01]  /*edb0*/  LDC R69, c[0x0][0x3a0] ;  /* 0x0000e800ff457b82 */ /* 0x001e220000000800 */
[----:B--2---:R1:W-:Y:S04]  /*edc0*/  STL [R1+0x614], R155 ;  /* 0x0006149b01007387 */ /* 0x0043e80000100800 */
[----:B-1----:R-:W2:Y:S04]  /*edd0*/  LDL.LU R155, [R1+0x2d90] ;  /* 0x002d9000019b7983 */ /* 0x002ea80000300800 */
[----:B------:R1:W-:Y:S04]  /*ede0*/  @!P0 STL [R1+0x18], R141 ;  /* 0x0000188d01008387 */ /* 0x0003e80000100800 */
[----:B-1----:R-:W4:Y:S04]  /*edf0*/  LDL.LU R141, [R1+0x2d8c] ;  /* 0x002d8c00018d7983 */ /* 0x002f280000300800 */
[----:B------:R1:W-:Y:S04]  /*ee00*/  @!P5 STL [R1+0x1c], R158 ;  /* 0x00001c9e0100d387 */ /* 0x0003e80000100800 */
[----:B-1----:R-:W4:Y:S01]  /*ee10*/  LDL.LU R158, [R1+0x2d88] ;  /* 0x002d8800019e7983 */ /* 0x002f220000300800 */
[----:B---3--:R-:W-:-:S02]  /*ee20*/  ISETP.GT.U32.AND P6, PT, R133, R2, PT ;  /* 0x000000028500720c */ /* 0x008fc40003fc4070 */
[C---:B------:R-:W-:Y:S02]  /*ee30*/  ISETP.GT.U32.AND P4, PT, R133.reuse, R143, PT ;  /* 0x0000008f8500720c */ /* 0x040fe40003f84070 */
[C---:B------:R-:W-:Y:S02]  /*ee40*/  ISETP.GT.U32.AND P1, PT, R133.reuse, R145, PT ;  /* 0x000000918500720c */ /* 0x040fe40003f24070 */
[----:B------:R-:W-:Y:S01]  /*ee50*/  ISETP.GT.U32.AND P3, PT, R133, R156, PT ;  /* 0x0000009c8500720c */ /* 0x000fe20003f64070 */
[----:B0-----:R-:W-:Y:S01]  /*ee60*/  VIADD R68, R69, 0xffffff5e ;  /* 0xffffff5e45447836 */ /* 0x001fe20000000000 */
[----:B------:R-:W-:-:S05]  /*ee70*/  ISETP.GT.U32.AND P5, PT, R133, R157, PT ;  /* 0x0000009d8500720c */ /* 0x000fca0003fa4070 */
[--C-:B------:R-:W-:Y:S02]  /*ee80*/  @!P6 IMAD.IADD R2, R2, 0x1, -R133.reuse ;  /* 0x000000010202e824 */ /* 0x100fe400078e0a85 */
[--C-:B------:R-:W-:Y:S02]  /*ee90*/  @!P4 IMAD.IADD R143, R143, 0x1, -R133.reuse ;  /* 0x000000018f8fc824 */ /* 0x100fe400078e0a85 */
[----:B------:R-:W-:Y:S01]  /*eea0*/  @!P1 IMAD.IADD R145, R145, 0x1, -R133 ;  /* 0x0000000191919824 */ /* 0x000fe200078e0a85 */
[----:B------:R0:W-:Y:S04]  /*eeb0*/  @!P6 STL [R1+0x20], R2 ;  /* 0x000020020100e387 */ /* 0x0001e80000100800 */
[----:B------:R-:W-:Y:S04]  /*eec0*/  @!P4 STL [R1+0x24], R143 ;  /* 0x0000248f0100c387 */ /* 0x000fe80000100800 */
[----:B------:R1:W-:Y:S01]  /*eed0*/  @!P1 STL [R1+0x40], R145 ;  /* 0x0000409101009387 */ /* 0x0003e20000100800 */
[----:B------:R-:W-:Y:S01]  /*eee0*/  ISETP.GE.U32.AND P1, PT, R68, 0x7ffffe5f, PT ;  /* 0x7ffffe5f4400780c */ /* 0x000fe20003f26070 */
[C---:B------:R-:W-:Y:S01]  /*eef0*/  VIADD R68, R4.reuse, 0xf3 ;  /* 0x000000f304447836 */ /* 0x040fe20000000000 */
[----:B0-----:R-:W0:Y:S01]  /*ef00*/  LDC R2, c[0x0][0x3a8] ;  /* 0x0000ea00ff027b82 */ /* 0x001e220000000800 */
[----:B------:R-:W-:-:S02]  /*ef10*/  VIADD R69, R4, 0xf4 ;  /* 0x000000f404457836 */ /* 0x000fc40000000000 */
[--C-:B------:R-:W-:Y:S01]  /*ef20*/  @!P3 IMAD.IADD R156, R156, 0x1, -R133.reuse ;  /* 0x000000019c9cb824 */ /* 0x100fe200078e0a85 */
[----:B------:R-:W-:Y:S01]  /*ef30*/  ISETP.GT.U32.AND P3, PT, R133, R160, PT ;  /* 0x000000a08500720c */ /* 0x000fe20003f64070 */
[--C-:B------:R-:W-:Y:S01]  /*ef40*/  @!P5 IMAD.IADD R157, R157, 0x1, -R133.reuse ;  /* 0x000000019d9dd824 */ /* 0x100fe200078e0a85 */
[----:B------:R-:W-:Y:S02]  /*ef50*/  ISETP.GT.U32.AND P5, PT, R133, R161, PT ;  /* 0x000000a18500720c */ /* 0x000fe40003fa4070 */
[----:B-1----:R-:W1:Y:S09]  /*ef60*/  LDC R145, c[0x0][0x3a8] ;  /* 0x0000ea00ff917b82 */ /* 0x002e720000000800 */
[----:B------:R-:W-:-:S02]  /*ef70*/  @!P3 IMAD.IADD R160, R160, 0x1, -R133 ;  /* 0x00000001a0a0b824 */ /* 0x000fc400078e0a85 */
[----:B------:R-:W-:Y:S01]  /*ef80*/  @!P5 IMAD.IADD R161, R161, 0x1, -R133 ;  /* 0x00000001a1a1d824 */ /* 0x000fe200078e0a85 */
[C---:B------:R-:W-:Y:S02]  /*ef90*/  ISETP.GT.U32.AND P3, PT, R133.reuse, R164, PT ;  /* 0x000000a48500720c */ /* 0x040fe40003f64070 */
[----:B------:R-:W-:-:S11]  /*efa0*/  ISETP.GT.U32.AND P5, PT, R133, R144, PT ;  /* 0x000000908500720c */ /* 0x000fd60003fa4070 */
[--C-:B------:R-:W-:Y:S02]  /*efb0*/  @!P3 IMAD.IADD R164, R164, 0x1, -R133.reuse ;  /* 0x00000001a4a4b824 */ /* 0x100fe400078e0a85 */
[----:B------:R-:W-:Y:S01]  /*efc0*/  @!P5 IMAD.IADD R144, R144, 0x1, -R133 ;  /* 0x000000019090d824 */ /* 0x000fe200078e0a85 */
[----:B--2---:R-:W-:-:S13]  /*efd0*/  ISETP.GT.U32.AND P0, PT, R133, R155, PT ;  /* 0x0000009b8500720c */ /* 0x004fda0003f04070 */
[----:B------:R-:W-:Y:S01]  /*efe0*/  @!P0 IMAD.IADD R155, R155, 0x1, -R133 ;  /* 0x000000019b9b8824 */ /* 0x000fe200078e0a85 */
[----:B------:R-:W-:-:S04]  /*eff0*/  ISETP.GT.U32.AND P0, PT, R133, R159, PT ;  /* 0x0000009f8500720c */ /* 0x000fc80003f04070 */
[----:B------:R-:W-:Y:S01]  /*f000*/  STL [R1+0x2838], R155 ;  /* 0x0028389b01007387 */ /* 0x000fe20000100800 */
[----:B----4-:R-:W-:-:S03]  /*f010*/  ISETP.GT.U32.AND P4, PT, R133, R158, PT ;  /* 0x0000009e8500720c */ /* 0x010fc60003f84070 */
[----:B------:R-:W-:Y:S04]  /*f020*/  STL [R1+0x2408], R68 ;  /* 0x0024084401007387 */ /* 0x000fe80000100800 */
[----:B------:R-:W-:Y:S04]  /*f030*/  STL [R1+0x2894], R155 ;  /* 0x0028949b01007387 */ /* 0x000fe80000100800 */
[----:B------:R-:W-:Y:S04]  /*f040*/  STL [R1+0x2404], R69 ;  /* 0x0024044501007387 */ /* 0x000fe80000100800 */
[----:B------:R-:W-:Y:S01]  /*f050*/  STL [R1+0x283c], R156 ;  /* 0x00283c9c01007387 */ /* 0x000fe20000100800 */
[----:B------:R-:W-:-:S03]  /*f060*/  @!P4 IMAD.IADD R158, R158, 0x1, -R133 ;  /* 0x000000019e9ec824 */ /* 0x000fc600078e0a85 */
[----:B------:R-:W-:Y:S04]  /*f070*/  STL [R1+0x2870], R156 ;  /* 0x0028709c01007387 */ /* 0x000fe80000100800 */
[----:B------:R-:W-:Y:S01]  /*f080*/  STL [R1+0x28c8], R156 ;  /* 0x0028c89c01007387 */ /* 0x000fe20000100800 */
[----:B------:R-:W-:-:S03]  /*f090*/  ISETP.GT.U32.AND P4, PT, R133, R162, PT ;  /* 0x000000a28500720c */ /* 0x000fc60003f84070 */
[----:B------:R-:W-:Y:S01]  /*f0a0*/  STL [R1+0x28d4], R156 ;  /* 0x0028d49c01007387 */ /* 0x000fe20000100800 */
[----:B------:R-:W-:-:S03]  /*f0b0*/  @!P0 IMAD.IADD R159, R159, 0x1, -R133 ;  /* 0x000000019f9f8824 */ /* 0x000fc600078e0a85 */
        /* <DEDUP_REMOVED lines=9> */
[----:B--2---:R-:W2:Y:S03]  /*f150*/  LDC R159, c[0x0][0x3a8] ;  /* 0x0000ea00ff9f7b82 */ /* 0x004ea60000000800 */
[----:B------:R-:W-:Y:S01]  /*f160*/  STL [R1+0x2858], R160 ;  /* 0x002858a001007387 */ /* 0x000fe20000100800 */
[----:B------:R-:W-:-:S03]  /*f170*/  @!P4 IMAD.IADD R162, R162, 0x1, -R133 ;  /* 0x00000001a2a2c824 */ /* 0x000fc600078e0a85 */
[----:B------:R-:W-:Y:S01]  /*f180*/  STL [R1+0x2890], R160 ;  /* 0x002890a001007387 */ /* 0x000fe20000100800 */
[----:B------:R-:W-:-:S03]  /*f190*/  ISETP.GT.U32.AND P0, PT, R133, R163, PT ;  /* 0x000000a38500720c */ /* 0x000fc60003f04070 */
[----:B------:R-:W-:Y:S04]  /*f1a0*/  STL [R1+0x2950], R160 ;  /* 0x002950a001007387 */ /* 0x000fe80000100800 */
[----:B------:R-:W-:Y:S04]  /*f1b0*/  STL [R1+0x295c], R160 ;  /* 0x00295ca001007387 */ /* 0x000fe80000100800 */
[----:B------:R-:W-:Y:S04]  /*f1c0*/  STL [R1+0x284c], R161 ;  /* 0x00284ca101007387 */ /* 0x000fe80000100800 */
[----:B------:R-:W-:Y:S04]  /*f1d0*/  STL [R1+0x2880], R161 ;  /* 0x002880a101007387 */ /* 0x000fe80000100800 */
[----:B------:R-:W-:Y:S01]  /*f1e0*/  STL [R1+0x288c], R161 ;  /* 0x00288ca101007387 */ /* 0x000fe20000100800 */
[----:B------:R-:W-:-:S03]  /*f1f0*/  ISETP.GT.U32.AND P4, PT, R133, R142, PT ;  /* 0x0000008e8500720c */ /* 0x000fc60003f84070 */
[----:B------:R-:W-:Y:S04]  /*f200*/  STL [R1+0x2960], R161 ;  /* 0x002960a101007387 */ /* 0x000fe80000100800 */
[----:B------:R3:W-:Y:S01]  /*f210*/  STL [R1+0x2850], R162 ;  /* 0x002850a201007387 */ /* 0x0007e20000100800 */
[----:B------:R-:W-:Y:S01]  /*f220*/  IABS R68, R68 ;  /* 0x0000004400447213 */ /* 0x000fe20000000000 */
[----:B------:R-:W-:Y:S01]  /*f230*/  @!P0 IMAD.IADD R163, R163, 0x1, -R133 ;  /* 0x00000001a3a38824 */ /* 0x000fe200078e0a85 */
[----:B---3--:R-:W3:Y:S03]  /*f240*/  LDC R162, c[0x0][0x3a0] ;  /* 0x0000e800ffa27b82 */ /* 0x008ee60000000800 */
[----:B------:R-:W-:Y:S01]  /*f250*/  IMAD.HI.U32 R143, R0, R68, RZ ;  /* 0x00000044008f7227 */ /* 0x000fe200078e00ff */
[----:B------:R-:W-:Y:S01]  /*f260*/  IABS R69, R69 ;  /* 0x0000004500457213 */ /* 0x000fe20000000000 */
[----:B------:R-:W-:Y:S02]  /*f270*/  STL [R1+0x2854], R163 ;  /* 0x002854a301007387 */ /* 0x000fe40000100800 */
[----:B--2---:R-:W-:-:S02]  /*f280*/  IMAD R159, R159, 0x142, RZ ;  /* 0x000001429f9f7824 */ /* 0x004fc400078e02ff */
[----:B------:R-:W-:Y:S01]  /*f290*/  IMAD.MOV R143, RZ, RZ, -R143 ;  /* 0x000000ffff8f7224 */ /* 0x000fe200078e0a8f */
[----:B------:R-:W-:Y:S01]  /*f2a0*/  STL [R1+0x2830], R164 ;  /* 0x002830a401007387 */ /* 0x000fe20000100800 */
[----:B------:R-:W-:Y:S01]  /*f2b0*/  @!P4 IMAD.IADD R142, R142, 0x1, -R133 ;  /* 0x000000018e8ec824 */ /* 0x000fe200078e0a85 */
[----:B------:R-:W-:Y:S01]  /*f2c0*/  IADD3 R159, P5, PT, R159, R153, RZ ;  /* 0x000000999f9f7210 */ /* 0x000fe20007fbe0ff */
[----:B0-----:R-:W-:Y:S01]  /*f2d0*/  IMAD R160, R2, 0xa1, RZ ;  /* 0x000000a102a07824 */ /* 0x001fe200078e02ff */
[----:B------:R-:W-:Y:S01]  /*f2e0*/  STL [R1+0x285c], R164 ;  /* 0x00285ca401007387 */ /* 0x000fe20000100800 */
[----:B------:R-:W-:-:S03]  /*f2f0*/  IMAD.HI.U32 R2, R0, R69, RZ ;  /* 0x0000004500027227 */ /* 0x000fc600078e00ff */
[----:B------:R-:W-:Y:S01]  /*f300*/  STL [R1+0x28c0], R164 ;  /* 0x0028c0a401007387 */ /* 0x000fe20000100800 */
[----:B------:R-:W-:-:S03]  /*f310*/  IMAD R68, R133, R143, R68 ;  /* 0x0000008f85447224 */ /* 0x000fc600078e0244 */
[----:B------:R0:W-:Y:S01]  /*f320*/  STL [R1], R144 ;  /* 0x0000009001007387 */ /* 0x0001e20000100800 */
[----:B------:R-:W-:Y:S01]  /*f330*/  IMAD.MOV R2, RZ, RZ, -R2 ;  /* 0x000000ffff027224 */ /* 0x000fe200078e0a02 */
[----:B------:R-:W-:Y:S02]  /*f340*/  LEA.HI.X.SX32 R160, R160, R8, 0x1, P5 ;  /* 0x00000008a0a07211 */ /* 0x000fe400028f0eff */
[----:B0-----:R-:W2:Y:S04]  /*f350*/  LDL R144, [R1+0x178] ;  /* 0x0001780001907983 */ /* 0x001ea80000100800 */
[----:B------:R0:W-:Y:S01]  /*f360*/  STL [R1+0x4], R142 ;  /* 0x0000048e01007387 */ /* 0x0001e20000100800 */
[----:B------:R-:W-:Y:S01]  /*f370*/  IMAD R69, R133, R2, R69 ;  /* 0x0000000285457224 */ /* 0x000fe200078e0245 */
[----:B------:R-:W-:Y:S01]  /*f380*/  PRMT R155, RZ, 0x7610, R155 ;  /* 0x00007610ff9b7816 */ /* 0x000fe2000000009b */
[----:B------:R-:W4:Y:S01]  /*f390*/  LDC R2, c[0x0][0x3a8] ;  /* 0x0000ea00ff027b82 */ /* 0x000f220000000800 */
[----:B0-----:R-:W2:Y:S04]  /*f3a0*/  LDL.LU R142, [R1+0x2d84] ;  /* 0x002d8400018e7983 */ /* 0x001ea80000300800 */
[----:B------:R-:W-:Y:S04]  /*f3b0*/  STL [R1+0x1a88], R159 ;  /* 0x001a889f01007387 */ /* 0x000fe80000100800 */
[----:B------:R-:W2:Y:S04]  /*f3c0*/  LDL.LU R143, [R1+0x2d80] ;  /* 0x002d8000018f7983 */ /* 0x000ea80000300800 */
[----:B------:R3:W-:Y:S04]  /*f3d0*/  STL [R1+0x68], R68 ;  /* 0x0000684401007387 */ /* 0x0007e80000100800 */
[----:B------:R-:W-:Y:S01]  /*f3e0*/  STL [R1+0x1a84], R160 ;  /* 0x001a84a001007387 */ /* 0x000fe20000100800 */
[----:B---3--:R-:W-:-:S03]  /*f3f0*/  VIADD R68, R162, 0xffffff5f ;  /* 0xffffff5fa2447836 */ /* 0x008fc60000000000 */
[----:B------:R0:W-:Y:S02]  /*f400*/  STL [R1+0x64], R69 ;  /* 0x0000644501007387 */ /* 0x0001e40000100800 */
[----:B------:R-:W-:Y:S01]  /*f410*/  ISETP.GE.U32.AND P4, PT, R68, 0x7ffffe60, PT ;  /* 0x7ffffe604400780c */ /* 0x000fe20003f86070 */
[----:B------:R-:W-:Y:S02]  /*f420*/  @!P1 IMAD.MOV.U32 R68, RZ, RZ, R159 ;  /* 0x000000ffff449224 */ /* 0x000fe400078e009f */
[----:B0-----:R-:W-:-:S05]  /*f430*/  @!P1 IMAD.MOV.U32 R69, RZ, RZ, R160 ;  /* 0x000000ffff459224 */ /* 0x001fca00078e00a0 */
[----:B------:R0:W3:Y:S01]  /*f440*/  @!P1 LDG.E.U16 R155, desc[UR20][R68.64] ;  /* 0x00000014449b9981 */ /* 0x0000e2000c1e1500 */
[C---:B------:R-:W-:Y:S02]  /*f450*/  ISETP.GT.U32.AND P0, PT, R133.reuse, R150, PT ;  /* 0x000000968500720c */ /* 0x040fe40003f04070 */
[C---:B------:R-:W-:Y:S02]  /*f460*/  ISETP.GT.U32.AND P3, PT, R133.reuse, R165, PT ;  /* 0x000000a58500720c */ /* 0x040fe40003f64070 */
[C---:B------:R-:W-:Y:S02]  /*f470*/  ISETP.GT.U32.AND P5, PT, R133.reuse, R149, PT ;  /* 0x000000958500720c */ /* 0x040fe40003fa4070 */
[C---:B------:R-:W-:Y:S02]  /*f480*/  ISETP.GT.U32.AND P6, PT, R133.reuse, R152, PT ;  /* 0x000000988500720c */ /* 0x040fe40003fc4070 */
[----:B------:R-:W-:-:S05]  /*f490*/  ISETP.GT.U32.AND P1, PT, R133, R148, PT ;  /* 0x000000948500720c */ /* 0x000fca0003f24070 */
[--C-:B------:R-:W-:Y:S01]  /*f4a0*/  @!P0 IMAD.IADD R150, R150, 0x1, -R133.reuse ;  /* 0x0000000196968824 */ /* 0x100fe200078e0a85 */
[----:B------:R-:W-:Y:S01]  /*f4b0*/  ISETP.GT.U32.AND P0, PT, R133, R151, PT ;  /* 0x000000978500720c */ /* 0x000fe20003f04070 */
[--C-:B------:R-:W-:Y:S01]  /*f4c0*/  @!P3 IMAD.IADD R165, R165, 0x1, -R133.reuse ;  /* 0x00000001a5a5b824 */ /* 0x100fe200078e0a85 */
[----:B------:R-:W-:Y:S01]  /*f4d0*/  ISETP.GT.U32.AND P3, PT, R133, R147, PT ;  /* 0x000000938500720c */ /* 0x000fe20003f64070 */
[--C-:B------:R-:W-:Y:S01]  /*f4e0*/  @!P5 IMAD.IADD R149, R149, 0x1, -R133.reuse ;  /* 0x000000019595d824 */ /* 0x100fe200078e0a85 */
[----:B------:R-:W-:Y:S01]  /*f4f0*/  ISETP.GT.U32.AND P5, PT, R133, R146, PT ;  /* 0x000000928500720c */ /* 0x000fe20003fa4070 */
[----:B------:R1:W-:Y:S01]  /*f500*/  STL [R1+0x8], R150 ;  /* 0x0000089601007387 */ /* 0x0003e20000100800 */
[----:B0-----:R-:W-:Y:S02]  /*f510*/  VIADD R68, R4, 0xf5 ;  /* 0x000000f504447836 */ /* 0x001fe40000000000 */
[--C-:B------:R-:W-:Y:S02]  /*f520*/  @!P6 IMAD.IADD R152, R152, 0x1, -R133.reuse ;  /* 0x000000019898e824 */ /* 0x100fe400078e0a85 */
[--C-:B------:R-:W-:Y:S01]  /*f530*/  @!P1 IMAD.IADD R148, R148, 0x1, -R133.reuse ;  /* 0x0000000194949824 */ /* 0x100fe200078e0a85 */
[----:B-1----:R-:W3:Y:S04]  /*f540*/  LDL R150, [R1+0x174] ;  /* 0x0001740001967983 */ /* 0x002ee80000100800 */
[----:B------:R-:W3:Y:S04]  /*f550*/  LDL.LU R4, [R1+0x2d7c] ;  /* 0x002d7c0001047983 */ /* 0x000ee80000300800 */
[----:B------:R-:W3:Y:S04]  /*f560*/  LDL R159, [R1+0x16c] ;  /* 0x00016c00019f7983 */ /* 0x000ee80000100800 */
[----:B------:R0:W-:Y:S01]  /*f570*/  STL [R1+0x14], R165 ;  /* 0x000014a501007387 */ /* 0x0001e20000100800 */
[----:B------:R-:W-:-:S02]  /*f580*/  @!P0 IMAD.IADD R151, R151, 0x1, -R133 ;  /* 0x0000000197978824 */ /* 0x000fc400078e0a85 */
[----:B------:R-:W-:Y:S01]  /*f590*/  @!P3 IMAD.IADD R147, R147, 0x1, -R133 ;  /* 0x000000019393b824 */ /* 0x000fe200078e0a85 */
[----:B0-----:R-:W3:Y:S04]  /*f5a0*/  LDL R165, [R1+0x168] ;  /* 0x0001680001a57983 */ /* 0x001ee80000100800 */
[----:B------:R0:W-:Y:S04]  /*f5b0*/  STL [R1+0x2400], R68 ;  /* 0x0024004401007387 */ /* 0x0001e80000100800 */
[----:B------:R1:W-:Y:S01]  /*f5c0*/  STL [R1+0x3c], R152 ;  /* 0x00003c9801007387 */ /* 0x0003e20000100800 */
[----:B----4-:R-:W-:-:S03]  /*f5d0*/  IMAD R160, R2, 0xa0, RZ ;  /* 0x000000a002a07824 */ /* 0x010fc600078e02ff */
[----:B------:R4:W-:Y:S01]  /*f5e0*/  STL [R1+0x38], R149 ;  /* 0x0000389501007387 */ /* 0x0009e20000100800 */
[----:B0-----:R-:W-:Y:S01]  /*f5f0*/  IABS R68, R68 ;  /* 0x0000004400447213 */ /* 0x001fe20000000000 */
[----:B------:R-:W-:Y:S02]  /*f600*/  @!P5 IMAD.IADD R146, R146, 0x1, -R133 ;  /* 0x000000019292d824 */ /* 0x000fe400078e0a85 */
[----:B------:R-:W-:Y:S01]  /*f610*/  IMAD R145, R145, 0x140, RZ ;  /* 0x0000014091917824 */ /* 0x000fe200078e02ff */
[----:B------:R-:W-:Y:S01]  /*f620*/  PRMT R157, RZ, 0x7610, R157 ;  /* 0x00007610ff9d7816 */ /* 0x000fe2000000009d */
[----:B------:R-:W-:Y:S01]  /*f630*/  IMAD.HI.U32 R69, R0, R68, RZ ;  /* 0x0000004400457227 */ /* 0x000fe200078e00ff */
[----:B-1----:R-:W0:Y:S03]  /*f640*/  LDC R152, c[0x0][0x3a0] ;  /* 0x0000e800ff987b82 */ /* 0x002e260000000800 */
[----:B------:R-:W-:-:S04]  /*f650*/  IMAD.MOV R69, RZ, RZ, -R69 ;  /* 0x000000ffff457224 */ /* 0x000fc800078e0a45 */
[C---:B------:R-:W-:Y:S01]  /*f660*/  IMAD R68, R133.reuse, R69, R68 ;  /* 0x0000004585447224 */ /* 0x040fe200078e0244 */
[----:B----4-:R-:W1:Y:S01]  /*f670*/  LDC R149, c[0x0][0x3a8] ;  /* 0x0000ea00ff957b82 */ /* 0x010e620000000800 */
[----:B--2---:R-:W-:-:S13]  /*f680*/  ISETP.GT.U32.AND P1, PT, R133, R144, PT ;  /* 0x000000908500720c */ /* 0x004fda0003f24070 */
[----:B------:R-:W-:Y:S01]  /*f690*/  @!P1 IMAD.IADD R144, R144, 0x1, -R133 ;  /* 0x0000000190909824 */ /* 0x000fe200078e0a85 */
[----:B---3--:R2:W-:Y:S04]  /*f6a0*/  STL [R1+0x610], R155 ;  /* 0x0006109b01007387 */ /* 0x0085e80000100800 */
[----:B--2---:R-:W2:Y:S04]  /*f6b0*/  LDL R155, [R1+0x160] ;  /* 0x00016000019b7983 */ /* 0x004ea80000100800 */
[----:B------:R3:W-:Y:S04]  /*f6c0*/  STL [R1+0x34], R148 ;  /* 0x0000349401007387 */ /* 0x0007e80000100800 */
[----:B------:R-:W4:Y:S04]  /*f6d0*/  LDL R2, [R1+0x170] ;  /* 0x0001700001027983 */ /* 0x000f280000100800 */
[----:B---3--:R-:W3:Y:S04]  /*f6e0*/  LDL R148, [R1+0x15c] ;  /* 0x00015c0001947983 */ /* 0x008ee80000100800 */
[----:B------:R0:W-:Y:S04]  /*f6f0*/  STL [R1+0x30], R151 ;  /* 0x0000309701007387 */ /* 0x0001e80000100800 */
[----:B0-----:R-:W2:Y:S04]  /*f700*/  LDL R151, [R1+0x154] ;  /* 0x0001540001977983 */ /* 0x001ea80000100800 */
[----:B------:R0:W-:Y:S04]  /*f710*/  STL [R1+0x2c], R147 ;  /* 0x00002c9301007387 */ /* 0x0001e80000100800 */
[----:B------:R1:W-:Y:S04]  /*f720*/  STL [R1+0x28], R146 ;  /* 0x0000289201007387 */ /* 0x0003e80000100800 */
[----:B0-----:R-:W2:Y:S01]  /*f730*/  LDL R147, [R1+0x150] ;  /* 0x0001500001937983 */ /* 0x001ea20000100800 */
[----:B-1----:R-:W-:-:S04]  /*f740*/  IADD3 R146, P3, PT, R145, R153, RZ ;  /* 0x0000009991927210 */ /* 0x002fc80007f7e0ff */
[----:B------:R-:W-:Y:S01]  /*f750*/  LEA.HI.X.SX32 R145, R160, R8, 0x1, P3 ;  /* 0x00000008a0917211 */ /* 0x000fe200018f0eff */
[----:B------:R-:W-:Y:S04]  /*f760*/  STL [R1+0x1a80], R146 ;  /* 0x001a809201007387 */ /* 0x000fe80000100800 */
[----:B------:R0:W-:Y:S01]  /*f770*/  @!P1 STL [R1+0x178], R144 ;  /* 0x0001789001009387 */ /* 0x0001e20000100800 */
[----:B------:R-:W-:-:S03]  /*f780*/  @!P4 IMAD.MOV.U32 R69, RZ, RZ, R145 ;  /* 0x000000ffff45c224 */ /* 0x000fc600078e0091 */
[----:B0-----:R-:W2:Y:S04]  /*f790*/  LDL.LU R144, [R1+0x2d78] ;  /* 0x002d780001907983 */ /* 0x001ea80000300800 */
[----:B------:R0:W-:Y:S04]  /*f7a0*/  STL [R1+0x1a7c], R145 ;  /* 0x001a7c9101007387 */ /* 0x0001e80000100800 */
[----:B------:R1:W-:Y:S04]  /*f7b0*/  STL [R1+0x74], R68 ;  /* 0x0000744401007387 */ /* 0x0003e80000100800 */
[----:B0-----:R-:W2:Y:S01]  /*f7c0*/  LDL.LU R145, [R1+0x2d74] ;  /* 0x002d740001917983 */ /* 0x001ea20000300800 */
[----:B-1----:R-:W-:-:S03]  /*f7d0*/  @!P4 IMAD.MOV.U32 R68, RZ, RZ, R146 ;  /* 0x000000ffff44c224 */ /* 0x002fc600078e0092 */
[----:B------:R-:W2:Y:S04]  /*f7e0*/  LDL.LU R146, [R1+0x2d70] ;  /* 0x002d700001927983 */ /* 0x000ea80000300800 */
[----:B------:R0:W2:Y:S04]  /*f7f0*/  @!P4 LDG.E.U16 R157, desc[UR20][R68.64] ;  /* 0x00000014449dc981 */ /* 0x0000a8000c1e1500 */
[----:B------:R-:W3:Y:S01]  /*f800*/  LDL R69, [R1+0x164] ;  /* 0x0001640001457983 */ /* 0x000ee20000100800 */
[C---:B------:R-:W-:Y:S02]  /*f810*/  ISETP.GT.U32.AND P0, PT, R133.reuse, R4, PT ;  /* 0x000000048500720c */ /* 0x040fe40003f04070 */
[----:B------:R-:W-:-:S02]  /*f820*/  ISETP.GT.U32.AND P6, PT, R133, R150, PT ;  /* 0x000000968500720c */ /* 0x000fc40003fc4070 */
[C---:B------:R-:W-:Y:S01]  /*f830*/  ISETP.GT.U32.AND P1, PT, R133.reuse, R159, PT ;  /* 0x0000009f8500720c */ /* 0x040fe20003f24070 */
[----:B0-----:R-:W-:Y:S01]  /*f840*/  VIADD R68, R152, 0xffffff60 ;  /* 0xffffff6098447836 */ /* 0x001fe20000000000 */
[----:B------:R-:W-:-:S07]  /*f850*/  ISETP.GT.U32.AND P3, PT, R133, R165, PT ;  /* 0x000000a58500720c */ /* 0x000fce0003f64070 */
[--C-:B------:R-:W-:Y:S02]  /*f860*/  @!P0 IMAD.IADD R4, R4, 0x1, -R133.reuse ;  /* 0x0000000104048824 */ /* 0x100fe400078e0a85 */
[--C-:B------:R-:W-:Y:S02]  /*f870*/  @!P6 IMAD.IADD R150, R150, 0x1, -R133.reuse ;  /* 0x000000019696e824 */ /* 0x100fe400078e0a85 */
[--C-:B------:R-:W-:Y:S02]  /*f880*/  @!P1 IMAD.IADD R159, R159, 0x1, -R133.reuse ;  /* 0x000000019f9f9824 */ /* 0x100fe400078e0a85 */
[----:B------:R-:W-:Y:S01]  /*f890*/  @!P3 IMAD.IADD R165, R165, 0x1, -R133 ;  /* 0x00000001a5a5b824 */ /* 0x000fe200078e0a85 */
[----:B------:R-:W-:Y:S01]  /*f8a0*/  ISETP.GE.U32.AND P4, PT, R68, 0x7ffffe61, PT ;  /* 0x7ffffe614400780c */ /* 0x000fe20003f86070 */
[----:B------:R-:W-:Y:S01]  /*f8b0*/  IMAD R68, R149, 0x13e, RZ ;  /* 0x0000013e95447824 */ /* 0x000fe200078e02ff */
[----:B------:R-:W-:Y:S02]  /*f8c0*/  PRMT R161, RZ, 0x7610, R161 ;  /* 0x00007610ffa17816 */ /* 0x000fe400000000a1 */
[----:B----4-:R-:W-:-:S13]  /*f8d0*/  ISETP.GT.U32.AND P5, PT, R133, R2, PT ;  /* 0x000000028500720c */ /* 0x010fda0003fa4070 */
[----:B------:R-:W-:Y:S01]  /*f8e0*/  @!P5 IMAD.IADD R2, R2, 0x1, -R133 ;  /* 0x000000010202d824 */ /* 0x000fe200078e0a85 */
[----:B--2---:R0:W-:Y:S04]  /*f8f0*/  STL [R1+0x60c], R157 ;  /* 0x00060c9d01007387 */ /* 0x0041e80000100800 */
[----:B------:R-:W2:Y:S04]  /*f900*/  LDL R152, [R1+0x144] ;  /* 0x0001440001987983 */ /* 0x000ea80000100800 */
[----:B0-----:R-:W4:Y:S01]  /*f910*/  LDL R157, [R1+0x148] ;  /* 0x00014800019d7983 */ /* 0x001f220000100800 */
[----:B---3--:R-:W-:-:S03]  /*f920*/  ISETP.GT.U32.AND P0, PT, R133, R69, PT ;  /* 0x000000458500720c */ /* 0x008fc60003f04070 */
[----:B------:R-:W-:Y:S04]  /*f930*/  STL [R1+0x2824], R4 ;  /* 0x0028240401007387 */ /* 0x000fe80000100800 */
[----:B------:R0:W-:Y:S04]  /*f940*/  @!P6 STL [R1+0x174], R150 ;  /* 0x000174960100e387 */ /* 0x0001e80000100800 */
[----:B------:R1:W-:Y:S01]  /*f950*/  @!P5 STL [R1+0x170], R2 ;  /* 0x000170020100d387 */ /* 0x0003e20000100800 */
[----:B------:R-:W-:Y:S01]  /*f960*/  ISETP.GT.U32.AND P5, PT, R133, R155, PT ;  /* 0x0000009b8500720c */ /* 0x000fe20003fa4070 */
[----:B------:R-:W-:Y:S01]  /*f970*/  @!P0 IMAD.IADD R69, R69, 0x1, -R133 ;  /* 0x0000000145458824 */ /* 0x000fe200078e0a85 */
[----:B0-----:R-:W0:Y:S08]  /*f980*/  LDC R150, c[0x0][0x3a0] ;  /* 0x0000e800ff967b82 */ /* 0x001e300000000800 */
[----:B-1----:R-:W1:Y:S01]  /*f990*/  LDC R2, c[0x0][0x3a8] ;  /* 0x0000ea00ff027b82 */ /* 0x002e620000000800 */
[----:B------:R3:W-:Y:S01]  /*f9a0*/  @!P1 STL [R1+0x16c], R159 ;  /* 0x00016c9f01009387 */ /* 0x0007e20000100800 */
[----:B------:R-:W-:-:S03]  /*f9b0*/  ISETP.GT.U32.AND P1, PT, R133, R148, PT ;  /* 0x000000948500720c */ /* 0x000fc60003f24070 */
[----:B---3--:R-:W3:Y:S04]  /*f9c0*/  LDL R159, [R1+0x140] ;  /* 0x00014000019f7983 */ /* 0x008ee80000100800 */
[----:B------:R0:W-:Y:S01]  /*f9d0*/  @!P3 STL [R1+0x168], R165 ;  /* 0x000168a50100b387 */ /* 0x0001e20000100800 */
[----:B------:R-:W-:-:S03]  /*f9e0*/  ISETP.GT.U32.AND P3, PT, R133, R151, PT ;  /* 0x000000978500720c */ /* 0x000fc60003f64070 */
[----:B------:R1:W-:Y:S01]  /*f9f0*/  @!P0 STL [R1+0x164], R69 ;  /* 0x0001644501008387 */ /* 0x0003e20000100800 */
[----:B------:R-:W-:Y:S01]  /*fa00*/  ISETP.GT.U32.AND P0, PT, R133, R147, PT ;  /* 0x000000938500720c */ /* 0x000fe20003f04070 */
[--C-:B------:R-:W-:Y:S02]  /*fa10*/  @!P5 IMAD.IADD R155, R155, 0x1, -R133.reuse ;  /* 0x000000019b9bd824 */ /* 0x100fe400078e0a85 */
[--C-:B------:R-:W-:Y:S02]  /*fa20*/  @!P1 IMAD.IADD R148, R148, 0x1, -R133.reuse ;  /* 0x0000000194949824 */ /* 0x100fe400078e0a85 */
[----:B------:R-:W-:Y:S01]  /*fa30*/  VIADD R149, R162, 0xffffff61 ;  /* 0xffffff61a2957836 */ /* 0x000fe20000000000 */
[----:B0-----:R-:W0:Y:S01]  /*fa40*/  LDC R165, c[0x0][0x3a8] ;  /* 0x0000ea00ffa57b82 */ /* 0x001e220000000800 */
[----:B-1----:R-:W-:Y:S02]  /*fa50*/  IMAD R69, R2, 0x9f, RZ ;  /* 0x0000009f02457824 */ /* 0x002fe400078e02ff */
[----:B------:R-:W3:Y:S01]  /*fa60*/  LDL R2, [R1+0x14c] ;  /* 0x00014c0001027983 */ /* 0x000ee20000100800 */
[----:B------:R-:W-:-:S03]  /*fa70*/  @!P3 IMAD.IADD R151, R151, 0x1, -R133 ;  /* 0x000000019797b824 */ /* 0x000fc600078e0a85 */
[----:B------:R1:W-:Y:S01]  /*fa80*/  @!P5 STL [R1+0x160], R155 ;  /* 0x0001609b0100d387 */ /* 0x0003e20000100800 */
[----:B------:R-:W-:-:S03]  /*fa90*/  @!P0 IMAD.IADD R147, R147, 0x1, -R133 ;  /* 0x0000000193938824 */ /* 0x000fc600078e0a85 */
[----:B-1----:R-:W3:Y:S04]  /*faa0*/  LDL R155, [R1+0x13c] ;  /* 0x00013c00019b7983 */ /* 0x002ee80000100800 */
[----:B------:R1:W-:Y:S04]  /*fab0*/  @!P1 STL [R1+0x15c], R148 ;  /* 0x00015c9401009387 */ /* 0x0003e80000100800 */
[----:B------:R0:W-:Y:S01]  /*fac0*/  @!P3 STL [R1+0x154], R151 ;  /* 0x000154970100b387 */ /* 0x0001e20000100800 */
[----:B-1----:R-:W-:Y:S01]  /*fad0*/  IADD3 R148, P5, PT, R68, R153, RZ ;  /* 0x0000009944947210 */ /* 0x002fe20007fbe0ff */
[----:B------:R-:W-:-:S02]  /*fae0*/  VIADD R68, R162, 0xffffff63 ;  /* 0xffffff63a2447836 */ /* 0x000fc40000000000 */
[----:B0-----:R-:W3:Y:S01]  /*faf0*/  LDL R151, [R1+0x138] ;  /* 0x0001380001977983 */ /* 0x001ee20000100800 */
[----:B------:R-:W-:-:S03]  /*fb00*/  LEA.HI.X.SX32 R69, R69, R8, 0x1, P5 ;  /* 0x0000000845457211 */ /* 0x000fc600028f0eff */
[----:B------:R-:W-:Y:S04]  /*fb10*/  STL [R1+0x1a78], R148 ;  /* 0x001a789401007387 */ /* 0x000fe80000100800 */
[----:B------:R0:W-:Y:S01]  /*fb20*/  @!P0 STL [R1+0x150], R147 ;  /* 0x0001509301008387 */ /* 0x0001e20000100800 */
[----:B------:R-:W-:Y:S01]  /*fb30*/  ISETP.GE.U32.AND P0, PT, R68, 0x7ffffe64, PT ;  /* 0x7ffffe644400780c */ /* 0x000fe20003f06070 */
[----:B------:R-:W-:-:S05]  /*fb40*/  @!P4 IMAD.MOV.U32 R68, RZ, RZ, R148 ;  /* 0x000000ffff44c224 */ /* 0x000fca00078e0094 */
[----:B------:R1:W3:Y:S01]  /*fb50*/  @!P4 LDG.E.U16 R161, desc[UR20][R68.64] ;  /* 0x0000001444a1c981 */ /* 0x0002e2000c1e1500 */
[----:B------:R-:W-:-:S03]  /*fb60*/  ISETP.GE.U32.AND P5, PT, R149, 0x7ffffe62, PT ;  /* 0x7ffffe629500780c */ /* 0x000fc60003fa6070 */
[----:B0-----:R-:W3:Y:S04]  /*fb70*/  LDL.LU R147, [R1+0x2d6c] ;  /* 0x002d6c0001937983 */ /* 0x001ee80000300800 */
[----:B------:R0:W-:Y:S01]  /*fb80*/  STL [R1+0x1a74], R69 ;  /* 0x001a744501007387 */ /* 0x0001e20000100800 */
[----:B-1----:R-:W-:-:S03]  /*fb90*/  VIADD R68, R150, 0xffffff62 ;  /* 0xffffff6296447836 */ /* 0x002fc60000000000 */
[----:B------:R-:W3:Y:S04]  /*fba0*/  LDL R149, [R1+0x134] ;  /* 0x0001340001957983 */ /* 0x000ee80000100800 */
[----:B------:R-:W3:Y:S01]  /*fbb0*/  LDL.LU R148, [R1+0x2d68] ;  /* 0x002d680001947983 */ /* 0x000ee20000300800 */
[----:B0-----:R-:W0:Y:S03]  /*fbc0*/  LDC R69, c[0x0][0x3a8] ;  /* 0x0000ea00ff457b82 */ /* 0x001e260000000800 */
[----:B------:R-:W3:Y:S01]  /*fbd0*/  LDL R150, [R1+0x130] ;  /* 0x0001300001967983 */ /* 0x000ee20000100800 */
[----:B------:R-:W-:Y:S01]  /*fbe0*/  PRMT R156, RZ, 0x7610, R156 ;  /* 0x00007610ff9c7816 */ /* 0x000fe2000000009c */
[----:B0-----:R-:W-:Y:S01]  /*fbf0*/  IMAD R69, R69, 0x13c, RZ ;  /* 0x0000013c45457824 */ /* 0x001fe200078e02ff */
[----:B------:R-:W-:-:S02]  /*fc00*/  PRMT R164, RZ, 0x7610, R164 ;  /* 0x00007610ffa47816 */ /* 0x000fc400000000a4 */
[C---:B--2---:R-:W-:Y:S02]  /*fc10*/  ISETP.GT.U32.AND P3, PT, R133.reuse, R152, PT ;  /* 0x000000988500720c */ /* 0x044fe40003f64070 */
[----:B----4-:R-:W-:-:S11]  /*fc20*/  ISETP.GT.U32.AND P1, PT, R133, R157, PT ;  /* 0x0000009d8500720c */ /* 0x010fd60003f24070 */
[--C-:B------:R-:W-:Y:S02]  /*fc30*/  @!P3 IMAD.IADD R152, R152, 0x1, -R133.reuse ;  /* 0x000000019898b824 */ /* 0x100fe400078e0a85 */
[----:B------:R-:W-:Y:S01]  /*fc40*/  @!P1 IMAD.IADD R157, R157, 0x1, -R133 ;  /* 0x000000019d9d9824 */ /* 0x000fe200078e0a85 */
[----:B---3--:R-:W-:-:S13]  /*fc50*/  ISETP.GT.U32.AND P6, PT, R133, R2, PT ;  /* 0x000000028500720c */ /* 0x008fda0003fc4070 */
[--C-:B------:R-:W-:Y:S01]  /*fc60*/  @!P6 IMAD.IADD R2, R2, 0x1, -R133.reuse ;  /* 0x000000010202e824 */ /* 0x100fe200078e0a85 */
[----:B------:R-:W-:Y:S01]  /*fc70*/  ISETP.GT.U32.AND P4, PT, R133, R159, PT ;  /* 0x0000009f8500720c */ /* 0x000fe20003f84070 */
[----:B------:R0:W-:Y:S04]  /*fc80*/  STL [R1+0x608], R161 ;  /* 0x000608a101007387 */ /* 0x0001e80000100800 */
[----:B0-----:R-:W2:Y:S04]  /*fc90*/  LDL R161, [R1+0x12c] ;  /* 0x00012c0001a17983 */ /* 0x001ea80000100800 */
[----:B------:R0:W-:Y:S02]  /*fca0*/  @!P6 STL [R1+0x14c], R2 ;  /* 0x00014c020100e387 */ /* 0x0001e40000100800 */
[----:B0-----:R-:W0:Y:S02]  /*fcb0*/  LDC R2, c[0x0][0x3a8] ;  /* 0x0000ea00ff027b82 */ /* 0x001e240000000800 */
[----:B------:R1:W-:Y:S01]  /*fcc0*/  @!P1 STL [R1+0x148], R157 ;  /* 0x0001489d01009387 */ /* 0x0003e20000100800 */
[----:B------:R-:W-:Y:S01]  /*fcd0*/  IADD3 R69, P6, PT, R69, R153, RZ ;  /* 0x0000009945457210 */ /* 0x000fe20007fde0ff */
[----:B------:R-:W-:Y:S01]  /*fce0*/  @!P4 IMAD.IADD R159, R159, 0x1, -R133 ;  /* 0x000000019f9fc824 */ /* 0x000fe200078e0a85 */
[----:B------:R-:W-:Y:S01]  /*fcf0*/  ISETP.GE.U32.AND P1, PT, R68, 0x7ffffe63, PT ;  /* 0x7ffffe634400780c */ /* 0x000fe20003f26070 */
[----:B------:R-:W-:Y:S01]  /*fd00*/  IMAD R68, R165, 0x13a, RZ ;  /* 0x0000013aa5447824 */ /* 0x000fe200078e02ff */
[----:B-1----:R-:W3:Y:S04]  /*fd10*/  LDL R157, [R1+0x128] ;  /* 0x00012800019d7983 */ /* 0x002ee80000100800 */
[----:B------:R1:W-:Y:S01]  /*fd20*/  @!P3 STL [R1+0x144], R152 ;  /* 0x000144980100b387 */ /* 0x0003e20000100800 */
[----:B0-----:R-:W-:-:S03]  /*fd30*/  IMAD R2, R2, 0x9e, RZ ;  /* 0x0000009e02027824 */ /* 0x001fc600078e02ff */
[----:B-1----:R-:W4:Y:S02]  /*fd40*/  LDL R152, [R1+0x124] ;  /* 0x0001240001987983 */ /* 0x002f240000100800 */
[----:B------:R-:W-:Y:S02]  /*fd50*/  LEA.HI.X.SX32 R165, R2, R8, 0x1, P6 ;  /* 0x0000000802a57211 */ /* 0x000fe400030f0eff */
[----:B------:R0:W-:Y:S04]  /*fd60*/  STL [R1+0x1a70], R69 ;  /* 0x001a704501007387 */ /* 0x0001e80000100800 */
[----:B------:R1:W-:Y:S01]  /*fd70*/  @!P4 STL [R1+0x140], R159 ;  /* 0x0001409f0100c387 */ /* 0x0003e20000100800 */
[----:B------:R-:W-:Y:S01]  /*fd80*/  IADD3 R2, P4, PT, R68, R153, RZ ;  /* 0x0000009944027210 */ /* 0x000fe20007f9e0ff */
[----:B------:R-:W-:-:S02]  /*fd90*/  @!P5 IMAD.MOV.U32 R68, RZ, RZ, R69 ;  /* 0x000000ffff44d224 */ /* 0x000fc400078e0045 */
[----:B0-----:R-:W-:Y:S01]  /*fda0*/  @!P5 IMAD.MOV.U32 R69, RZ, RZ, R165 ;  /* 0x000000ffff45d224 */ /* 0x001fe200078e00a5 */
[----:B-1----:R-:W3:Y:S04]  /*fdb0*/  LDL R159, [R1+0x11c] ;  /* 0x00011c00019f7983 */ /* 0x002ee80000100800 */
[----:B------:R0:W3:Y:S02]  /*fdc0*/  @!P5 LDG.E.U16 R156, desc[UR20][R68.64] ;  /* 0x00000014449cd981 */ /* 0x0000e4000c1e1500 */
[----:B0-----:R-:W0:Y:S01]  /*fdd0*/  LDC R69, c[0x0][0x3a8] ;  /* 0x0000ea00ff457b82 */ /* 0x001e220000000800 */
[----:B------:R-:W-:Y:S02]  /*fde0*/  @!P1 IMAD.MOV.U32 R68, RZ, RZ, R2 ;  /* 0x000000ffff449224 */ /* 0x000fe400078e0002 */
[----:B0-----:R-:W-:-:S05]  /*fdf0*/  IMAD R69, R69, 0x9d, RZ ;  /* 0x0000009d45457824 */ /* 0x001fca00078e02ff */
[----:B------:R-:W-:-:S05]  /*fe00*/  LEA.HI.X.SX32 R69, R69, R8, 0x1, P4 ;  /* 0x0000000845457211 */ /* 0x000fca00020f0eff */
[----:B------:R0:W4:Y:S04]  /*fe10*/  @!P1 LDG.E.U16 R164, desc[UR20][R68.64] ;  /* 0x0000001444a49981 */ /* 0x000128000c1e1500 */
[----:B------:R1:W-:Y:S04]  /*fe20*/  STL [R1+0x1a6c], R165 ;  /* 0x001a6ca501007387 */ /* 0x0003e80000100800 */
[----:B-1----:R-:W4:Y:S01]  /*fe30*/  LDL.LU R165, [R1+0x2d64] ;  /* 0x002d640001a57983 */ /* 0x002f220000300800 */
[----:B------:R-:W-:-:S13]  /*fe40*/  ISETP.GT.U32.AND P3, PT, R133, R155, PT ;  /* 0x0000009b8500720c */ /* 0x000fda0003f64070 */
[----:B------:R-:W-:Y:S01]  /*fe50*/  @!P3 IMAD.IADD R155, R155, 0x1, -R133 ;  /* 0x000000019b9bb824 */ /* 0x000fe200078e0a85 */
[C---:B------:R-:W-:Y:S02]  /*fe60*/  ISETP.GT.U32.AND P6, PT, R133.reuse, R151, PT ;  /* 0x000000978500720c */ /* 0x040fe40003fc4070 */
[----:B------:R-:W-:-:S11]  /*fe70*/  ISETP.GT.U32.AND P5, PT, R133, R149, PT ;  /* 0x000000958500720c */ /* 0x000fd60003fa4070 */
[--C-:B------:R-:W-:Y:S02]  /*fe80*/  @!P6 IMAD.IADD R151, R151, 0x1, -R133.reuse ;  /* 0x000000019797e824 */ /* 0x100fe400078e0a85 */
[----:B------:R-:W-:Y:S01]  /*fe90*/  @!P5 IMAD.IADD R149, R149, 0x1, -R133 ;  /* 0x000000019595d824 */ /* 0x000fe200078e0a85 */
[----:B--2---:R-:W-:-:S13]  /*fea0*/  ISETP.GT.U32.AND P4, PT, R133, R161, PT ;  /* 0x000000a18500720c */ /* 0x004fda0003f84070 */
[----:B------:R-:W-:Y:S01]  /*feb0*/  @!P4 IMAD.IADD R161, R161, 0x1, -R133 ;  /* 0x00000001a1a1c824 */ /* 0x000fe200078e0a85 */
[----:B---3--:R1:W-:Y:S04]  /*fec0*/  STL [R1+0x600], R156 ;  /* 0x0006009c01007387 */ /* 0x0083e80000100800 */
[----:B-1----:R-:W2:Y:S04]  /*fed0*/  LDL R156, [R1+0x118] ;  /* 0x00011800019c7983 */ /* 0x002ea80000100800 */
[----:B------:R1:W-:Y:S04]  /*fee0*/  STL [R1+0x1a68], R2 ;  /* 0x001a680201007387 */ /* 0x0003e80000100800 */
[----:B------:R3:W-:Y:S01]  /*fef0*/  @!P3 STL [R1+0x13c], R155 ;  /* 0x00013c9b0100b387 */ /* 0x0007e20000100800 */
[----:B-1----:R-:W1:Y:S01]  /*ff00*/  LDC R2, c[0x0][0x3a8] ;  /* 0x0000ea00ff027b82 */ /* 0x002e620000000800 */
[----:B---3--:R-:W-:-:S02]  /*ff10*/  IMAD.MOV.U32 R155, RZ, RZ, R154 ;  /* 0x000000ffff9b7224 */ /* 0x008fc400078e009a */
[----:B------:R-:W3:Y:S04]  /*ff20*/  LDL R154, [R1+0x110] ;  /* 0x00011000019a7983 */ /* 0x000ee80000100800 */
[----:B------:R0:W-:Y:S01]  /*ff30*/  STL [R1+0x1a64], R69 ;  /* 0x001a644501007387 */ /* 0x0001e20000100800 */
[----:B------:R-:W-:Y:S01]  /*ff40*/  ISETP.GT.U32.AND P3, PT, R133, R150, PT ;  /* 0x000000968500720c */ /* 0x000fe20003f64070 */
[----:B0-----:R-:W0:Y:S02]  /*ff50*/  LDC R69, c[0x0][0x3a8] ;  /* 0x0000ea00ff457b82 */ /* 0x001e240000000800 */
[----:B----4-:R4:W-:Y:S10]  /*ff60*/  STL [R1+0x604], R164 ;  /* 0x000604a401007387 */ /* 0x0109f40000100800 */
[----:B------:R-:W-:Y:S01]  /*ff70*/  @!P3 IMAD.IADD R150, R150, 0x1, -R133 ;  /* 0x000000019696b824 */ /* 0x000fe200078e0a85 */
[----:B----4-:R-:W4:Y:S04]  /*ff80*/  LDL R164, [R1+0x10c] ;  /* 0x00010c0001a47983 */ /* 0x010f280000100800 */
[----:B------:R1:W-:Y:S02]  /*ff90*/  @!P6 STL [R1+0x138], R151 ;  /* 0x000138970100e387 */ /* 0x0003e40000100800 */
[----:B-1----:R-:W-:-:S02]  /*ffa0*/  IMAD R151, R2, 0x9c, RZ ;  /* 0x0000009c02977824 */ /* 0x002fc400078e02ff */
[----:B------:R-:W2:Y:S01]  /*ffb0*/  LDL R2, [R1+0x120] ;  /* 0x0001200001027983 */ /* 0x000ea20000100800 */
[----:B0-----:R-:W-:-:S03]  /*ffc0*/  IMAD R68, R69, 0x138, RZ ;  /* 0x0000013845447824 */ /* 0x001fc600078e02ff */
[----:B------:R0:W-:Y:S04]  /*ffd0*/  @!P5 STL [R1+0x134], R149 ;  /* 0x000134950100d387 */ /* 0x0001e80000100800 */
[----:B0-----:R-:W2:Y:S04]  /*ffe0*/  LDL.LU R149, [R1+0x2d60] ;  /* 0x002d600001957983 */ /* 0x001ea80000300800 */
[----:B------:R0:W-:Y:S04]  /*fff0*/  @!P3 STL [R1+0x130], R150 ;  /* 0x000130960100b387 */ /* 0x0001e80000100800 */
[----:B0-----:R-:W2:Y:S04]  /*10000*/  LDL.LU R150, [R1+0x2d5c] ;  /* 0x002d5c0001967983 */ /* 0x001ea80000300800 */
[----:B------:R0:W-:Y:S01]  /*10010*/  @!P4 STL [R1+0x12c], R161 ;  /* 0x00012ca10100c387 */ /* 0x0001e20000100800 */
[----:B------:R-:W-:Y:S01]  /*10020*/  IADD3 R69, P4, PT, R68, R153, RZ ;  /* 0x0000009944457210 */ /* 0x000fe20007f9e0ff */
[----:B------:R-:W-:-:S03]  /*10030*/  VIADD R68, R162, 0xffffff65 ;  /* 0xffffff65a2447836 */ /* 0x000fc60000000000 */
[----:B------:R-:W-:Y:S01]  /*10040*/  LEA.HI.X.SX32 R151, R151, R8, 0x1, P4 ;  /* 0x0000000897977211 */ /* 0x000fe200020f0eff */
[----:B------:R1:W-:Y:S01]  /*10050*/  STL [R1+0x1a60], R69 ;  /* 0x001a604501007387 */ /* 0x0003e20000100800 */
[----:B------:R-:W-:Y:S01]  /*10060*/  ISETP.GE.U32.AND P4, PT, R68, 0x7ffffe66, PT ;  /* 0x7ffffe664400780c */ /* 0x000fe20003f86070 */
[----:B------:R-:W-:Y:S01]  /*10070*/  @!P0 IMAD.MOV.U32 R68, RZ, RZ, R69 ;  /* 0x000000ffff448224 */ /* 0x000fe200078e0045 */
[----:B------:R-:W-:Y:S01]  /*10080*/  PRMT R165, RZ, 0x7610, R165 ;  /* 0x00007610ffa57816 */ /* 0x000fe200000000a5 */
[----:B0-----:R-:W2:Y:S01]  /*10090*/  LDL R161, [R1+0xbc] ;  /* 0x0000bc0001a17983 */ /* 0x001ea20000100800 */
[----:B-1----:R-:W-:-:S05]  /*100a0*/  @!P0 IMAD.MOV.U32 R69, RZ, RZ, R151 ;  /* 0x000000ffff458224 */ /* 0x002fca00078e0097 */
[----:B------:R0:W2:Y:S01]  /*100b0*/  @!P0 LDG.E.U16 R165, desc[UR20][R68.64] ;  /* 0x0000001444a58981 */ /* 0x0000a2000c1e1500 */
[C---:B------:R-:W-:Y:S02]  /*100c0*/  ISETP.GT.U32.AND P1, PT, R133.reuse, R157, PT ;  /* 0x0000009d8500720c */ /* 0x040fe40003f24070 */
[----:B------:R-:W-:Y:S01]  /*100d0*/  ISETP.GT.U32.AND P6, PT, R133, R152, PT ;  /* 0x000000988500720c */ /* 0x000fe20003fc4070 */
[----:B0-----:R-:W0:Y:S10]  /*100e0*/  LDC R69, c[0x0][0x3a0] ;  /* 0x0000e800ff457b82 */ /* 0x001e340000000800 */
[----:B------:R-:W-:-:S05]  /*100f0*/  @!P1 IMAD.IADD R157, R157, 0x1, -R133 ;  /* 0x000000019d9d9824 */ /* 0x000fca00078e0a85 */
[----:B------:R1:W-:Y:S04]  /*10100*/  @!P1 STL [R1+0x128], R157 ;  /* 0x0001289d01009387 */ /* 0x0003e80000100800 */
[----:B-1----:R-:W3:Y:S04]  /*10110*/  LDL R157, [R1+0xb8] ;  /* 0x0000b800019d7983 */ /* 0x002ee80000100800 */
[----:B------:R1:W-:Y:S04]  /*10120*/  STL [R1+0x1a5c], R151 ;  /* 0x001a5c9701007387 */ /* 0x0003e80000100800 */
[----:B-1----:R-:W3:Y:S01]  /*10130*/  LDL.LU R151, [R1+0x2d58] ;  /* 0x002d580001977983 */ /* 0x002ee20000300800 */
[----:B------:R-:W-:Y:S01]  /*10140*/  @!P6 IMAD.IADD R152, R152, 0x1, -R133 ;  /* 0x000000019898e824 */ /* 0x000fe200078e0a85 */
[----:B------:R-:W-:-:S02]  /*10150*/  ISETP.GT.U32.AND P3, PT, R133, R159, PT ;  /* 0x0000009f8500720c */ /* 0x000fc40003f64070 */
[----:B------:R-:W-:Y:S01]  /*10160*/  ISETP.GT.U32.AND P0, PT, R133, R155, PT ;  /* 0x0000009b8500720c */ /* 0x000fe20003f04070 */
[----:B0-----:R-:W-:-:S10]  /*10170*/  VIADD R68, R69, 0xffffff64 ;  /* 0xffffff6445447836 */ /* 0x001fd40000000000 */
[----:B------:R-:W-:Y:S01]  /*10180*/  @!P3 IMAD.IADD R159, R159, 0x1, -R133 ;  /* 0x000000019f9fb824 */ /* 0x000fe200078e0a85 */
[----:B--2---:R0:W-:Y:S04]  /*10190*/  STL [R1+0x5f4], R165 ;  /* 0x0005f4a501007387 */ /* 0x0041e80000100800 */
[----:B0-----:R-:W2:Y:S01]  /*101a0*/  LDL.LU R165, [R1+0x2d54] ;  /* 0x002d540001a57983 */ /* 0x001ea20000300800 */
[----:B------:R-:W-:-:S03]  /*101b0*/  ISETP.GT.U32.AND P5, PT, R133, R2, PT ;  /* 0x000000028500720c */ /* 0x000fc60003fa4070 */
[----:B------:R0:W-:Y:S10]  /*101c0*/  @!P6 STL [R1+0x124], R152 ;  /* 0x000124980100e387 */ /* 0x0001f40000100800 */
[----:B------:R-:W-:Y:S01]  /*101d0*/  @!P5 IMAD.IADD R2, R2, 0x1, -R133 ;  /* 0x000000010202d824 */ /* 0x000fe200078e0a85 */
[----:B0-----:R-:W4:Y:S04]  /*101e0*/  LDL.LU R152, [R1+0x2d50] ;  /* 0x002d500001987983 */ /* 0x001f280000300800 */
[----:B------:R0:W-:Y:S01]  /*101f0*/  @!P5 STL [R1+0x120], R2 ;  /* 0x000120020100d387 */ /* 0x0001e20000100800 */
[----:B------:R-:W-:Y:S01]  /*10200*/  ISETP.GT.U32.AND P1, PT, R133, R156, PT ;  /* 0x0000009c8500720c */ /* 0x000fe20003f24070 */
[----:B0-----:R-:W0:Y:S02]  /*10210*/  LDC R2, c[0x0][0x3a8] ;  /* 0x0000ea00ff027b82 */ /* 0x001e240000000800 */
[----:B------:R1:W-:Y:S01]  /*10220*/  @!P3 STL [R1+0x11c], R159 ;  /* 0x00011c9f0100b387 */ /* 0x0003e20000100800 */
[----:B------:R-:W-:Y:S01]  /*10230*/  ISETP.GE.U32.AND P3, PT, R68, 0x7ffffe65, PT ;  /* 0x7ffffe654400780c */ /* 0x000fe20003f66070 */
[----:B------:R-:W-:-:S08]  /*10240*/  IMAD.MOV.U32 R68, RZ, RZ, R155 ;  /* 0x000000ffff447224 */ /* 0x000fd000078e009b */
[--C-:B------:R-:W-:Y:S02]  /*10250*/  @!P1 IMAD.IADD R156, R156, 0x1, -R133.reuse ;  /* 0x000000019c9c9824 */ /* 0x100fe400078e0a85 */
[----:B------:R-:W-:Y:S01]  /*10260*/  @!P0 IMAD.IADD R68, R68, 0x1, -R133 ;  /* 0x0000000144448824 */ /* 0x000fe200078e0a85 */
[C---:B---3--:R-:W-:Y:S01]  /*10270*/  ISETP.GT.U32.AND P5, PT, R133.reuse, R154, PT ;  /* 0x0000009a8500720c */ /* 0x048fe20003fa4070 */
[----:B------:R-:W3:Y:S01]  /*10280*/  LDC R155, c[0x0][0x3a8] ;  /* 0x0000ea00ff9b7b82 */ /* 0x000ee20000000800 */
[----:B------:R0:W-:Y:S01]  /*10290*/  @!P1 STL [R1+0x118], R156 ;  /* 0x0001189c01009387 */ /* 0x0001e20000100800 */
[----:B--2---:R-:W-:Y:S01]  /*102a0*/  PRMT R165, RZ, 0x7610, R165 ;  /* 0x00007610ffa57816 */ /* 0x004fe200000000a5 */
[----:B0-----:R-:W-:Y:S01]  /*102b0*/  IMAD R69, R2, 0x9b, RZ ;  /* 0x0000009b02457824 */ /* 0x001fe200078e02ff */
[C---:B------:R-:W-:Y:S01]  /*102c0*/  ISETP.GT.U32.AND P6, PT, R133.reuse, R161, PT ;  /* 0x000000a18500720c */ /* 0x040fe20003fc4070 */
[----:B------:R-:W2:Y:S07]  /*102d0*/  LDL R2, [R1+0x108] ;  /* 0x0001080001027983 */ /* 0x000eae0000100800 */
[----:B------:R-:W-:Y:S01]  /*102e0*/  @!P5 IMAD.IADD R154, R154, 0x1, -R133 ;  /* 0x000000019a9ad824 */ /* 0x000fe200078e0a85 */
[----:B-1----:R-:W0:Y:S01]  /*102f0*/  LDC R159, c[0x0][0x3a0] ;  /* 0x0000e800ff9f7b82 */ /* 0x002e220000000800 */
[----:B------:R1:W-:Y:S07]  /*10300*/  @!P0 STL [R1+0x114], R68 ;  /* 0x0001144401008387 */ /* 0x0003ee0000100800 */
[----:B------:R-:W0:Y:S08]  /*10310*/  LDC R156, c[0x0][0x3a8] ;  /* 0x0000ea00ff9c7b82 */ /* 0x000e300000000800 */
[----:B-1----:R-:W1:Y:S01]  /*10320*/  LDC R68, c[0x0][0x3a8] ;  /* 0x0000ea00ff447b82 */ /* 0x002e620000000800 */
[----:B------:R0:W-:Y:S01]  /*10330*/  @!P5 STL [R1+0x110], R154 ;  /* 0x0001109a0100d387 */ /* 0x0001e20000100800 */
[----:B----4-:R-:W-:Y:S01]  /*10340*/  ISETP.GT.U32.AND P1, PT, R133, R164, PT ;  /* 0x000000a48500720c */ /* 0x010fe20003f24070 */
[----:B-1----:R-:W-:-:S05]  /*10350*/  IMAD R68, R68, 0x136, RZ ;  /* 0x0000013644447824 */ /* 0x002fca00078e02ff */
[----:B0-----:R-:W-:Y:S02]  /*10360*/  IADD3 R154, P5, PT, R68, R153, RZ ;  /* 0x00000099449a7210 */ /* 0x001fe40007fbe0ff */
[----:B------:R-:W0:Y:S05]  /*10370*/  LDC R68, c[0x0][0x3a8] ;  /* 0x0000ea00ff447b82 */ /* 0x000e2a0000000800 */
[----:B------:R-:W-:Y:S01]  /*10380*/  @!P1 IMAD.IADD R164, R164, 0x1, -R133 ;  /* 0x00000001a4a49824 */ /* 0x000fe200078e0a85 */
[----:B------:R-:W-:Y:S01]  /*10390*/  LEA.HI.X.SX32 R69, R69, R8, 0x1, P5 ;  /* 0x0000000845457211 */ /* 0x000fe200028f0eff */
[----:B------:R-:W-:Y:S04]  /*103a0*/  STL [R1+0x1a58], R154 ;  /* 0x001a589a01007387 */ /* 0x000fe80000100800 */
[----:B------:R1:W-:Y:S01]  /*103b0*/  @!P1 STL [R1+0x10c], R164 ;  /* 0x00010ca401009387 */ /* 0x0003e20000100800 */
[----:B0-----:R-:W-:-:S05]  /*103c0*/  IMAD R68, R68, 0x134, RZ ;  /* 0x0000013444447824 */ /* 0x001fca00078e02ff */
[----:B-1----:R-:W-:Y:S01]  /*103d0*/  IADD3 R164, P5, PT, R68, R153, RZ ;  /* 0x0000009944a47210 */ /* 0x002fe20007fbe0ff */
[----:B------:R-:W-:-:S05]  /*103e0*/  @!P3 IMAD.MOV.U32 R68, RZ, RZ, R154 ;  /* 0x000000ffff44b224 */ /* 0x000fca00078e009a */
[----:B------:R0:W4:Y:S04]  /*103f0*/  @!P3 LDG.E.U16 R165, desc[UR20][R68.64] ;  /* 0x0000001444a5b981 */ /* 0x000128000c1e1500 */
[----:B------:R0:W-:Y:S04]  /*10400*/  STL [R1+0x1a54], R69 ;  /* 0x001a544501007387 */ /* 0x0001e80000100800 */
[----:B------:R-:W2:Y:S04]  /*10410*/  LDL.LU R153, [R1+0x2d4c] ;  /* 0x002d4c0001997983 */ /* 0x000ea80000300800 */
[----:B------:R-:W3:Y:S01]  /*10420*/  LDL.LU R154, [R1+0x2d48] ;  /* 0x002d4800019a7983 */ /* 0x000ee20000300800 */
[----:B0-----:R-:W0:Y:S03]  /*10430*/  LDC R69, c[0x0][0x3a8] ;  /* 0x0000ea00ff457b82 */ /* 0x001e260000000800 */
[----:B----4-:R1:W-:Y:S04]  /*10440*/  STL [R1+0x5fc], R165 ;  /* 0x0005fca501007387 */ /* 0x0103e80000100800 */
[----:B-1----:R-:W4:Y:S01]  /*10450*/  LDL.LU R165, [R1+0x2d44] ;  /* 0x002d440001a57983 */ /* 0x002f220000300800 */
[----:B--2---:R-:W-:Y:S01]  /*10460*/  ISETP.GT.U32.AND P0, PT, R133, R2, PT ;  /* 0x000000028500720c */ /* 0x004fe20003f04070 */
[----:B------:R-:W-:-:S02]  /*10470*/  VIADD R68, R162, 0xffffff67 ;  /* 0xffffff67a2447836 */ /* 0x000fc40000000000 */
[----:B0-----:R-:W-:Y:S01]  /*10480*/  IMAD R69, R69, 0x9a, RZ ;  /* 0x0000009a45457824 */ /* 0x001fe200078e02ff */
[----:B------:R-:W-:Y:S01]  /*10490*/  ISETP.GT.U32.AND P1, PT, R133, R157, PT ;  /* 0x0000009d8500720c */ /* 0x000fe20003f24070 */
[----:B------:R-:W-:Y:S01]  /*104a0*/  STL [R1+0x1a50], R164 ;  /* 0x001a50a401007387 */ /* 0x000fe20000100800 */
[----:B------:R-:W-:-:S07]  /*104b0*/  ISETP.GE.U32.AND P3, PT, R68, 0x7ffffe68, PT ;  /* 0x7ffffe684400780c */ /* 0x000fce0003f66070 */
[----:B------:R-:W-:Y:S01]  /*104c0*/  @!P0 IMAD.IADD R2, R2, 0x1, -R133 ;  /* 0x0000000102028824 */ /* 0x000fe200078e0a85 */
[----:B------:R-:W-:-:S04]  /*104d0*/  LEA.HI.X.SX32 R68, R69, R8, 0x1, P5 ;  /* 0x0000000845447211 */ /* 0x000fc800028f0eff */
[----:B------:R0:W-:Y:S01]  /*104e0*/  @!P0 STL [R1+0x108], R2 ;  /* 0x0001080201008387 */ /* 0x0001e20000100800 */
[----:B---3--:R-:W-:Y:S01]  /*104f0*/  ISETP.GT.U32.AND P5, PT, R133, R154, PT ;  /* 0x0000009a8500720c */ /* 0x008fe20003fa4070 */
[--C-:B------:R-:W-:Y:S02]  /*10500*/  @!P1 IMAD.IADD R157, R157, 0x1, -R133.reuse ;  /* 0x000000019d9d9824 */ /* 0x100fe400078e0a85 */
[--C-:B------:R-:W-:Y:S01]  /*10510*/  @!P6 IMAD.IADD R161, R161, 0x1, -R133.reuse ;  /* 0x00000001a1a1e824 */ /* 0x100fe200078e0a85 */
[----:B------:R-:W-:Y:S04]  /*10520*/  STL [R1+0x1a4c], R68 ;  /* 0x001a4c4401007387 */ /* 0x000fe80000100800 */
[----:B------:R-:W-:Y:S01]  /*10530*/  @!P1 STL [R1+0xb8], R157 ;  /* 0x0000b89d01009387 */ /* 0x000fe20000100800 */
[----:B0-----:R-:W0:Y:S04]  /*10540*/  LDC R2, c[0x0][0x3a8] ;  /* 0x0000ea00ff027b82 */ /* 0x001e280000000800 */
[----:B------:R-:W-:Y:S01]  /*10550*/  @!P5 IMAD.IADD R154, R154, 0x1, -R133 ;  /* 0x000000019a9ad824 */ /* 0x000fe200078e0a85 */
[----:B------:R-:W-:Y:S01]  /*10560*/  @!P6 STL [R1+0xbc], R161 ;  /* 0x0000bca10100e387 */ /* 0x000fe20000100800 */
[----:B----4-:R-:W-:-:S13]  /*10570*/  ISETP.GT.U32.AND P0, PT, R133, R165, PT ;  /* 0x000000a58500720c */ /* 0x010fda0003f04070 */
[----:B------:R-:W-:-:S05]  /*10580*/  @!P0 IMAD.IADD R165, R165, 0x1, -R133 ;  /* 0x00000001a5a58824 */ /* 0x000fca00078e0a85 */
[----:B------:R1:W-:Y:S04]  /*10590*/  STL [R1+0x2828], R165 ;  /* 0x002828a501007387 */ /* 0x0003e80000100800 */
[----:B-1----:R-:W2:Y:S04]  /*105a0*/  LDL R165, [R1+0x158] ;  /* 0x0001580001a57983 */ /* 0x002ea80000100800 */
[----:B------:R1:W-:Y:S04]  /*105b0*/  STL [R1+0x282c], R154 ;  /* 0x00282c9a01007387 */ /* 0x0003e80000100800 */
[----:B-1----:R-:W3:Y:S01]  /*105c0*/  LDL R154, [R1+0x4c] ;  /* 0x00004c00019a7983 */ /* 0x002ee20000100800 */
[----:B------:R-:W-:Y:S01]  /*105d0*/  PRMT R163, RZ, 0x7610, R163 ;  /* 0x00007610ffa37816 */ /* 0x000fe200000000a3 */
[----:B------:R-:W-:-:S02]  /*105e0*/  @!P4 IMAD.MOV.U32 R69, RZ, RZ, R68 ;  /* 0x000000ffff45c224 */ /* 0x000fc400078e0044 */
[----:B------:R-:W-:Y:S02]  /*105f0*/  @!P4 IMAD.MOV.U32 R68, RZ, RZ, R164 ;  /* 0x000000ffff44c224 */ /* 0x000fe400078e00a4 */
[----:B------:R-:W-:Y:S01]  /*10600*/  VIADD R159, R159, 0xffffff66 ;  /* 0xffffff669f9f7836 */ /* 0x000fe20000000000 */
[----:B------:R-:W-:Y:S02]  /*10610*/  ISETP.GT.U32.AND P1, PT, R133, R153, PT ;  /* 0x000000998500720c */ /* 0x000fe40003f24070 */
[----:B------:R1:W4:Y:S02]  /*10620*/  @!P4 LDG.E.U16 R163, desc[UR20][R68.64] ;  /* 0x0000001444a3c981 */ /* 0x000324000c1e1500 */
[----:B------:R-:W-:Y:S01]  /*10630*/  ISETP.GE.U32.AND P4, PT, R159, 0x7ffffe67, PT ;  /* 0x7ffffe679f00780c */ /* 0x000fe20003f86070 */
[----:B-1----:R-:W-:Y:S02]  /*10640*/  IMAD R68, R155, 0x132, RZ ;  /* 0x000001329b447824 */ /* 0x002fe400078e02ff */
[----:B0-----:R-:W-:-:S02]  /*10650*/  IMAD R69, R2, 0x99, RZ ;  /* 0x0000009902457824 */ /* 0x001fc400078e02ff */
[----:B------:R-:W-:Y:S01]  /*10660*/  IMAD R157, R2, 0x98, RZ ;  /* 0x00000098029d7824 */ /* 0x000fe200078e02ff */
[----:B------:R-:W-:-:S03]  /*10670*/  PRMT R158, RZ, 0x7610, R158 ;  /* 0x00007610ff9e7816 */ /* 0x000fc6000000009e */
[----:B------:R-:W-:Y:S01]  /*10680*/  @!P1 IMAD.IADD R153, R153, 0x1, -R133 ;  /* 0x0000000199999824 */ /* 0x000fe200078e0a85 */
[----:B------:R-:W-:Y:S01]  /*10690*/  ISETP.GT.U32.AND P0, PT, R133, R152, PT ;  /* 0x000000988500720c */ /* 0x000fe20003f04070 */
[----:B------:R-:W0:Y:S01]  /*106a0*/  LDC R155, c[0x0][0x3a0] ;  /* 0x0000e800ff9b7b82 */ /* 0x000e220000000800 */
[----:B---3--:R-:W-:Y:S01]  /*106b0*/  IADD3 R159, P5, PT, R68, R154, RZ ;  /* 0x0000009a449f7210 */ /* 0x008fe20007fbe0ff */
[----:B------:R-:W-:-:S03]  /*106c0*/  IMAD R68, R156, 0x130, RZ ;  /* 0x000001309c447824 */ /* 0x000fc600078e02ff */
[----:B------:R-:W-:Y:S02]  /*106d0*/  LEA.HI.X.SX32 R69, R69, R8, 0x1, P5 ;  /* 0x0000000845457211 */ /* 0x000fe400028f0eff */
[----:B------:R-:W-:Y:S01]  /*106e0*/  IADD3 R156, P5, PT, R68, R154, RZ ;  /* 0x0000009a449c7210 */ /* 0x000fe20007fbe0ff */
[----:B------:R-:W-:Y:S01]  /*106f0*/  @!P4 IMAD.MOV.U32 R68, RZ, RZ, R159 ;  /* 0x000000ffff44c224 */ /* 0x000fe200078e009f */
[----:B------:R-:W-:Y:S02]  /*10700*/  STL [R1+0x1a48], R159 ;  /* 0x001a489f01007387 */ /* 0x000fe40000100800 */
[----:B------:R-:W-:Y:S02]  /*10710*/  LEA.HI.X.SX32 R157, R157, R8, 0x1, P5 ;  /* 0x000000089d9d7211 */ /* 0x000fe400028f0eff */
[----:B------:R1:W-:Y:S04]  /*10720*/  STL [R1+0x2860], R153 ;  /* 0x0028609901007387 */ /* 0x0003e80000100800 */
[----:B------:R3:W-:Y:S04]  /*10730*/  STL [R1+0x1a44], R69 ;  /* 0x001a444501007387 */ /* 0x0007e80000100800 */
[----:B------:R0:W2:Y:S01]  /*10740*/  @!P4 LDG.E.U16 R158, desc[UR20][R68.64] ;  /* 0x00000014449ec981 */ /* 0x0000a2000c1e1500 */
[----:B-1----:R-:W-:Y:S01]  /*10750*/  PRMT R153, RZ, 0x7610, R153 ;  /* 0x00007610ff997816 */ /* 0x002fe20000000099 */
[----:B0-----:R-:W-:-:S02]  /*10760*/  @!P3 IMAD.MOV.U32 R68, RZ, RZ, R156 ;  /* 0x000000ffff44b224 */ /* 0x001fc400078e009c */
[----:B---3--:R-:W-:-:S05]  /*10770*/  @!P3 IMAD.MOV.U32 R69, RZ, RZ, R157 ;  /* 0x000000ffff45b224 */ /* 0x008fca00078e009d */
[----:B------:R2:W3:Y:S01]  /*10780*/  @!P3 LDG.E.U16 R153, desc[UR20][R68.64] ;  /* 0x000000144499b981 */ /* 0x0004e2000c1e1500 */
[C---:B------:R-:W-:Y:S02]  /*10790*/  ISETP.GT.U32.AND P1, PT, R133.reuse, R150, PT ;  /* 0x000000968500720c */ /* 0x040fe40003f24070 */
[C---:B------:R-:W-:Y:S02]  /*107a0*/  ISETP.GT.U32.AND P6, PT, R133.reuse, R151, PT ;  /* 0x000000978500720c */ /* 0x040fe40003fc4070 */
[C---:B------:R-:W-:Y:S02]  /*107b0*/  ISETP.GT.U32.AND P5, PT, R133.reuse, R149, PT ;  /* 0x000000958500720c */ /* 0x040fe40003fa4070 */
[C---:B------:R-:W-:Y:S01]  /*107c0*/  ISETP.GT.U32.AND P4, PT, R133.reuse, R148, PT ;  /* 0x000000948500720c */ /* 0x040fe20003f84070 */
[----:B------:R-:W-:Y:S01]  /*107d0*/  @!P0 IMAD.IADD R152, R152, 0x1, -R133 ;  /* 0x0000000198988824 */ /* 0x000fe200078e0a85 */
[C---:B------:R-:W-:Y:S01]  /*107e0*/  ISETP.GT.U32.AND P0, PT, R133.reuse, R147, PT ;  /* 0x000000938500720c */ /* 0x040fe20003f04070 */
[----:B----4-:R-:W-:Y:S01]  /*107f0*/  STL [R1+0x5ec], R163 ;  /* 0x0005eca301007387 */ /* 0x010fe20000100800 */
[----:B------:R-:W-:-:S03]  /*10800*/  ISETP.GT.U32.AND P3, PT, R133, R146, PT ;  /* 0x000000928500720c */ /* 0x000fc60003f64070 */
[--C-:B------:R-:W-:Y:S01]  /*10810*/  @!P1 IMAD.IADD R150, R150, 0x1, -R133.reuse ;  /* 0x0000000196969824 */ /* 0x100fe200078e0a85 */
[----:B------:R-:W-:Y:S01]  /*10820*/  ISETP.GT.U32.AND P1, PT, R133, R145, PT ;  /* 0x000000918500720c */ /* 0x000fe20003f24070 */
[--C-:B------:R-:W-:Y:S01]  /*10830*/  @!P6 IMAD.IADD R151, R151, 0x1, -R133.reuse ;  /* 0x000000019797e824 */ /* 0x100fe200078e0a85 */
[----:B------:R-:W-:Y:S01]  /*10840*/  STL [R1+0x1a40], R156 ;  /* 0x001a409c01007387 */ /* 0x000fe20000100800 */
[--C-:B------:R-:W-:Y:S01]  /*10850*/  @!P5 IMAD.IADD R149, R149, 0x1, -R133.reuse ;  /* 0x000000019595d824 */ /* 0x100fe200078e0a85 */
[C---:B------:R-:W-:Y:S01]  /*10860*/  ISETP.GT.U32.AND P5, PT, R133.reuse, R144, PT ;  /* 0x000000908500720c */ /* 0x040fe20003fa4070 */
[----:B------:R-:W-:Y:S01]  /*10870*/  @!P4 IMAD.IADD R148, R148, 0x1, -R133 ;  /* 0x000000019494c824 */ /* 0x000fe200078e0a85 */
[----:B------:R-:W-:Y:S01]  /*10880*/  STL [R1+0x2864], R152 ;  /* 0x0028649801007387 */ /* 0x000fe20000100800 */
[----:B------:R-:W-:-:S03]  /*10890*/  ISETP.GT.U32.AND P4, PT, R133, R143, PT ;  /* 0x0000008f8500720c */ /* 0x000fc60003f84070 */
[----:B------:R-:W-:Y:S04]  /*108a0*/  STL [R1+0x1a3c], R157 ;  /* 0x001a3c9d01007387 */ /* 0x000fe80000100800 */
[----:B------:R0:W-:Y:S01]  /*108b0*/  STL [R1+0x2878], R152 ;  /* 0x0028789801007387 */ /* 0x0001e20000100800 */
[----:B--2---:R-:W-:-:S03]  /*108c0*/  VIADD R68, R165, 0xf6 ;  /* 0x000000f6a5447836 */ /* 0x004fc60000000000 */
[----:B------:R-:W-:Y:S04]  /*108d0*/  STL [R1+0x2868], R151 ;  /* 0x0028689701007387 */ /* 0x000fe80000100800 */
[----:B------:R-:W-:Y:S01]  /*108e0*/  STL [R1+0x286c], R151 ;  /* 0x00286c9701007387 */ /* 0x000fe20000100800 */
[--C-:B------:R-:W-:Y:S01]  /*108f0*/  @!P0 IMAD.IADD R147, R147, 0x1, -R133.reuse ;  /* 0x0000000193938824 */ /* 0x100fe200078e0a85 */
[----:B0-----:R-:W0:Y:S02]  /*10900*/  LDC R152, c[0x0][0x3a8] ;  /* 0x0000ea00ff987b82 */ /* 0x001e240000000800 */
[----:B------:R-:W-:Y:S04]  /*10910*/  STL [R1+0x2884], R151 ;  /* 0x0028849701007387 */ /* 0x000fe80000100800 */
[----:B------:R-:W-:Y:S01]  /*10920*/  STL [R1+0x2898], R151 ;  /* 0x0028989701007387 */ /* 0x000fe20000100800 */
[----:B------:R-:W-:-:S03]  /*10930*/  @!P3 IMAD.IADD R146, R146, 0x1, -R133 ;  /* 0x000000019292b824 */ /* 0x000fc600078e0a85 */
[----:B------:R-:W-:Y:S01]  /*10940*/  STL [R1+0x2888], R150 ;  /* 0x0028889601007387 */ /* 0x000fe20000100800 */
[----:B------:R-:W-:-:S03]  /*10950*/  @!P1 IMAD.IADD R145, R145, 0x1, -R133 ;  /* 0x0000000191919824 */ /* 0x000fc600078e0a85 */
[----:B------:R-:W-:Y:S04]  /*10960*/  STL [R1+0x293c], R150 ;  /* 0x00293c9601007387 */ /* 0x000fe80000100800 */
[----:B------:R-:W-:Y:S01]  /*10970*/  STL [R1+0x2948], R150 ;  /* 0x0029489601007387 */ /* 0x000fe20000100800 */
[----:B------:R-:W-:-:S03]  /*10980*/  @!P5 IMAD.IADD R144, R144, 0x1, -R133 ;  /* 0x000000019090d824 */ /* 0x000fc600078e0a85 */
[----:B------:R-:W-:Y:S01]  /*10990*/  STL [R1+0x28a0], R149 ;  /* 0x0028a09501007387 */ /* 0x000fe20000100800 */
[----:B------:R-:W-:-:S03]  /*109a0*/  @!P4 IMAD.IADD R143, R143, 0x1, -R133 ;  /* 0x000000018f8fc824 */ /* 0x000fc600078e0a85 */
[----:B------:R1:W-:Y:S01]  /*109b0*/  STL [R1+0x23fc], R68 ;  /* 0x0023fc4401007387 */ /* 0x0003e20000100800 */
[C---:B------:R-:W-:Y:S02]  /*109c0*/  ISETP.GT.U32.AND P0, PT, R133.reuse, R142, PT ;  /* 0x0000008e8500720c */ /* 0x040fe40003f04070 */
[C---:B------:R-:W-:Y:S02]  /*109d0*/  ISETP.GT.U32.AND P3, PT, R133.reuse, R141, PT ;  /* 0x0000008d8500720c */ /* 0x040fe40003f64070 */
[C---:B------:R-:W-:Y:S02]  /*109e0*/  ISETP.GT.U32.AND P5, PT, R133.reuse, R140, PT ;  /* 0x0000008c8500720c */ /* 0x040fe40003fa4070 */
[----:B------:R-:W-:-:S07]  /*109f0*/  ISETP.GT.U32.AND P4, PT, R133, R139, PT ;  /* 0x0000008b8500720c */ /* 0x000fce0003f84070 */
[--C-:B------:R-:W-:Y:S01]  /*10a00*/  @!P0 IMAD.IADD R142, R142, 0x1, -R133.reuse ;  /* 0x000000018e8e8824 */ /* 0x100fe200078e0a85 */
[----:B------:R-:W-:Y:S01]  /*10a10*/  ISETP.GT.U32.AND P0, PT, R133, R138, PT ;  /* 0x0000008a8500720c */ /* 0x000fe20003f04070 */
[--C-:B------:R-:W-:Y:S02]  /*10a20*/  @!P3 IMAD.IADD R141, R141, 0x1, -R133.reuse ;  /* 0x000000018d8db824 */ /* 0x100fe400078e0a85 */
[----:B0-----:R-:W-:Y:S02]  /*10a30*/  IMAD R152, R152, 0x12e, RZ ;  /* 0x0000012e98987824 */ /* 0x001fe400078e02ff */
[--C-:B------:R-:W-:Y:S02]  /*10a40*/  @!P5 IMAD.IADD R140, R140, 0x1, -R133.reuse ;  /* 0x000000018c8cd824 */ /* 0x100fe400078e0a85 */
[----:B------:R-:W-:-:S06]  /*10a50*/  @!P4 IMAD.IADD R139, R139, 0x1, -R133 ;  /* 0x000000018b8bc824 */ /* 0x000fcc00078e0a85 */
[----:B------:R-:W-:Y:S01]  /*10a60*/  @!P0 IMAD.IADD R138, R138, 0x1, -R133 ;  /* 0x000000018a8a8824 */ /* 0x000fe200078e0a85 */
[----:B------:R-:W-:Y:S01]  /*10a70*/  ISETP.GT.U32.AND P3, PT, R133, R137, PT ;  /* 0x000000898500720c */ /* 0x000fe20003f64070 */
[----:B------:R-:W-:Y:S01]  /*10a80*/  VIADD R69, R155, 0xffffff68 ;  /* 0xffffff689b457836 */ /* 0x000fe20000000000 */
[----:B-1----:R-:W-:Y:S01]  /*10a90*/  IABS R68, R68 ;  /* 0x0000004400447213 */ /* 0x002fe20000000000 */
[----:B------:R-:W-:-:S03]  /*10aa0*/  IMAD R151, R2, 0x97, RZ ;  /* 0x0000009702977824 */ /* 0x000fc600078e02ff */
[----:B------:R-:W-:Y:S01]  /*10ab0*/  ISETP.GE.U32.AND P1, PT, R69, 0x7ffffe69, PT ;  /* 0x7ffffe694500780c */ /* 0x000fe20003f26070 */
[----:B------:R-:W-:Y:S01]  /*10ac0*/  IMAD.HI.U32 R69, R0, R68, RZ ;  /* 0x0000004400457227 */ /* 0x000fe200078e00ff */
[----:B------:R-:W-:-:S03]  /*10ad0*/  ISETP.GT.U32.AND P6, PT, R133, R136, PT ;  /* 0x000000888500720c */ /* 0x000fc60003fc4070 */
[----:B------:R-:W-:Y:S02]  /*10ae0*/  IMAD.MOV R69, RZ, RZ, -R69 ;  /* 0x000000ffff457224 */ /* 0x000fe400078e0a45 */
[----:B------:R-:W-:Y:S01]  /*10af0*/  @!P3 IMAD.IADD R137, R137, 0x1, -R133 ;  /* 0x000000018989b824 */ /* 0x000fe200078e0a85 */
[----:B------:R-:W-:Y:S02]  /*10b00*/  PRMT R149, RZ, 0x7610, R149 ;  /* 0x00007610ff957816 */ /* 0x000fe40000000095 */
[C---:B------:R-:W-:Y:S02]  /*10b10*/  ISETP.GT.U32.AND P4, PT, R133.reuse, R135, PT ;  /* 0x000000878500720c */ /* 0x040fe40003f84070 */
[C---:B------:R-:W-:Y:S02]  /*10b20*/  ISETP.GT.U32.AND P3, PT, R133.reuse, R132, PT ;  /* 0x000000848500720c */ /* 0x040fe40003f64070 */
[----:B------:R-:W-:Y:S01]  /*10b30*/  ISETP.GT.U32.AND P0, PT, R133, R134, PT ;  /* 0x000000868500720c */ /* 0x000fe20003f04070 */
[----:B------:R-:W-:-:S02]  /*10b40*/  VIADD R150, R162, 0xffffff69 ;  /* 0xffffff69a2967836 */ /* 0x000fc40000000000 */
[----:B------:R-:W-:-:S06]  /*10b50*/  @!P6 IMAD.IADD R136, R136, 0x1, -R133 ;  /* 0x000000018888e824 */ /* 0x000fcc00078e0a85 */
[--C-:B------:R-:W-:Y:S02]  /*10b60*/  @!P4 IMAD.IADD R135, R135, 0x1, -R133.reuse ;  /* 0x000000018787c824 */ /* 0x100fe400078e0a85 */
[--C-:B------:R-:W-:Y:S02]  /*10b70*/  @!P3 IMAD.IADD R132, R132, 0x1, -R133.reuse ;  /* 0x000000018484b824 */ /* 0x100fe400078e0a85 */
[----:B------:R-:W-:Y:S01]  /*10b80*/  @!P0 IMAD.IADD R134, R134, 0x1, -R133 ;  /* 0x0000000186868824 */ /* 0x000fe200078e0a85 */
[----:B------:R-:W-:-:S13]  /*10b90*/  ISETP.GT.U32.AND P0, PT, R133, R129, PT ;  /* 0x000000818500720c */ /* 0x000fda0003f04070 */
[----:B------:R-:W-:Y:S01]  /*10ba0*/  @!P0 IMAD.IADD R129, R129, 0x1, -R133 ;  /* 0x0000000181818824 */ /* 0x000fe200078e0a85 */
[----:B------:R-:W-:Y:S01]  /*10bb0*/  ISETP.GT.U32.AND P0, PT, R133, R125, PT ;  /* 0x0000007d8500720c */ /* 0x000fe20003f04070 */
[----:B------:R-:W-:Y:S04]  /*10bc0*/  STL [R1+0x5f0], R158 ;  /* 0x0005f09e01007387 */ /* 0x000fe80000100800 */
[----:B------:R0:W-:Y:S04]  /*10bd0*/  STL [R1+0x28a8], R148 ;  /* 0x0028a89401007387 */ /* 0x0001e80000100800 */
[----:B------:R1:W-:Y:S04]  /*10be0*/  STL [R1+0x28ac], R147 ;  /* 0x0028ac9301007387 */ /* 0x0003e80000100800 */
[----:B------:R-:W-:Y:S01]  /*10bf0*/  STL [R1+0x28b4], R146 ;  /* 0x0028b49201007387 */ /* 0x000fe20000100800 */
[----:B0-----:R-:W0:Y:S03]  /*10c00*/  LDC R148, c[0x0][0x3a8] ;  /* 0x0000ea00ff947b82 */ /* 0x001e260000000800 */
[----:B------:R-:W-:Y:S04]  /*10c10*/  STL [R1+0x28b8], R145 ;  /* 0x0028b89101007387 */ /* 0x000fe80000100800 */
[----:B---3--:R-:W-:Y:S01]  /*10c20*/  STL [R1+0x5e8], R153 ;  /* 0x0005e89901007387 */ /* 0x008fe20000100800 */
[----:B-1----:R-:W1:Y:S03]  /*10c30*/  LDC R147, c[0x0][0x3a0] ;  /* 0x0000e800ff937b82 */ /* 0x002e660000000800 */
        /* <DEDUP_REMOVED lines=45> */
[----:B------:R3:W-:Y:S04]  /*10f10*/  STL [R1+0x28d8], R140 ;  /* 0x0028d88c01007387 */ /* 0x0007e80000100800 */
[----:B------:R-:W-:Y:S01]  /*10f20*/  STL [R1+0x28dc], R139 ;  /* 0x0028dc8b01007387 */ /* 0x000fe20000100800 */
[----:B--2---:R-:W-:-:S03]  /*10f30*/  IADD3 R141, P5, PT, R152, R154, RZ ;  /* 0x0000009a988d7210 */ /* 0x004fc60007fbe0ff */
        /* <DEDUP_REMOVED lines=38> */
[----:B------:R-:W-:Y:S01]  /*111a0*/  STL [R1+0x2ca8], R138 ;  /* 0x002ca88a01007387 */ /* 0x000fe20000100800 */
[----:B---3--:R-:W-:-:S03]  /*111b0*/  LEA.HI.X.SX32 R140, R151, R8, 0x1, P5 ;  /* 0x00000008978c7211 */ /* 0x008fc600028f0eff */
[----:B------:R-:W-:Y:S04]  /*111c0*/  STL [R1+0x2cc0], R138 ;  /* 0x002cc08a01007387 */ /* 0x000fe80000100800 */
[----:B------:R-:W-:Y:S04]  /*111d0*/  STL [R1+0x2cd8], R138 ;  /* 0x002cd88a01007387 */ /* 0x000fe80000100800 */
[----:B------:R-:W-:Y:S04]  /*111e0*/  STL [R1+0x2cf0], R138 ;  /* 0x002cf08a01007387 */ /* 0x000fe80000100800 */
[----:B------:R-:W-:Y:S04]  /*111f0*/  STL [R1+0x2d08], R138 ;  /* 0x002d088a01007387 */ /* 0x000fe80000100800 */
[----:B------:R-:W-:Y:S04]  /*11200*/  STL [R1+0x2d20], R138 ;  /* 0x002d208a01007387 */ /* 0x000fe80000100800 */
[----:B------:R-:W-:Y:S04]  /*11210*/  STL [R1+0x2d38], R138 ;  /* 0x002d388a01007387 */ /* 0x000fe80000100800 */
[----:B------:R2:W-:Y:S02]  /*11220*/  STL [R1+0x28e8], R137 ;  /* 0x0028e88901007387 */ /* 0x0005e40000100800 */
[----:B--2---:R-:W-:-:S02]  /*11230*/  IMAD R137, R133, R69, R68 ;  /* 0x0000004585897224 */ /* 0x004fc400078e0244 */
[----:B------:R-:W-:Y:S02]  /*11240*/  @!P1 IMAD.MOV.U32 R68, RZ, RZ, R141 ;  /* 0x000000ffff449224 */ /* 0x000fe400078e008d */
[----:B------:R-:W-:Y:S01]  /*11250*/  @!P1 IMAD.MOV.U32 R69, RZ, RZ, R140 ;  /* 0x000000ffff459224 */ /* 0x000fe200078e008c */
[----:B------:R-:W-:-:S04]  /*11260*/  ISETP.GE.U32.AND P5, PT, R150, 0x7ffffe6a, PT ;  /* 0x7ffffe6a9600780c */ /* 0x000fc80003fa6070 */
[----:B------:R0:W2:Y:S01]  /*11270*/  @!P1 LDG.E.U16 R149, desc[UR20][R68.64] ;  /* 0x0000001444959981 */ /* 0x0000a2000c1e1500 */
[----:B------:R-:W-:-:S03]  /*11280*/  ISETP.GT.U32.AND P1, PT, R133, R131, PT ;  /* 0x000000838500720c */ /* 0x000fc60003f24070 */
[----:B------:R3:W-:Y:S01]  /*11290*/  STL [R1+0x1a34], R140 ;  /* 0x001a348c01007387 */ /* 0x0007e20000100800 */
[----:B0-----:R-:W-:-:S03]  /*112a0*/  IMAD R68, R148, 0x12c, RZ ;  /* 0x0000012c94447824 */ /* 0x001fc600078e02ff */
[----:B------:R0:W-:Y:S01]  /*112b0*/  STL [R1+0x70], R137 ;  /* 0x0000708901007387 */ /* 0x0001e20000100800 */
[----:B---3--:R-:W-:Y:S01]  /*112c0*/  IMAD R140, R2, 0x96, RZ ;  /* 0x00000096028c7824 */ /* 0x008fe200078e02ff */
[----:B------:R-:W-:Y:S02]  /*112d0*/  IADD3 R69, P3, PT, R68, R154, RZ ;  /* 0x0000009a44457210 */ /* 0x000fe40007f7e0ff */
[----:B------:R-:W-:Y:S01]  /*112e0*/  STL [R1+0x28f0], R136 ;  /* 0x0028f08801007387 */ /* 0x000fe20000100800 */
[----:B0-----:R-:W0:Y:S03]  /*112f0*/  LDC R137, c[0x0][0x3a8] ;  /* 0x0000ea00ff897b82 */ /* 0x001e260000000800 */
[----:B------:R-:W-:Y:S01]  /*11300*/  STL [R1+0x28f4], R135 ;  /* 0x0028f48701007387 */ /* 0x000fe20000100800 */
[----:B------:R-:W-:Y:S01]  /*11310*/  LEA.HI.X.SX32 R68, R140, R8, 0x1, P3 ;  /* 0x000000088c447211 */ /* 0x000fe200018f0eff */
[----:B------:R-:W-:-:S02]  /*11320*/  @!P1 IMAD.IADD R131, R131, 0x1, -R133 ;  /* 0x0000000183839824 */ /* 0x000fc400078e0a85 */
[----:B------:R-:W-:Y:S04]  /*11330*/  STL [R1+0x2954], R135 ;  /* 0x0029548701007387 */ /* 0x000fe80000100800 */
[----:B------:R-:W-:Y:S04]  /*11340*/  STL [R1+0x28fc], R134 ;  /* 0x0028fc8601007387 */ /* 0x000fe80000100800 */
[----:B------:R-:W-:Y:S04]  /*11350*/  STL [R1+0x2900], R132 ;  /* 0x0029008401007387 */ /* 0x000fe80000100800 */
[----:B------:R3:W-:Y:S04]  /*11360*/  STL [R1+0x1a30], R69 ;  /* 0x001a304501007387 */ /* 0x0007e80000100800 */
[----:B------:R-:W-:Y:S01]  /*11370*/  STL [R1+0x2908], R131 ;  /* 0x0029088301007387 */ /* 0x000fe20000100800 */
[----:B---3--:R-:W-:-:S03]  /*11380*/  @!P5 LOP3.LUT R69, R69, R68, RZ, 0x3c, !PT ;  /* 0x000000444545d212 */ /* 0x008fc600078e3cff */
[----:B------:R3:W-:Y:S01]  /*11390*/  STL [R1+0x1a2c], R68 ;  /* 0x001a2c4401007387 */ /* 0x0007e20000100800 */
[----:B------:R-:W-:Y:S02]  /*113a0*/  ISETP.GT.U32.AND P1, PT, R133, R127, PT ;  /* 0x0000007f8500720c */ /* 0x000fe40003f24070 */
[----:B------:R-:W-:Y:S01]  /*113b0*/  PRMT R139, RZ, 0x7610, R139 ;  /* 0x00007610ff8b7816 */ /* 0x000fe2000000008b */
[----:B-1----:R-:W-:Y:S01]  /*113c0*/  VIADD R136, R147, 0xffffff6a ;  /* 0xffffff6a93887836 */ /* 0x002fe20000000000 */
[----:B---3--:R-:W-:-:S04]  /*113d0*/  @!P5 LOP3.LUT R68, R69, R68, RZ, 0x3c, !PT ;  /* 0x000000444544d212 */ /* 0x008fc800078e3cff */
[----:B------:R-:W-:-:S05]  /*113e0*/  @!P5 LOP3.LUT R69, R69, R68, RZ, 0x3c, !PT ;  /* 0x000000444545d212 */ /* 0x000fca00078e3cff */
[----:B------:R0:W3:Y:S01]  /*113f0*/  @!P5 LDG.E.U16 R139, desc[UR20][R68.64] ;  /* 0x00000014448bd981 */ /* 0x0000e2000c1e1500 */
[----:B------:R-:W-:Y:S01]  /*11400*/  ISETP.GE.U32.AND P5, PT, R136, 0x7ffffe6b, PT ;  /* 0x7ffffe6b8800780c */ /* 0x000fe20003fa6070 */
[----:B------:R-:W-:Y:S02]  /*11410*/  @!P1 IMAD.IADD R127, R127, 0x1, -R133 ;  /* 0x000000017f7f9824 */ /* 0x000fe400078e0a85 */
[----:B0-----:R-:W-:Y:S02]  /*11420*/  IMAD R68, R137, 0x12a, RZ ;  /* 0x0000012a89447824 */ /* 0x001fe400078e02ff */
[----:B------:R-:W-:-:S03]  /*11430*/  IMAD R69, R2, 0x95, RZ ;  /* 0x0000009502457824 */ /* 0x000fc600078e02ff */
[----:B------:R-:W-:Y:S01]  /*11440*/  IADD3 R132, P1, PT, R68, R154, RZ ;  /* 0x0000009a44847210 */ /* 0x000fe20007f3e0ff */
[----:B------:R-:W-:Y:S01]  /*11450*/  VIADD R68, R162, 0xffffff6b ;  /* 0xffffff6ba2447836 */ /* 0x000fe20000000000 */
[----:B------:R-:W-:Y:S01]  /*11460*/  PRMT R131, RZ, 0x7610, R131 ;  /* 0x00007610ff837816 */ /* 0x000fe20000000083 */
[----:B------:R-:W-:Y:S01]  /*11470*/  @!P0 IMAD.IADD R125, R125, 0x1, -R133 ;  /* 0x000000017d7d8824 */ /* 0x000fe200078e0a85 */
[----:B------:R-:W-:Y:S02]  /*11480*/  LEA.HI.X.SX32 R69, R69, R8, 0x1, P1 ;  /* 0x0000000845457211 */ /* 0x000fe400008f0eff */
[----:B------:R-:W-:Y:S01]  /*11490*/  ISETP.GE.U32.AND P0, PT, R68, 0x7ffffe6c, PT ;  /* 0x7ffffe6c4400780c */ /* 0x000fe20003f06070 */
[----:B------:R-:W-:-:S05]  /*114a0*/  @!P5 IMAD.MOV.U32 R68, RZ, RZ, R132 ;  /* 0x000000ffff44d224 */ /* 0x000fca00078e0084 */
[----:B------:R0:W4:Y:S01]  /*114b0*/  @!P5 LDG.E.U16 R131, desc[UR20][R68.64] ;  /* 0x000000144483d981 */ /* 0x000122000c1e1500 */
[C---:B------:R-:W-:Y:S02]  /*114c0*/  ISETP.GT.U32.AND P6, PT, R133.reuse, R130, PT ;  /* 0x000000828500720c */ /* 0x040fe40003fc4070 */
[C---:B------:R-:W-:Y:S02]  /*114d0*/  ISETP.GT.U32.AND P3, PT, R133.reuse, R126, PT ;  /* 0x0000007e8500720c */ /* 0x040fe40003f64070 */
[----:B------:R-:W-:-:S09]  /*114e0*/  ISETP.GT.U32.AND P4, PT, R133, R128, PT ;  /* 0x000000808500720c */ /* 0x000fd20003f84070 */
[--C-:B------:R-:W-:Y:S02]  /*114f0*/  @!P6 IMAD.IADD R130, R130, 0x1, -R133.reuse ;  /* 0x000000018282e824 */ /* 0x100fe400078e0a85 */
[--C-:B------:R-:W-:Y:S01]  /*11500*/  @!P3 IMAD.IADD R126, R126, 0x1, -R133.reuse ;  /* 0x000000017e7eb824 */ /* 0x100fe200078e0a85 */
[C---:B------:R-:W-:Y:S01]  /*11510*/  ISETP.GT.U32.AND P3, PT, R133.reuse, R123, PT ;  /* 0x0000007b8500720c */ /* 0x040fe20003f64070 */
[----:B------:R-:W-:Y:S01]  /*11520*/  @!P4 IMAD.IADD R128, R128, 0x1, -R133 ;  /* 0x000000018080c824 */ /* 0x000fe200078e0a85 */
[----:B------:R1:W-:Y:S01]  /*11530*/  STL [R1+0x290c], R130 ;  /* 0x00290c8201007387 */ /* 0x0003e20000100800 */
[C---:B------:R-:W-:Y:S02]  /*11540*/  ISETP.GT.U32.AND P4, PT, R133.reuse, R122, PT ;  /* 0x0000007a8500720c */ /* 0x040fe40003f84070 */
[C---:B------:R-:W-:Y:S01]  /*11550*/  ISETP.GT.U32.AND P1, PT, R133.reuse, R121, PT ;  /* 0x000000798500720c */ /* 0x040fe20003f24070 */
[----:B-1----:R-:W1:Y:S01]  /*11560*/  LDC R130, c[0x0][0x3a8] ;  /* 0x0000ea00ff827b82 */ /* 0x002e620000000800 */
[----:B------:R-:W-:-:S06]  /*11570*/  ISETP.GT.U32.AND P6, PT, R133, R124, PT ;  /* 0x0000007c8500720c */ /* 0x000fcc0003fc4070 */
[--C-:B------:R-:W-:Y:S01]  /*11580*/  @!P3 IMAD.IADD R123, R123, 0x1, -R133.reuse ;  /* 0x000000017b7bb824 */ /* 0x100fe200078e0a85 */
[C---:B------:R-:W-:Y:S02]  /*11590*/  ISETP.GT.U32.AND P5, PT, R133.reuse, R120, PT ;  /* 0x000000788500720c */ /* 0x040fe40003fa4070 */
[--C-:B------:R-:W-:Y:S01]  /*115a0*/  @!P4 IMAD.IADD R122, R122, 0x1, -R133.reuse ;  /* 0x000000017a7ac824 */ /* 0x100fe200078e0a85 */
[C---:B------:R-:W-:Y:S02]  /*115b0*/  ISETP.GT.U32.AND P3, PT, R133.reuse, R119, PT ;  /* 0x000000778500720c */ /* 0x040fe40003f64070 */
[----:B------:R-:W-:Y:S01]  /*115c0*/  ISETP.GT.U32.AND P4, PT, R133, R118, PT ;  /* 0x000000768500720c */ /* 0x000fe20003f84070 */
[--C-:B------:R-:W-:Y:S01]  /*115d0*/  @!P1 IMAD.IADD R121, R121, 0x1, -R133.reuse ;  /* 0x0000000179799824 */ /* 0x100fe200078e0a85 */
[----:B------:R-:W-:Y:S01]  /*115e0*/  ISETP.GT.U32.AND P1, PT, R133, R117, PT ;  /* 0x000000758500720c */ /* 0x000fe20003f24070 */
[----:B------:R-:W-:-:S05]  /*115f0*/  @!P6 IMAD.IADD R124, R124, 0x1, -R133 ;  /* 0x000000017c7ce824 */ /* 0x000fca00078e0a85 */
[----:B------:R-:W-:-:S03]  /*11600*/  @!P5 IMAD.IADD R120, R120, 0x1, -R133 ;  /* 0x000000017878d824 */ /* 0x000fc600078e0a85 */
[--C-:B------:R-:W-:Y:S02]  /*11610*/  @!P3 IMAD.IADD R119, R119, 0x1, -R133.reuse ;  /* 0x000000017777b824 */ /* 0x100fe400078e0a85 */
[--C-:B------:R-:W-:Y:S02]  /*11620*/  @!P4 IMAD.IADD R118, R118, 0x1, -R133.reuse ;  /* 0x000000017676c824 */ /* 0x100fe400078e0a85 */
[----:B------:R-:W-:Y:S01]  /*11630*/  @!P1 IMAD.IADD R117, R117, 0x1, -R133 ;  /* 0x0000000175759824 */ /* 0x000fe200078e0a85 */
[----:B--2---:R-:W-:Y:S04]  /*11640*/  STL [R1+0x5f8], R149 ;  /* 0x0005f89501007387 */ /* 0x004fe80000100800 */
[----:B------:R-:W-:Y:S04]  /*11650*/  STL [R1+0x2910], R129 ;  /* 0x0029108101007387 */ /* 0x000fe80000100800 */
[----:B------:R2:W-:Y:S04]  /*11660*/  STL [R1+0x2928], R129 ;  /* 0x0029288101007387 */ /* 0x0005e80000100800 */
[----:B------:R0:W-:Y:S04]  /*11670*/  STL [R1+0x2914], R128 ;  /* 0x0029148001007387 */ /* 0x0001e80000100800 */
[----:B------:R0:W-:Y:S01]  /*11680*/  STL [R1+0x2918], R127 ;  /* 0x0029187f01007387 */ /* 0x0001e20000100800 */
[----:B--2---:R-:W-:-:S03]  /*11690*/  VIADD R129, R165, 0xf7 ;  /* 0x000000f7a5817836 */ /* 0x004fc60000000000 */
[----:B------:R2:W-:Y:S04]  /*116a0*/  STL [R1+0x2920], R126 ;  /* 0x0029207e01007387 */ /* 0x0005e80000100800 */
[----:B------:R-:W-:Y:S01]  /*116b0*/  STL [R1+0x1a28], R132 ;  /* 0x001a288401007387 */ /* 0x000fe20000100800 */
[----:B0-----:R-:W-:-:S03]  /*116c0*/  IABS R68, R129 ;  /* 0x0000008100447213 */ /* 0x001fc60000000000 */
[----:B------:R0:W-:Y:S01]  /*116d0*/  STL [R1+0x2924], R125 ;  /* 0x0029247d01007387 */ /* 0x0001e20000100800 */
[----:B------:R-:W-:Y:S01]  /*116e0*/  IMAD R128, R2, 0x94, RZ ;  /* 0x0000009402807824 */ /* 0x000fe200078e02ff */
[----:B------:R-:W-:Y:S01]  /*116f0*/  PRMT R127, RZ, 0x7610, R127 ;  /* 0x00007610ff7f7816 */ /* 0x000fe2000000007f */
[----:B--2---:R-:W2:Y:S01]  /*11700*/  LDC R126, c[0x0][0x3a0] ;  /* 0x0000e800ff7e7b82 */ /* 0x004ea20000000800 */
[----:B------:R1:W-:Y:S01]  /*11710*/  STL [R1+0x1a24], R69 ;  /* 0x001a244501007387 */ /* 0x0003e20000100800 */
[C---:B------:R-:W-:Y:S02]  /*11720*/  ISETP.GT.U32.AND P5, PT, R133.reuse, R114, PT ;  /* 0x000000728500720c */ /* 0x040fe40003fa4070 */
[----:B------:R-:W-:-:S04]  /*11730*/  ISETP.GT.U32.AND P6, PT, R133, R116, PT ;  /* 0x000000748500720c */ /* 0x000fc80003fc4070 */
[----:B0-----:R-:W0:Y:S01]  /*11740*/  LDC R125, c[0x0][0x3a8] ;  /* 0x0000ea00ff7d7b82 */ /* 0x001e220000000800 */
[----:B-1----:R-:W-:-:S04]  /*11750*/  IMAD.HI.U32 R69, R0, R68, RZ ;  /* 0x0000004400457227 */ /* 0x002fc800078e00ff */
[----:B------:R-:W-:Y:S01]  /*11760*/  IMAD.MOV R69, RZ, RZ, -R69 ;  /* 0x000000ffff457224 */ /* 0x000fe200078e0a45 */
[----:B---3--:R-:W-:Y:S04]  /*11770*/  STL [R1+0x5e0], R139 ;  /* 0x0005e08b01007387 */ /* 0x008fe80000100800 */
[----:B------:R1:W-:Y:S04]  /*11780*/  STL [R1+0x23f8], R129 ;  /* 0x0023f88101007387 */ /* 0x0003e80000100800 */
[----:B------:R-:W-:Y:S04]  /*11790*/  STL [R1+0x292c], R124 ;  /* 0x00292c7c01007387 */ /* 0x000fe80000100800 */
[----:B------:R-:W-:Y:S01]  /*117a0*/  STL [R1+0x2934], R123 ;  /* 0x0029347b01007387 */ /* 0x000fe20000100800 */
[----:B-1----:R-:W-:-:S03]  /*117b0*/  IMAD R129, R130, 0x128, RZ ;  /* 0x0000012882817824 */ /* 0x002fc600078e02ff */
[----:B------:R-:W-:Y:S04]  /*117c0*/  STL [R1+0x2938], R122 ;  /* 0x0029387a01007387 */ /* 0x000fe80000100800 */
[----:B------:R1:W-:Y:S04]  /*117d0*/  STL [R1+0x2940], R121 ;  /* 0x0029407901007387 */ /* 0x0003e80000100800 */
[----:B------:R-:W-:Y:S04]  /*117e0*/  STL [R1+0x2944], R120 ;  /* 0x0029447801007387 */ /* 0x000fe80000100800 */
[----:B------:R-:W-:Y:S01]  /*117f0*/  STL [R1+0x2958], R119 ;  /* 0x0029587701007387 */ /* 0x000fe20000100800 */
[----:B-1----:R-:W-:-:S03]  /*11800*/  IADD3 R121, P3, PT, R129, R154, RZ ;  /* 0x0000009a81797210 */ /* 0x002fc60007f7e0ff */
[----:B------:R-:W-:Y:S04]  /*11810*/  STL [R1+0x2a0c], R119 ;  /* 0x002a0c7701007387 */ /* 0x000fe80000100800 */
[----:B------:R1:W-:Y:S04]  /*11820*/  STL [R1+0x2964], R118 ;  /* 0x0029647601007387 */ /* 0x0003e80000100800 */
[----:B----4-:R-:W-:Y:S01]  /*11830*/  STL [R1+0x5e4], R131 ;  /* 0x0005e48301007387 */ /* 0x010fe20000100800 */
[C---:B------:R-:W-:Y:S02]  /*11840*/  ISETP.GT.U32.AND P4, PT, R133.reuse, R115, PT ;  /* 0x000000738500720c */ /* 0x040fe40003f84070 */
[C---:B------:R-:W-:Y:S01]  /*11850*/  ISETP.GT.U32.AND P1, PT, R133.reuse, R113, PT ;  /* 0x000000718500720c */ /* 0x040fe20003f24070 */
[----:B------:R-:W-:Y:S01]  /*11860*/  STL [R1+0x1a20], R121 ;  /* 0x001a207901007387 */ /* 0x000fe20000100800 */
[--C-:B------:R-:W-:Y:S01]  /*11870*/  @!P5 IMAD.IADD R114, R114, 0x1, -R133.reuse ;  /* 0x000000017272d824 */ /* 0x100fe200078e0a85 */
[----:B-1----:R-:W-:Y:S01]  /*11880*/  LEA.HI.X.SX32 R118, R128, R8, 0x1, P3 ;  /* 0x0000000880767211 */ /* 0x002fe200018f0eff */
[----:B------:R-:W-:Y:S01]  /*11890*/  @!P6 IMAD.IADD R116, R116, 0x1, -R133 ;  /* 0x000000017474e824 */ /* 0x000fe200078e0a85 */
[----:B------:R1:W-:Y:S01]  /*118a0*/  STL [R1+0x296c], R117 ;  /* 0x00296c7501007387 */ /* 0x0003e20000100800 */
[----:B------:R-:W3:Y:S01]  /*118b0*/  LDC R119, c[0x0][0x3a0] ;  /* 0x0000e800ff777b82 */ /* 0x000ee20000000800 */
[----:B-1----:R-:W-:-:S02]  /*118c0*/  IMAD R117, R133, R69, R68 ;  /* 0x0000004585757224 */ /* 0x002fc400078e0244 */
[----:B------:R-:W-:Y:S02]  /*118d0*/  @!P0 IMAD.MOV.U32 R68, RZ, RZ, R121 ;  /* 0x000000ffff448224 */ /* 0x000fe400078e0079 */
[----:B------:R-:W-:-:S05]  /*118e0*/  @!P0 IMAD.MOV.U32 R69, RZ, RZ, R118 ;  /* 0x000000ffff458224 */ /* 0x000fca00078e0076 */
[----:B------:R2:W4:Y:S01]  /*118f0*/  @!P0 LDG.E.U16 R127, desc[UR20][R68.64] ;  /* 0x00000014447f8981 */ /* 0x000522000c1e1500 */
[C---:B------:R-:W-:Y:S02]  /*11900*/  ISETP.GT.U32.AND P0, PT, R133.reuse, R111, PT ;  /* 0x0000006f8500720c */ /* 0x040fe40003f04070 */
[C---:B------:R-:W-:Y:S02]  /*11910*/  ISETP.GT.U32.AND P3, PT, R133.reuse, R112, PT ;  /* 0x000000708500720c */ /* 0x040fe40003f64070 */
[----:B------:R-:W-:Y:S01]  /*11920*/  ISETP.GT.U32.AND P5, PT, R133, R110, PT ;  /* 0x0000006e8500720c */ /* 0x000fe20003fa4070 */
[----:B------:R-:W-:Y:S01]  /*11930*/  @!P4 IMAD.IADD R115, R115, 0x1, -R133 ;  /* 0x000000017373c824 */ /* 0x000fe200078e0a85 */
[----:B------:R1:W-:Y:S01]  /*11940*/  STL [R1+0x1a1c], R118 ;  /* 0x001a1c7601007387 */ /* 0x0003e20000100800 */
[----:B--2---:R-:W-:-:S03]  /*11950*/  VIADD R68, R126, 0xffffff6c ;  /* 0xffffff6c7e447836 */ /* 0x004fc60000000000 */
[----:B------:R2:W-:Y:S01]  /*11960*/  STL [R1+0x78], R117 ;  /* 0x0000787501007387 */ /* 0x0005e20000100800 */
[--C-:B------:R-:W-:Y:S02]  /*11970*/  @!P1 IMAD.IADD R113, R113, 0x1, -R133.reuse ;  /* 0x0000000171719824 */ /* 0x100fe400078e0a85 */
[--C-:B------:R-:W-:Y:S01]  /*11980*/  @!P0 IMAD.IADD R111, R111, 0x1, -R133.reuse ;  /* 0x000000016f6f8824 */ /* 0x100fe200078e0a85 */
[----:B------:R-:W-:Y:S01]  /*11990*/  STL [R1+0x2970], R116 ;  /* 0x0029707401007387 */ /* 0x000fe20000100800 */
[C---:B------:R-:W-:Y:S01]  /*119a0*/  ISETP.GT.U32.AND P0, PT, R133.reuse, R107, PT ;  /* 0x0000006b8500720c */ /* 0x040fe20003f04070 */
[----:B------:R-:W-:Y:S01]  /*119b0*/  @!P3 IMAD.IADD R112, R112, 0x1, -R133 ;  /* 0x000000017070b824 */ /* 0x000fe200078e0a85 */
[----:B------:R-:W-:Y:S01]  /*119c0*/  ISETP.GT.U32.AND P1, PT, R133, R109, PT ;  /* 0x0000006d8500720c */ /* 0x000fe20003f24070 */
[----:B------:R-:W-:Y:S01]  /*119d0*/  STL [R1+0x2974], R115 ;  /* 0x0029747301007387 */ /* 0x000fe20000100800 */
[----:B------:R-:W-:Y:S01]  /*119e0*/  ISETP.GE.U32.AND P4, PT, R68, 0x7ffffe6d, PT ;  /* 0x7ffffe6d4400780c */ /* 0x000fe20003f86070 */
[----:B0-----:R-:W-:Y:S01]  /*119f0*/  IMAD R68, R125, 0x126, RZ ;  /* 0x000001267d447824 */ /* 0x001fe200078e02ff */
[----:B-1----:R-:W0:Y:S01]  /*11a00*/  LDC R118, c[0x0][0x3a8] ;  /* 0x0000ea00ff767b82 */ /* 0x002e220000000800 */
[----:B------:R-:W-:Y:S01]  /*11a10*/  STL [R1+0x298c], R115 ;  /* 0x00298c7301007387 */ /* 0x000fe20000100800 */
[----:B------:R-:W-:-:S03]  /*11a20*/  ISETP.GT.U32.AND P3, PT, R133, R108, PT ;  /* 0x0000006c8500720c */ /* 0x000fc60003f64070 */
[----:B------:R-:W-:Y:S01]  /*11a30*/  STL [R1+0x29a8], R115 ;  /* 0x0029a87301007387 */ /* 0x000fe20000100800 */
[----:B------:R-:W-:Y:S02]  /*11a40*/  @!P5 IMAD.IADD R110, R110, 0x1, -R133 ;  /* 0x000000016e6ed824 */ /* 0x000fe400078e0a85 */
[----:B--2---:R-:W1:Y:S01]  /*11a50*/  LDC R117, c[0x0][0x3a8] ;  /* 0x0000ea00ff757b82 */ /* 0x004e620000000800 */
[----:B------:R-:W-:Y:S04]  /*11a60*/  STL [R1+0x2978], R114 ;  /* 0x0029787201007387 */ /* 0x000fe80000100800 */
[----:B------:R-:W-:Y:S04]  /*11a70*/  STL [R1+0x297c], R113 ;  /* 0x00297c7101007387 */ /* 0x000fe80000100800 */
[----:B------:R-:W-:Y:S01]  /*11a80*/  STL [R1+0x2984], R112 ;  /* 0x0029847001007387 */ /* 0x000fe20000100800 */
[----:B------:R-:W-:-:S03]  /*11a90*/  IMAD R69, R2, 0x93, RZ ;  /* 0x0000009302457824 */ /* 0x000fc600078e02ff */
[----:B------:R2:W-:Y:S01]  /*11aa0*/  STL [R1+0x2988], R111 ;  /* 0x0029886f01007387 */ /* 0x0005e20000100800 */
[--C-:B------:R-:W-:Y:S01]  /*11ab0*/  @!P0 IMAD.IADD R107, R107, 0x1, -R133.reuse ;  /* 0x000000016b6b8824 */ /* 0x100fe200078e0a85 */
[----:B------:R-:W-:Y:S01]  /*11ac0*/  PRMT R120, RZ, 0x7610, R120 ;  /* 0x00007610ff787816 */ /* 0x000fe20000000078 */
[----:B------:R-:W-:Y:S01]  /*11ad0*/  @!P1 IMAD.IADD R109, R109, 0x1, -R133 ;  /* 0x000000016d6d9824 */ /* 0x000fe200078e0a85 */
[----:B--2---:R-:W-:Y:S01]  /*11ae0*/  IADD3 R111, P5, PT, R68, R154, RZ ;  /* 0x0000009a446f7210 */ /* 0x004fe20007fbe0ff */
[----:B------:R-:W-:Y:S01]  /*11af0*/  VIADD R68, R162, 0xffffff6f ;  /* 0xffffff6fa2447836 */ /* 0x000fe20000000000 */
[----:B------:R-:W-:Y:S02]  /*11b00*/  ISETP.GT.U32.AND P1, PT, R133, R105, PT ;  /* 0x000000698500720c */ /* 0x000fe40003f24070 */
[----:B------:R-:W-:Y:S02]  /*11b10*/  LEA.HI.X.SX32 R69, R69, R8, 0x1, P5 ;  /* 0x0000000845457211 */ /* 0x000fe400028f0eff */
[----:B------:R-:W-:Y:S01]  /*11b20*/  ISETP.GE.U32.AND P0, PT, R68, 0x7ffffe70, PT ;  /* 0x7ffffe704400780c */ /* 0x000fe20003f06070 */
[----:B------:R-:W-:Y:S01]  /*11b30*/  @!P4 IMAD.MOV.U32 R68, RZ, RZ, R111 ;  /* 0x000000ffff44c224 */ /* 0x000fe200078e006f */
[C---:B------:R-:W-:Y:S01]  /*11b40*/  ISETP.GT.U32.AND P6, PT, R133.reuse, R106, PT ;  /* 0x0000006a8500720c */ /* 0x040fe20003fc4070 */
[----:B------:R-:W-:Y:S01]  /*11b50*/  @!P3 IMAD.IADD R108, R108, 0x1, -R133 ;  /* 0x000000016c6cb824 */ /* 0x000fe200078e0a85 */
[----:B------:R-:W-:Y:S01]  /*11b60*/  STL [R1+0x2990], R110 ;  /* 0x0029906e01007387 */ /* 0x000fe20000100800 */
[----:B------:R-:W-:Y:S01]  /*11b70*/  VIADD R112, R162, 0xffffff6d ;  /* 0xffffff6da2707836 */ /* 0x000fe20000000000 */
[----:B------:R-:W-:-:S02]  /*11b80*/  ISETP.GT.U32.AND P3, PT, R133, R104, PT ;  /* 0x000000688500720c */ /* 0x000fc40003f64070 */
[----:B------:R3:W2:Y:S01]  /*11b90*/  @!P4 LDG.E.U16 R120, desc[UR20][R68.64] ;  /* 0x000000144478c981 */ /* 0x0006a2000c1e1500 */
[----:B------:R-:W-:Y:S02]  /*11ba0*/  ISETP.GT.U32.AND P4, PT, R133, R103, PT ;  /* 0x000000678500720c */ /* 0x000fe40003f84070 */
[----:B------:R-:W-:Y:S01]  /*11bb0*/  ISETP.GE.U32.AND P5, PT, R112, 0x7ffffe6e, PT ;  /* 0x7ffffe6e7000780c */ /* 0x000fe20003fa6070 */
[--C-:B------:R-:W-:Y:S02]  /*11bc0*/  @!P1 IMAD.IADD R105, R105, 0x1, -R133.reuse ;  /* 0x0000000169699824 */ /* 0x100fe400078e0a85 */
[----:B---3--:R-:W-:Y:S02]  /*11bd0*/  VIADD R68, R119, 0xffffff6e ;  /* 0xffffff6e77447836 */ /* 0x008fe40000000000 */
[----:B------:R-:W-:-:S03]  /*11be0*/  @!P6 IMAD.IADD R106, R106, 0x1, -R133 ;  /* 0x000000016a6ae824 */ /* 0x000fc600078e0a85 */
[----:B------:R-:W-:Y:S01]  /*11bf0*/  ISETP.GE.U32.AND P1, PT, R68, 0x7ffffe6f, PT ;  /* 0x7ffffe6f4400780c */ /* 0x000fe20003f26070 */
[----:B-1----:R-:W-:Y:S02]  /*11c00*/  IMAD R68, R117, 0x122, RZ ;  /* 0x0000012275447824 */ /* 0x002fe400078e02ff */
[--C-:B------:R-:W-:Y:S02]  /*11c10*/  @!P4 IMAD.IADD R103, R103, 0x1, -R133.reuse ;  /* 0x000000016767c824 */ /* 0x100fe400078e0a85 */
[----:B------:R-:W-:Y:S01]  /*11c20*/  @!P3 IMAD.IADD R104, R104, 0x1, -R133 ;  /* 0x000000016868b824 */ /* 0x000fe200078e0a85 */
[----:B----4-:R-:W-:Y:S04]  /*11c30*/  STL [R1+0x5dc], R127 ;  /* 0x0005dc7f01007387 */ /* 0x010fe80000100800 */
[----:B------:R-:W-:Y:S04]  /*11c40*/  STL [R1+0x2994], R109 ;  /* 0x0029946d01007387 */ /* 0x000fe80000100800 */
[----:B------:R1:W-:Y:S04]  /*11c50*/  STL [R1+0x299c], R108 ;  /* 0x00299c6c01007387 */ /* 0x0003e80000100800 */
[----:B------:R3:W-:Y:S04]  /*11c60*/  STL [R1+0x1a18], R111 ;  /* 0x001a186f01007387 */ /* 0x0007e80000100800 */
[----:B------:R-:W-:Y:S04]  /*11c70*/  STL [R1+0x29a0], R107 ;  /* 0x0029a06b01007387 */ /* 0x000fe80000100800 */
[----:B------:R0:W-:Y:S01]  /*11c80*/  STL [R1+0x1a14], R69 ;  /* 0x001a144501007387 */ /* 0x0001e20000100800 */
[----:B-1----:R-:W-:-:S02]  /*11c90*/  IMAD R108, R2, 0x91, RZ ;  /* 0x00000091026c7824 */ /* 0x002fc400078e02ff */
[----:B---3--:R-:W-:Y:S02]  /*11ca0*/  IMAD R111, R2, 0x92, RZ ;  /* 0x00000092026f7824 */ /* 0x008fe400078e02ff */
[----:B0-----:R-:W-:Y:S01]  /*11cb0*/  IMAD R69, R118, 0x124, RZ ;  /* 0x0000012476457824 */ /* 0x001fe200078e02ff */
[----:B------:R-:W-:-:S04]  /*11cc0*/  IADD3 R107, P4, PT, R68, R154, RZ ;  /* 0x0000009a446b7210 */ /* 0x000fc80007f9e0ff */
[----:B------:R-:W-:Y:S01]  /*11cd0*/  IADD3 R110, P6, PT, R69, R154, RZ ;  /* 0x0000009a456e7210 */ /* 0x000fe20007fde0ff */
[----:B------:R0:W-:Y:S01]  /*11ce0*/  STL [R1+0x29ac], R106 ;  /* 0x0029ac6a01007387 */ /* 0x0001e20000100800 */
[----:B------:R-:W-:Y:S02]  /*11cf0*/  PRMT R109, RZ, 0x7610, R109 ;  /* 0x00007610ff6d7816 */ /* 0x000fe4000000006d */
[-C--:B------:R-:W-:Y:S01]  /*11d00*/  LEA.HI.X.SX32 R69, R111, R8.reuse, 0x1, P6 ;  /* 0x000000086f457211 */ /* 0x080fe200030f0eff */
[----:B------:R-:W-:Y:S01]  /*11d10*/  STL [R1+0x29b0], R105 ;  /* 0x0029b06901007387 */ /* 0x000fe20000100800 */
[----:B------:R-:W-:Y:S01]  /*11d20*/  @!P5 IMAD.MOV.U32 R68, RZ, RZ, R110 ;  /* 0x000000ffff44d224 */ /* 0x000fe200078e006e */
[----:B------:R-:W-:Y:S02]  /*11d30*/  LEA.HI.X.SX32 R108, R108, R8, 0x1, P4 ;  /* 0x000000086c6c7211 */ /* 0x000fe400020f0eff */
[----:B------:R1:W-:Y:S01]  /*11d40*/  STL [R1+0x29cc], R105 ;  /* 0x0029cc6901007387 */ /* 0x0003e20000100800 */
[----:B0-----:R-:W0:Y:S03]  /*11d50*/  LDC R106, c[0x0][0x3a8] ;  /* 0x0000ea00ff6a7b82 */ /* 0x001e260000000800 */
[----:B------:R-:W-:Y:S04]  /*11d60*/  STL [R1+0x29b4], R104 ;  /* 0x0029b46801007387 */ /* 0x000fe80000100800 */
[----:B------:R-:W-:Y:S01]  /*11d70*/  STL [R1+0x1a10], R110 ;  /* 0x001a106e01007387 */ /* 0x000fe20000100800 */
[----:B-1----:R-:W-:-:S03]  /*11d80*/  PRMT R105, RZ, 0x7610, R105 ;  /* 0x00007610ff697816 */ /* 0x002fc60000000069 */
[----:B------:R1:W-:Y:S04]  /*11d90*/  STL [R1+0x29b8], R103 ;  /* 0x0029b86701007387 */ /* 0x0003e80000100800 */
[----:B------:R3:W-:Y:S04]  /*11da0*/  STL [R1+0x1a0c], R69 ;  /* 0x001a0c4501007387 */ /* 0x0007e80000100800 */
[----:B------:R4:W2:Y:S01]  /*11db0*/  @!P5 LDG.E.U16 R109, desc[UR20][R68.64] ;  /* 0x00000014446dd981 */ /* 0x0008a2000c1e1500 */
[----:B------:R-:W-:Y:S01]  /*11dc0*/  ISETP.GT.U32.AND P3, PT, R133, R102, PT ;  /* 0x000000668500720c */ /* 0x000fe20003f64070 */
[----:B-1----:R-:W1:Y:S01]  /*11dd0*/  LDC R103, c[0x0][0x3a0] ;  /* 0x0000e800ff677b82 */ /* 0x002e620000000800 */
[----:B----4-:R-:W-:-:S02]  /*11de0*/  @!P1 IMAD.MOV.U32 R68, RZ, RZ, R107 ;  /* 0x000000ffff449224 */ /* 0x010fc400078e006b */
[----:B---3--:R-:W-:-:S05]  /*11df0*/  @!P1 IMAD.MOV.U32 R69, RZ, RZ, R108 ;  /* 0x000000ffff459224 */ /* 0x008fca00078e006c */
[----:B------:R0:W3:Y:S01]  /*11e00*/  @!P1 LDG.E.U16 R105, desc[UR20][R68.64] ;  /* 0x0000001444699981 */ /* 0x0000e2000c1e1500 */
[----:B------:R-:W-:-:S03]  /*11e10*/  ISETP.GT.U32.AND P6, PT, R133, R101, PT ;  /* 0x000000658500720c */ /* 0x000fc60003fc4070 */
[----:B------:R-:W-:Y:S01]  /*11e20*/  @!P3 IMAD.IADD R102, R102, 0x1, -R133 ;  /* 0x000000016666b824 */ /* 0x000fe200078e0a85 */
[C---:B------:R-:W-:Y:S02]  /*11e30*/  ISETP.GT.U32.AND P5, PT, R133.reuse, R100, PT ;  /* 0x000000648500720c */ /* 0x040fe40003fa4070 */
[C---:B------:R-:W-:Y:S02]  /*11e40*/  ISETP.GT.U32.AND P4, PT, R133.reuse, R98, PT ;  /* 0x000000628500720c */ /* 0x040fe40003f84070 */
[----:B------:R-:W-:Y:S01]  /*11e50*/  ISETP.GT.U32.AND P3, PT, R133, R99, PT ;  /* 0x000000638500720c */ /* 0x000fe20003f64070 */
[----:B------:R-:W-:Y:S01]  /*11e60*/  STL [R1+0x1a08], R107 ;  /* 0x001a086b01007387 */ /* 0x000fe20000100800 */
[----:B0-----:R-:W-:-:S03]  /*11e70*/  IMAD R68, R106, 0x120, RZ ;  /* 0x000001206a447824 */ /* 0x001fc600078e02ff */
[----:B--2---:R-:W-:Y:S01]  /*11e80*/  STL [R1+0x5d8], R120 ;  /* 0x0005d87801007387 */ /* 0x004fe20000100800 */
[----:B------:R-:W-:-:S03]  /*11e90*/  @!P6 IMAD.IADD R101, R101, 0x1, -R133 ;  /* 0x000000016565e824 */ /* 0x000fc600078e0a85 */
[----:B------:R0:W-:Y:S01]  /*11ea0*/  STL [R1+0x29c0], R102 ;  /* 0x0029c06601007387 */ /* 0x0001e20000100800 */
[----:B------:R-:W-:-:S03]  /*11eb0*/  @!P5 IMAD.IADD R100, R100, 0x1, -R133 ;  /* 0x000000016464d824 */ /* 0x000fc600078e0a85 */
[----:B------:R-:W-:Y:S01]  /*11ec0*/  STL [R1+0x1a04], R108 ;  /* 0x001a046c01007387 */ /* 0x000fe20000100800 */
[----:B------:R-:W-:-:S03]  /*11ed0*/  @!P4 IMAD.IADD R98, R98, 0x1, -R133 ;  /* 0x000000016262c824 */ /* 0x000fc600078e0a85 */
[----:B------:R2:W-:Y:S01]  /*11ee0*/  STL [R1+0x29c4], R101 ;  /* 0x0029c46501007387 */ /* 0x0005e20000100800 */
[----:B------:R-:W-:Y:S01]  /*11ef0*/  @!P3 IMAD.IADD R99, R99, 0x1, -R133 ;  /* 0x000000016363b824 */ /* 0x000fe200078e0a85 */
[----:B------:R-:W-:Y:S01]  /*11f00*/  IADD3 R69, P4, PT, R68, R154, RZ ;  /* 0x0000009a44457210 */ /* 0x000fe20007f9e0ff */
[----:B------:R-:W-:Y:S01]  /*11f10*/  VIADD R68, R162, 0xffffff71 ;  /* 0xffffff71a2447836 */ /* 0x000fe20000000000 */
[----:B0-----:R-:W0:Y:S01]  /*11f20*/  LDC R102, c[0x0][0x3a8] ;  /* 0x0000ea00ff667b82 */ /* 0x001e220000000800 */
[C---:B------:R-:W-:Y:S02]  /*11f30*/  ISETP.GT.U32.AND P1, PT, R133.reuse, R97, PT ;  /* 0x000000618500720c */ /* 0x040fe40003f24070 */
[----:B------:R-:W-:Y:S02]  /*11f40*/  ISETP.GT.U32.AND P5, PT, R133, R95, PT ;  /* 0x0000005f8500720c */ /* 0x000fe40003fa4070 */
[----:B------:R-:W-:-:S03]  /*11f50*/  PRMT R104, RZ, 0x7610, R104 ;  /* 0x00007610ff687816 */ /* 0x000fc60000000068 */
[----:B--2---:R-:W2:Y:S01]  /*11f60*/  LDC R101, c[0x0][0x3a8] ;  /* 0x0000ea00ff657b82 */ /* 0x004ea20000000800 */
[C---:B------:R-:W-:Y:S02]  /*11f70*/  ISETP.GT.U32.AND P6, PT, R133.reuse, R96, PT ;  /* 0x000000608500720c */ /* 0x040fe40003fc4070 */
[----:B------:R-:W-:-:S03]  /*11f80*/  ISETP.GT.U32.AND P3, PT, R133, R94, PT ;  /* 0x0000005e8500720c */ /* 0x000fc60003f64070 */
[--C-:B------:R-:W-:Y:S01]  /*11f90*/  @!P1 IMAD.IADD R97, R97, 0x1, -R133.reuse ;  /* 0x0000000161619824 */ /* 0x100fe200078e0a85 */
[----:B------:R-:W-:Y:S01]  /*11fa0*/  ISETP.GT.U32.AND P1, PT, R133, R93, PT ;  /* 0x0000005d8500720c */ /* 0x000fe20003f24070 */
[----:B------:R-:W-:Y:S01]  /*11fb0*/  @!P5 IMAD.IADD R95, R95, 0x1, -R133 ;  /* 0x000000015f5fd824 */ /* 0x000fe200078e0a85 */
[----:B------:R-:W-:-:S05]  /*11fc0*/  ISETP.GT.U32.AND P5, PT, R133, R91, PT ;  /* 0x0000005b8500720c */ /* 0x000fca0003fa4070 */
[--C-:B------:R-:W-:Y:S02]  /*11fd0*/  @!P6 IMAD.IADD R96, R96, 0x1, -R133.reuse ;  /* 0x000000016060e824 */ /* 0x100fe400078e0a85 */
[----:B------:R-:W-:-:S04]  /*11fe0*/  @!P3 IMAD.IADD R94, R94, 0x1, -R133 ;  /* 0x000000015e5eb824 */ /* 0x000fc800078e0a85 */
[--C-:B------:R-:W-:Y:S02]  /*11ff0*/  @!P1 IMAD.IADD R93, R93, 0x1, -R133.reuse ;  /* 0x000000015d5d9824 */ /* 0x100fe400078e0a85 */
[----:B------:R-:W-:Y:S01]  /*12000*/  @!P5 IMAD.IADD R91, R91, 0x1, -R133 ;  /* 0x000000015b5bd824 */ /* 0x000fe200078e0a85 */
[----:B---3--:R3:W-:Y:S04]  /*12010*/  STL [R1+0x5d0], R105 ;  /* 0x0005d06901007387 */ /* 0x0087e80000100800 */
[----:B------:R4:W-:Y:S01]  /*12020*/  STL [R1+0x29d0], R100 ;  /* 0x0029d06401007387 */ /* 0x0009e20000100800 */
[----:B---3--:R-:W-:-:S03]  /*12030*/  IMAD R105, R2, 0x90, RZ ;  /* 0x0000009002697824 */ /* 0x008fc600078e02ff */
[----:B------:R3:W-:Y:S02]  /*12040*/  STL [R1+0x29d8], R99 ;  /* 0x0029d86301007387 */ /* 0x0007e40000100800 */
[----:B------:R-:W-:Y:S02]  /*12050*/  LEA.HI.X.SX32 R105, R105, R8, 0x1, P4 ;  /* 0x0000000869697211 */ /* 0x000fe400020f0eff */
[----:B------:R0:W-:Y:S01]  /*12060*/  STL [R1+0x29dc], R98 ;  /* 0x0029dc6201007387 */ /* 0x0001e20000100800 */
[----:B------:R-:W-:Y:S01]  /*12070*/  ISETP.GE.U32.AND P4, PT, R68, 0x7ffffe72, PT ;  /* 0x7ffffe724400780c */ /* 0x000fe20003f86070 */
[----:B------:R-:W-:Y:S02]  /*12080*/  @!P0 IMAD.MOV.U32 R68, RZ, RZ, R69 ;  /* 0x000000ffff448224 */ /* 0x000fe400078e0045 */
[----:B------:R-:W-:Y:S01]  /*12090*/  STL [R1+0x5cc], R109 ;  /* 0x0005cc6d01007387 */ /* 0x000fe20000100800 */
[----:B----4-:R-:W-:Y:S01]  /*120a0*/  PRMT R100, RZ, 0x7610, R100 ;  /* 0x00007610ff647816 */ /* 0x010fe20000000064 */
[----:B---3--:R-:W3:Y:S02]  /*120b0*/  LDC R99, c[0x0][0x3a0] ;  /* 0x0000e800ff637b82 */ /* 0x008ee40000000800 */
[----:B------:R4:W-:Y:S01]  /*120c0*/  STL [R1+0x1a00], R69 ;  /* 0x001a004501007387 */ /* 0x0009e20000100800 */
[----:B------:R-:W-:-:S05]  /*120d0*/  ISETP.GT.U32.AND P1, PT, R133, R90, PT ;  /* 0x0000005a8500720c */ /* 0x000fca0003f24070 */
[----:B0-----:R-:W0:Y:S01]  /*120e0*/  LDC R98, c[0x0][0x3a8] ;  /* 0x0000ea00ff627b82 */ /* 0x001e220000000800 */
[----:B----4-:R-:W-:-:S05]  /*120f0*/  @!P0 IMAD.MOV.U32 R69, RZ, RZ, R105 ;  /* 0x000000ffff458224 */ /* 0x010fca00078e0069 */
[----:B------:R1:W4:Y:S01]  /*12100*/  @!P0 LDG.E.U16 R104, desc[UR20][R68.64] ;  /* 0x0000001444688981 */ /* 0x000322000c1e1500 */
[----:B------:R-:W-:-:S03]  /*12110*/  ISETP.GT.U32.AND P0, PT, R133, R92, PT ;  /* 0x0000005c8500720c */ /* 0x000fc60003f04070 */
[----:B------:R-:W-:Y:S01]  /*12120*/  STL [R1+0x29e0], R97 ;  /* 0x0029e06101007387 */ /* 0x000fe20000100800 */
[----:B-1----:R-:W-:-:S03]  /*12130*/  VIADD R68, R103, 0xffffff70 ;  /* 0xffffff7067447836 */ /* 0x002fc60000000000 */
[----:B------:R1:W-:Y:S02]  /*12140*/  STL [R1+0x29f8], R97 ;  /* 0x0029f86101007387 */ /* 0x0003e40000100800 */
[----:B------:R-:W-:Y:S01]  /*12150*/  ISETP.GE.U32.AND P3, PT, R68, 0x7ffffe71, PT ;  /* 0x7ffffe714400780c */ /* 0x000fe20003f66070 */
[----:B------:R-:W-:Y:S01]  /*12160*/  IMAD R68, R102, 0x11e, RZ ;  /* 0x0000011e66447824 */ /* 0x000fe200078e02ff */
[----:B------:R-:W-:Y:S01]  /*12170*/  STL [R1+0x19fc], R105 ;  /* 0x0019fc6901007387 */ /* 0x000fe20000100800 */
[----:B------:R-:W-:-:S03]  /*12180*/  IMAD R69, R2, 0x8f, RZ ;  /* 0x0000008f02457824 */ /* 0x000fc600078e02ff */
[----:B------:R-:W-:Y:S01]  /*12190*/  STL [R1+0x29e4], R96 ;  /* 0x0029e46001007387 */ /* 0x000fe20000100800 */
[----:B------:R-:W-:Y:S01]  /*121a0*/  @!P0 IMAD.IADD R92, R92, 0x1, -R133 ;  /* 0x000000015c5c8824 */ /* 0x000fe200078e0a85 */
[----:B-1----:R-:W1:Y:S02]  /*121b0*/  LDC R97, c[0x0][0x3a8] ;  /* 0x0000ea00ff617b82 */ /* 0x002e640000000800 */
[----:B------:R-:W-:Y:S04]  /*121c0*/  STL [R1+0x29e8], R95 ;  /* 0x0029e85f01007387 */ /* 0x000fe80000100800 */
[----:B------:R0:W-:Y:S04]  /*121d0*/  STL [R1+0x29ec], R94 ;  /* 0x0029ec5e01007387 */ /* 0x0001e80000100800 */
[----:B------:R-:W-:Y:S01]  /*121e0*/  STL [R1+0x29f0], R93 ;  /* 0x0029f05d01007387 */ /* 0x000fe20000100800 */
[----:B0-----:R-:W-:Y:S01]  /*121f0*/  IADD3 R94, P5, PT, R68, R154, RZ ;  /* 0x0000009a445e7210 */ /* 0x001fe20007fbe0ff */
[----:B--2---:R-:W-:-:S02]  /*12200*/  IMAD R68, R101, 0x11c, RZ ;  /* 0x0000011c65447824 */ /* 0x004fc400078e02ff */
[----:B------:R0:W-:Y:S01]  /*12210*/  STL [R1+0x29fc], R92 ;  /* 0x0029fc5c01007387 */ /* 0x0001e20000100800 */
[----:B------:R-:W-:Y:S02]  /*12220*/  LEA.HI.X.SX32 R69, R69, R8, 0x1, P5 ;  /* 0x0000000845457211 */ /* 0x000fe400028f0eff */
[----:B0-----:R-:W-:Y:S01]  /*12230*/  IADD3 R92, P5, PT, R68, R154, RZ ;  /* 0x0000009a445c7210 */ /* 0x001fe20007fbe0ff */
[----:B------:R-:W-:-:S05]  /*12240*/  @!P3 IMAD.MOV.U32 R68, RZ, RZ, R94 ;  /* 0x000000ffff44b224 */ /* 0x000fca00078e005e */
[----:B------:R0:W2:Y:S01]  /*12250*/  @!P3 LDG.E.U16 R100, desc[UR20][R68.64] ;  /* 0x000000144464b981 */ /* 0x0000a2000c1e1500 */
[C---:B------:R-:W-:Y:S01]  /*12260*/  ISETP.GT.U32.AND P0, PT, R133.reuse, R89, PT ;  /* 0x000000598500720c */ /* 0x040fe20003f04070 */
[----:B------:R-:W-:Y:S02]  /*12270*/  IMAD R95, R2, 0x8e, RZ ;  /* 0x0000008e025f7824 */ /* 0x000fe400078e02ff */
[----:B------:R-:W-:Y:S01]  /*12280*/  @!P1 IMAD.IADD R90, R90, 0x1, -R133 ;  /* 0x000000015a5a9824 */ /* 0x000fe200078e0a85 */
[----:B------:R1:W-:Y:S01]  /*12290*/  STL [R1+0x2a00], R91 ;  /* 0x002a005b01007387 */ /* 0x0003e20000100800 */
[----:B------:R-:W-:-:S03]  /*122a0*/  ISETP.GT.U32.AND P1, PT, R133, R87, PT ;  /* 0x000000578500720c */ /* 0x000fc60003f24070 */
[----:B------:R-:W-:Y:S01]  /*122b0*/  STL [R1+0x19f8], R94 ;  /* 0x0019f85e01007387 */ /* 0x000fe20000100800 */
[----:B0-----:R-:W-:-:S04]  /*122c0*/  LEA.HI.X.SX32 R68, R95, R8, 0x1, P5 ;  /* 0x000000085f447211 */ /* 0x001fc800028f0eff */
[----:B------:R-:W-:Y:S01]  /*122d0*/  @!P0 IMAD.IADD R89, R89, 0x1, -R133 ;  /* 0x0000000159598824 */ /* 0x000fe200078e0a85 */
[C---:B------:R-:W-:Y:S02]  /*122e0*/  ISETP.GT.U32.AND P6, PT, R133.reuse, R88, PT ;  /* 0x000000588500720c */ /* 0x040fe40003fc4070 */
[C---:B------:R-:W-:Y:S02]  /*122f0*/  ISETP.GT.U32.AND P0, PT, R133.reuse, R86, PT ;  /* 0x000000568500720c */ /* 0x040fe40003f04070 */
[----:B------:R-:W-:Y:S02]  /*12300*/  ISETP.GT.U32.AND P5, PT, R133, R85, PT ;  /* 0x000000558500720c */ /* 0x000fe40003fa4070 */
[----:B-1----:R-:W-:Y:S01]  /*12310*/  PRMT R91, RZ, 0x7610, R91 ;  /* 0x00007610ff5b7816 */ /* 0x002fe2000000005b */
[----:B------:R-:W-:Y:S01]  /*12320*/  @!P1 IMAD.IADD R87, R87, 0x1, -R133 ;  /* 0x0000000157579824 */ /* 0x000fe200078e0a85 */
[----:B------:R-:W-:Y:S01]  /*12330*/  ISETP.GT.U32.AND P1, PT, R133, R84, PT ;  /* 0x000000548500720c */ /* 0x000fe20003f24070 */
[----:B------:R-:W-:-:S04]  /*12340*/  VIADD R93, R162, 0xffffff73 ;  /* 0xffffff73a25d7836 */ /* 0x000fc80000000000 */
[--C-:B------:R-:W-:Y:S02]  /*12350*/  @!P6 IMAD.IADD R88, R88, 0x1, -R133.reuse ;  /* 0x000000015858e824 */ /* 0x100fe400078e0a85 */
[--C-:B------:R-:W-:Y:S02]  /*12360*/  @!P0 IMAD.IADD R86, R86, 0x1, -R133.reuse ;  /* 0x0000000156568824 */ /* 0x100fe400078e0a85 */
[----:B------:R-:W-:Y:S01]  /*12370*/  @!P5 IMAD.IADD R85, R85, 0x1, -R133 ;  /* 0x000000015555d824 */ /* 0x000fe200078e0a85 */
[----:B------:R-:W-:-:S03]  /*12380*/  ISETP.GE.U32.AND P3, PT, R93, 0x7ffffe74, PT ;  /* 0x7ffffe745d00780c */ /* 0x000fc60003f66070 */
[----:B------:R-:W-:Y:S01]  /*12390*/  @!P1 IMAD.IADD R84, R84, 0x1, -R133 ;  /* 0x0000000154549824 */ /* 0x000fe200078e0a85 */
[----:B----4-:R-:W-:Y:S04]  /*123a0*/  STL [R1+0x5bc], R104 ;  /* 0x0005bc6801007387 */ /* 0x010fe80000100800 */
[----:B------:R-:W-:Y:S04]  /*123b0*/  STL [R1+0x2a04], R90 ;  /* 0x002a045a01007387 */ /* 0x000fe80000100800 */
[----:B------:R0:W-:Y:S04]  /*123c0*/  STL [R1+0x19f4], R69 ;  /* 0x0019f44501007387 */ /* 0x0001e80000100800 */
[----:B------:R-:W-:Y:S04]  /*123d0*/  STL [R1+0x19f0], R92 ;  /* 0x0019f05c01007387 */ /* 0x000fe80000100800 */
[----:B------:R-:W-:Y:S01]  /*123e0*/  STL [R1+0x2a10], R89 ;  /* 0x002a105901007387 */ /* 0x000fe20000100800 */
[----:B0-----:R-:W-:-:S03]  /*123f0*/  @!P4 IMAD.MOV.U32 R69, RZ, RZ, R68 ;  /* 0x000000ffff45c224 */ /* 0x001fc600078e0044 */
[----:B------:R0:W-:Y:S01]  /*12400*/  STL [R1+0x19ec], R68 ;  /* 0x0019ec4401007387 */ /* 0x0001e20000100800 */
[----:B---3--:R-:W-:Y:S02]  /*12410*/  VIADD R90, R99, 0xffffff72 ;  /* 0xffffff72635a7836 */ /* 0x008fe40000000000 */
[----:B0-----:R-:W-:-:S05]  /*12420*/  @!P4 IMAD.MOV.U32 R68, RZ, RZ, R92 ;  /* 0x000000ffff44c224 */ /* 0x001fca00078e005c */
[----:B------:R0:W3:Y:S01]  /*12430*/  @!P4 LDG.E.U16 R91, desc[UR20][R68.64] ;  /* 0x00000014445bc981 */ /* 0x0000e2000c1e1500 */
[----:B------:R-:W-:Y:S01]  /*12440*/  ISETP.GE.U32.AND P4, PT, R90, 0x7ffffe73, PT ;  /* 0x7ffffe735a00780c */ /* 0x000fe20003f86070 */
[----:B0-----:R-:W-:Y:S02]  /*12450*/  IMAD R68, R98, 0x11a, RZ ;  /* 0x0000011a62447824 */ /* 0x001fe400078e02ff */
[----:B------:R-:W-:Y:S01]  /*12460*/  IMAD R69, R2, 0x8d, RZ ;  /* 0x0000008d02457824 */ /* 0x000fe200078e02ff */
[----:B------:R0:W-:Y:S02]  /*12470*/  STL [R1+0x2a18], R88 ;  /* 0x002a185801007387 */ /* 0x0001e40000100800 */
[----:B------:R-:W-:Y:S01]  /*12480*/  IADD3 R90, P5, PT, R68, R154, RZ ;  /* 0x0000009a445a7210 */ /* 0x000fe20007fbe0ff */
[----:B------:R-:W-:Y:S01]  /*12490*/  IMAD R68, R97, 0x118, RZ ;  /* 0x0000011861447824 */ /* 0x000fe200078e02ff */
[----:B------:R1:W-:Y:S02]  /*124a0*/  STL [R1+0x2a1c], R87 ;  /* 0x002a1c5701007387 */ /* 0x0003e40000100800 */
[----:B------:R-:W-:-:S02]  /*124b0*/  LEA.HI.X.SX32 R69, R69, R8, 0x1, P5 ;  /* 0x0000000845457211 */ /* 0x000fc400028f0eff */
[----:B------:R-:W-:Y:S01]  /*124c0*/  STL [R1+0x2a24], R86 ;  /* 0x002a245601007387 */ /* 0x000fe20000100800 */
[----:B0-----:R-:W-:-:S03]  /*124d0*/  IMAD R88, R2, 0x8c, RZ ;  /* 0x0000008c02587824 */ /* 0x001fc600078e02ff */
[----:B------:R0:W-:Y:S01]  /*124e0*/  STL [R1+0x2a28], R85 ;  /* 0x002a285501007387 */ /* 0x0001e20000100800 */
[----:B------:R-:W-:Y:S01]  /*124f0*/  PRMT R89, RZ, 0x7610, R89 ;  /* 0x00007610ff597816 */ /* 0x000fe20000000059 */
[----:B-1----:R-:W1:Y:S02]  /*12500*/  LDC R87, c[0x0][0x3a0] ;  /* 0x0000e800ff577b82 */ /* 0x002e640000000800 */
[----:B------:R-:W-:Y:S01]  /*12510*/  STL [R1+0x19e8], R90 ;  /* 0x0019e85a01007387 */ /* 0x000fe20000100800 */
[----:B0-----:R-:W-:Y:S01]  /*12520*/  IADD3 R85, P5, PT, R68, R154, RZ ;  /* 0x0000009a44557210 */ /* 0x001fe20007fbe0ff */
[----:B------:R-:W-:Y:S02]  /*12530*/  @!P4 IMAD.MOV.U32 R68, RZ, RZ, R90 ;  /* 0x000000ffff44c224 */ /* 0x000fe400078e005a */
[----:B--2---:R-:W-:Y:S01]  /*12540*/  STL [R1+0x5d4], R100 ;  /* 0x0005d46401007387 */ /* 0x004fe20000100800 */
[----:B------:R-:W-:-:S03]  /*12550*/  LEA.HI.X.SX32 R86, R88, R8, 0x1, P5 ;  /* 0x0000000858567211 */ /* 0x000fc600028f0eff */
[----:B------:R0:W-:Y:S04]  /*12560*/  STL [R1+0x2a30], R84 ;  /* 0x002a305401007387 */ /* 0x0001e80000100800 */
[----:B------:R2:W-:Y:S04]  /*12570*/  STL [R1+0x19e4], R69 ;  /* 0x0019e44501007387 */ /* 0x0005e80000100800 */
[----:B------:R4:W3:Y:S01]  /*12580*/  @!P4 LDG.E.U16 R89, desc[UR20][R68.64] ;  /* 0x000000144459c981 */ /* 0x0008e2000c1e1500 */
[----:B0-----:R-:W-:Y:S01]  /*12590*/  PRMT R84, RZ, 0x7610, R84 ;  /* 0x00007610ff547816 */ /* 0x001fe20000000054 */
[----:B----4-:R-:W-:-:S02]  /*125a0*/  @!P3 IMAD.MOV.U32 R68, RZ, RZ, R85 ;  /* 0x000000ffff44b224 */ /* 0x010fc400078e0055 */
[----:B--2---:R-:W-:-:S05]  /*125b0*/  @!P3 IMAD.MOV.U32 R69, RZ, RZ, R86 ;  /* 0x000000ffff45b224 */ /* 0x004fca00078e0056 */
[----:B------:R0:W2:Y:S01]  /*125c0*/  @!P3 LDG.E.U16 R84, desc[UR20][R68.64] ;  /* 0x000000144454b981 */ /* 0x0000a2000c1e1500 */
[C---:B------:R-:W-:Y:S02]  /*125d0*/  ISETP.GT.U32.AND P0, PT, R133.reuse, R83, PT ;  /* 0x000000538500720c */ /* 0x040fe40003f04070 */
[C---:B------:R-:W-:Y:S02]  /*125e0*/  ISETP.GT.U32.AND P5, PT, R133.reuse, R80, PT ;  /* 0x000000508500720c */ /* 0x040fe40003fa4070 */
[C---:B------:R-:W-:Y:S02]  /*125f0*/  ISETP.GT.U32.AND P4, PT, R133.reuse, R79, PT ;  /* 0x0000004f8500720c */ /* 0x040fe40003f84070 */
[C---:B------:R-:W-:Y:S02]  /*12600*/  ISETP.GT.U32.AND P3, PT, R133.reuse, R77, PT ;  /* 0x0000004d8500720c */ /* 0x040fe40003f64070 */
[----:B------:R-:W-:-:S05]  /*12610*/  ISETP.GT.U32.AND P1, PT, R133, R81, PT ;  /* 0x000000518500720c */ /* 0x000fca0003f24070 */
[--C-:B------:R-:W-:Y:S01]  /*12620*/  @!P0 IMAD.IADD R83, R83, 0x1, -R133.reuse ;  /* 0x0000000153538824 */ /* 0x100fe200078e0a85 */
[C---:B------:R-:W-:Y:S01]  /*12630*/  ISETP.GT.U32.AND P0, PT, R133.reuse, R78, PT ;  /* 0x0000004e8500720c */ /* 0x040fe20003f04070 */
[----:B------:R-:W-:Y:S01]  /*12640*/  STL [R1+0x19e0], R85 ;  /* 0x0019e05501007387 */ /* 0x000fe20000100800 */
[C---:B------:R-:W-:Y:S01]  /*12650*/  ISETP.GT.U32.AND P6, PT, R133.reuse, R82, PT ;  /* 0x000000528500720c */ /* 0x040fe20003fc4070 */
[--C-:B------:R-:W-:Y:S01]  /*12660*/  @!P5 IMAD.IADD R80, R80, 0x1, -R133.reuse ;  /* 0x000000015050d824 */ /* 0x100fe200078e0a85 */
[----:B------:R-:W-:Y:S01]  /*12670*/  ISETP.GT.U32.AND P5, PT, R133, R75, PT ;  /* 0x0000004b8500720c */ /* 0x000fe20003fa4070 */
[--C-:B------:R-:W-:Y:S01]  /*12680*/  @!P4 IMAD.IADD R79, R79, 0x1, -R133.reuse ;  /* 0x000000014f4fc824 */ /* 0x100fe200078e0a85 */
[----:B------:R-:W-:Y:S01]  /*12690*/  ISETP.GT.U32.AND P4, PT, R133, R74, PT ;  /* 0x0000004a8500720c */ /* 0x000fe20003f84070 */
[--C-:B------:R-:W-:Y:S01]  /*126a0*/  @!P3 IMAD.IADD R77, R77, 0x1, -R133.reuse ;  /* 0x000000014d4db824 */ /* 0x100fe200078e0a85 */
[----:B------:R-:W-:Y:S01]  /*126b0*/  ISETP.GT.U32.AND P3, PT, R133, R72, PT ;  /* 0x000000488500720c */ /* 0x000fe20003f64070 */
[----:B------:R-:W-:-:S04]  /*126c0*/  @!P1 IMAD.IADD R81, R81, 0x1, -R133 ;  /* 0x0000000151519824 */ /* 0x000fc800078e0a85 */
[--C-:B------:R-:W-:Y:S01]  /*126d0*/  @!P0 IMAD.IADD R78, R78, 0x1, -R133.reuse ;  /* 0x000000014e4e8824 */ /* 0x100fe200078e0a85 */
[C---:B------:R-:W-:Y:S02]  /*126e0*/  ISETP.GT.U32.AND P0, PT, R133.reuse, R73, PT ;  /* 0x000000498500720c */ /* 0x040fe40003f04070 */
[----:B------:R-:W-:Y:S01]  /*126f0*/  ISETP.GT.U32.AND P1, PT, R133, R76, PT ;  /* 0x0000004c8500720c */ /* 0x000fe20003f24070 */
[--C-:B------:R-:W-:Y:S02]  /*12700*/  @!P6 IMAD.IADD R82, R82, 0x1, -R133.reuse ;  /* 0x000000015252e824 */ /* 0x100fe400078e0a85 */
[--C-:B------:R-:W-:Y:S01]  /*12710*/  @!P5 IMAD.IADD R75, R75, 0x1, -R133.reuse ;  /* 0x000000014b4bd824 */ /* 0x100fe200078e0a85 */
[----:B------:R-:W-:Y:S01]  /*12720*/  ISETP.GT.U32.AND P5, PT, R133, R71, PT ;  /* 0x000000478500720c */ /* 0x000fe20003fa4070 */
[----:B0-----:R-:W-:Y:S02]  /*12730*/  VIADD R68, R165, 0xf8 ;  /* 0x000000f8a5447836 */ /* 0x001fe40000000000 */
[--C-:B------:R-:W-:Y:S01]  /*12740*/  @!P4 IMAD.IADD R74, R74, 0x1, -R133.reuse ;  /* 0x000000014a4ac824 */ /* 0x100fe200078e0a85 */
[----:B------:R-:W-:Y:S01]  /*12750*/  ISETP.GT.U32.AND P4, PT, R133, R70, PT ;  /* 0x000000468500720c */ /* 0x000fe20003f84070 */
[----:B------:R-:W-:-:S02]  /*12760*/  @!P3 IMAD.IADD R72, R72, 0x1, -R133 ;  /* 0x000000014848b824 */ /* 0x000fc400078e0a85 */
[--C-:B------:R-:W-:Y:S01]  /*12770*/  @!P0 IMAD.IADD R73, R73, 0x1, -R133.reuse ;  /* 0x0000000149498824 */ /* 0x100fe200078e0a85 */
[C---:B------:R-:W-:Y:S01]  /*12780*/  ISETP.GT.U32.AND P0, PT, R133.reuse, R67, PT ;  /* 0x000000438500720c */ /* 0x040fe20003f04070 */
[--C-:B------:R-:W-:Y:S01]  /*12790*/  @!P1 IMAD.IADD R76, R76, 0x1, -R133.reuse ;  /* 0x000000014c4c9824 */ /* 0x100fe200078e0a85 */
[----:B------:R-:W-:Y:S01]  /*127a0*/  ISETP.GT.U32.AND P3, PT, R133, R66, PT ;  /* 0x000000428500720c */ /* 0x000fe20003f64070 */
[----:B-1----:R-:W-:Y:S02]  /*127b0*/  VIADD R69, R87, 0xffffff74 ;  /* 0xffffff7457457836 */ /* 0x002fe40000000000 */
[----:B------:R-:W-:-:S03]  /*127c0*/  @!P5 IMAD.IADD R71, R71, 0x1, -R133 ;  /* 0x000000014747d824 */ /* 0x000fc600078e0a85 */
[----:B------:R-:W-:Y:S01]  /*127d0*/  ISETP.GE.U32.AND P1, PT, R69, 0x7ffffe75, PT ;  /* 0x7ffffe754500780c */ /* 0x000fe20003f26070 */
[----:B------:R-:W-:-:S04]  /*127e0*/  @!P4 IMAD.IADD R70, R70, 0x1, -R133 ;  /* 0x000000014646c824 */ /* 0x000fc800078e0a85 */
[--C-:B------:R-:W-:Y:S02]  /*127f0*/  @!P0 IMAD.IADD R67, R67, 0x1, -R133.reuse ;  /* 0x0000000143438824 */ /* 0x100fe400078e0a85 */
[----:B------:R-:W-:Y:S01]  /*12800*/  @!P3 IMAD.IADD R66, R66, 0x1, -R133 ;  /* 0x000000014242b824 */ /* 0x000fe200078e0a85 */
[C---:B------:R-:W-:Y:S02]  /*12810*/  ISETP.GT.U32.AND P6, PT, R133.reuse, R65, PT ;  /* 0x000000418500720c */ /* 0x040fe40003fc4070 */
[C---:B------:R-:W-:Y:S02]  /*12820*/  ISETP.GT.U32.AND P4, PT, R133.reuse, R64, PT ;  /* 0x000000408500720c */ /* 0x040fe40003f84070 */
[C---:B------:R-:W-:Y:S02]  /*12830*/  ISETP.GT.U32.AND P0, PT, R133.reuse, R63, PT ;  /* 0x0000003f8500720c */ /* 0x040fe40003f04070 */
[----:B------:R-:W-:-:S07]  /*12840*/  ISETP.GT.U32.AND P3, PT, R133, R62, PT ;  /* 0x0000003e8500720c */ /* 0x000fce0003f64070 */
[--C-:B------:R-:W-:Y:S02]  /*12850*/  @!P6 IMAD.IADD R65, R65, 0x1, -R133.reuse ;  /* 0x000000014141e824 */ /* 0x100fe400078e0a85 */
[--C-:B------:R-:W-:Y:S02]  /*12860*/  @!P4 IMAD.IADD R64, R64, 0x1, -R133.reuse ;  /* 0x000000014040c824 */ /* 0x100fe400078e0a85 */
[--C-:B------:R-:W-:Y:S02]  /*12870*/  @!P0 IMAD.IADD R63, R63, 0x1, -R133.reuse ;  /* 0x000000013f3f8824 */ /* 0x100fe400078e0a85 */
[----:B------:R-:W-:Y:S01]  /*12880*/  @!P3 IMAD.IADD R62, R62, 0x1, -R133 ;  /* 0x000000013e3eb824 */ /* 0x000fe200078e0a85 */
[----:B------:R-:W-:-:S13]  /*12890*/  ISETP.GT.U32.AND P4, PT, R133, R58, PT ;  /* 0x0000003a8500720c */ /* 0x000fda0003f84070 */
[----:B------:R-:W-:Y:S01]  /*128a0*/  @!P4 IMAD.IADD R58, R58, 0x1, -R133 ;  /* 0x000000013a3ac824 */ /* 0x000fe200078e0a85 */
[----:B---3--:R-:W-:Y:S04]  /*128b0*/  STL [R1+0x5c4], R91 ;  /* 0x0005c45b01007387 */ /* 0x008fe80000100800 */
[----:B------:R0:W-:Y:S02]  /*128c0*/  STL [R1+0x2a34], R83 ;  /* 0x002a345301007387 */ /* 0x0001e40000100800 */
[----:B0-----:R-:W0:Y:S02]  /*128d0*/  LDC R83, c[0x0][0x3a8] ;  /* 0x0000ea00ff537b82 */ /* 0x001e240000000800 */
[----:B------:R-:W-:Y:S04]  /*128e0*/  STL [R1+0x19dc], R86 ;  /* 0x0019dc5601007387 */ /* 0x000fe80000100800 */
[----:B------:R-:W-:Y:S04]  /*128f0*/  STL [R1+0x2a3c], R82 ;  /* 0x002a3c5201007387 */ /* 0x000fe80000100800 */
[----:B------:R-:W-:Y:S04]  /*12900*/  STL [R1+0x2a40], R81 ;  /* 0x002a405101007387 */ /* 0x000fe80000100800 */
[----:B------:R-:W-:Y:S04]  /*12910*/  STL [R1+0x2a48], R80 ;  /* 0x002a485001007387 */ /* 0x000fe80000100800 */
[----:B------:R1:W-:Y:S04]  /*12920*/  STL [R1+0x23ec], R68 ;  /* 0x0023ec4401007387 */ /* 0x0003e80000100800 */
[----:B------:R3:W-:Y:S04]  /*12930*/  STL [R1+0x2a4c], R79 ;  /* 0x002a4c4f01007387 */ /* 0x0007e80000100800 */
[----:B------:R4:W-:Y:S01]  /*12940*/  STL [R1+0x2a54], R78 ;  /* 0x002a544e01007387 */ /* 0x0009e20000100800 */
[----:B0-----:R-:W-:Y:S01]  /*12950*/  IMAD R83, R83, 0x116, RZ ;  /* 0x0000011653537824 */ /* 0x001fe200078e02ff */
[----:B-1----:R-:W-:Y:S01]  /*12960*/  IABS R68, R68 ;  /* 0x0000004400447213 */ /* 0x002fe20000000000 */
[----:B---3--:R-:W0:Y:S01]  /*12970*/  LDC R79, c[0x0][0x3a8] ;  /* 0x0000ea00ff4f7b82 */ /* 0x008e220000000800 */
[----:B------:R-:W-:Y:S04]  /*12980*/  STL [R1+0x5c8], R89 ;  /* 0x0005c85901007387 */ /* 0x000fe80000100800 */
[----:B------:R-:W-:Y:S01]  /*12990*/  STL [R1+0x2a58], R77 ;  /* 0x002a584d01007387 */ /* 0x000fe20000100800 */
[----:B------:R-:W-:-:S02]  /*129a0*/  IMAD R82, R2, 0x8b, RZ ;  /* 0x0000008b02527824 */ /* 0x000fc400078e02ff */
[----:B----4-:R-:W1:Y:S01]  /*129b0*/  LDC R78, c[0x0][0x3a0] ;  /* 0x0000e800ff4e7b82 */ /* 0x010e620000000800 */
[----:B------:R-:W-:Y:S04]  /*129c0*/  STL [R1+0x2a60], R76 ;  /* 0x002a604c01007387 */ /* 0x000fe80000100800 */
[----:B------:R-:W-:Y:S01]  /*129d0*/  STL [R1+0x2a64], R75 ;  /* 0x002a644b01007387 */ /* 0x000fe20000100800 */
[----:B------:R-:W-:-:S03]  /*129e0*/  IMAD.HI.U32 R69, R0, R68, RZ ;  /* 0x0000004400457227 */ /* 0x000fc600078e00ff */
[----:B--2---:R-:W-:Y:S04]  /*129f0*/  STL [R1+0x5b8], R84 ;  /* 0x0005b85401007387 */ /* 0x004fe80000100800 */
[----:B------:R-:W-:Y:S04]  /*12a00*/  STL [R1+0x2a6c], R74 ;  /* 0x002a6c4a01007387 */ /* 0x000fe80000100800 */
[----:B------:R-:W-:Y:S04]  /*12a10*/  STL [R1+0x2a70], R73 ;  /* 0x002a704901007387 */ /* 0x000fe80000100800 */
[----:B------:R2:W-:Y:S01]  /*12a20*/  STL [R1+0x2a78], R72 ;  /* 0x002a784801007387 */ /* 0x0005e20000100800 */
[----:B------:R-:W-:-:S03]  /*12a30*/  IMAD.MOV R69, RZ, RZ, -R69 ;  /* 0x000000ffff457224 */ /* 0x000fc600078e0a45 */
[----:B------:R-:W-:Y:S01]  /*12a40*/  STL [R1+0x2a7c], R71 ;  /* 0x002a7c4701007387 */ /* 0x000fe20000100800 */
[----:B--2---:R-:W-:-:S03]  /*12a50*/  IADD3 R72, P5, PT, R83, R154, RZ ;  /* 0x0000009a53487210 */ /* 0x004fc60007fbe0ff */
[----:B------:R2:W-:Y:S04]  /*12a60*/  STL [R1+0x2a84], R70 ;  /* 0x002a844601007387 */ /* 0x0005e80000100800 */
[----:B------:R-:W-:Y:S04]  /*12a70*/  STL [R1+0x2a88], R67 ;  /* 0x002a884301007387 */ /* 0x000fe80000100800 */
[----:B------:R-:W-:Y:S01]  /*12a80*/  STL [R1+0x19d8], R72 ;  /* 0x0019d84801007387 */ /* 0x000fe20000100800 */
[----:B--2---:R-:W-:-:S03]  /*12a90*/  LEA.HI.X.SX32 R70, R82, R8, 0x1, P5 ;  /* 0x0000000852467211 */ /* 0x004fc600028f0eff */
[----:B------:R2:W-:Y:S01]  /*12aa0*/  STL [R1+0x2a90], R66 ;  /* 0x002a904201007387 */ /* 0x0005e20000100800 */
[----:B------:R-:W-:Y:S01]  /*12ab0*/  PRMT R80, RZ, 0x7610, R80 ;  /* 0x00007610ff507816 */ /* 0x000fe20000000050 */
[----:B------:R-:W-:Y:S02]  /*12ac0*/  VIADD R81, R162, 0xffffff75 ;  /* 0xffffff75a2517836 */ /* 0x000fe40000000000 */
[----:B------:R-:W-:Y:S01]  /*12ad0*/  STL [R1+0x19d4], R70 ;  /* 0x0019d44601007387 */ /* 0x000fe20000100800 */
[----:B--2---:R-:W-:Y:S02]  /*12ae0*/  IMAD R66, R133, R69, R68 ;  /* 0x0000004585427224 */ /* 0x004fe400078e0244 */
[----:B------:R-:W-:Y:S02]  /*12af0*/  @!P1 IMAD.MOV.U32 R68, RZ, RZ, R72 ;  /* 0x000000ffff449224 */ /* 0x000fe400078e0048 */
[----:B------:R-:W-:Y:S01]  /*12b00*/  @!P1 IMAD.MOV.U32 R69, RZ, RZ, R70 ;  /* 0x000000ffff459224 */ /* 0x000fe200078e0046 */
[----:B------:R2:W-:Y:S01]  /*12b10*/  STL [R1+0x7c], R66 ;  /* 0x00007c4201007387 */ /* 0x0005e20000100800 */
[----:B------:R-:W-:-:S03]  /*12b20*/  ISETP.GE.U32.AND P5, PT, R81, 0x7ffffe76, PT ;  /* 0x7ffffe765100780c */ /* 0x000fc60003fa6070 */
[----:B------:R0:W3:Y:S01]  /*12b30*/  @!P1 LDG.E.U16 R80, desc[UR20][R68.64] ;  /* 0x0000001444509981 */ /* 0x0000e2000c1e1500 */
[----:B--2---:R-:W2:Y:S01]  /*12b40*/  LDC R66, c[0x0][0x3a8] ;  /* 0x0000ea00ff427b82 */ /* 0x004ea20000000800 */
[----:B0-----:R-:W-:Y:S02]  /*12b50*/  IMAD R68, R79, 0x114, RZ ;  /* 0x000001144f447824 */ /* 0x001fe400078e02ff */
[----:B------:R1:W-:Y:S01]  /*12b60*/  STL [R1+0x2a94], R65 ;  /* 0x002a944101007387 */ /* 0x0003e20000100800 */
[----:B------:R-:W-:Y:S01]  /*12b70*/  IMAD R81, R2, 0x8a, RZ ;  /* 0x0000008a02517824 */ /* 0x000fe200078e02ff */
[C---:B------:R-:W-:Y:S02]  /*12b80*/  ISETP.GT.U32.AND P1, PT, R133.reuse, R61, PT ;  /* 0x0000003d8500720c */ /* 0x040fe40003f24070 */
[----:B------:R-:W-:Y:S01]  /*12b90*/  IADD3 R69, P3, PT, R68, R154, RZ ;  /* 0x0000009a44457210 */ /* 0x000fe20007f7e0ff */
[----:B------:R-:W-:Y:S04]  /*12ba0*/  STL [R1+0x2a9c], R64 ;  /* 0x002a9c4001007387 */ /* 0x000fe80000100800 */
[----:B------:R-:W-:Y:S04]  /*12bb0*/  STL [R1+0x2aa0], R63 ;  /* 0x002aa03f01007387 */ /* 0x000fe80000100800 */
[----:B------:R0:W-:Y:S01]  /*12bc0*/  STL [R1+0x2aa8], R62 ;  /* 0x002aa83e01007387 */ /* 0x0001e20000100800 */
[----:B------:R-:W-:Y:S01]  /*12bd0*/  PRMT R67, RZ, 0x7610, R67 ;  /* 0x00007610ff437816 */ /* 0x000fe20000000043 */
[----:B------:R-:W-:Y:S01]  /*12be0*/  @!P5 IMAD.MOV.U32 R68, RZ, RZ, R69 ;  /* 0x000000ffff44d224 */ /* 0x000fe200078e0045 */
[C---:B------:R-:W-:Y:S01]  /*12bf0*/  ISETP.GT.U32.AND P0, PT, R133.reuse, R59, PT ;  /* 0x0000003b8500720c */ /* 0x040fe20003f04070 */
[----:B------:R4:W-:Y:S01]  /*12c00*/  STL [R1+0x19d0], R69 ;  /* 0x0019d04501007387 */ /* 0x0009e20000100800 */
[----:B-1----:R-:W-:Y:S01]  /*12c10*/  VIADD R65, R78, 0xffffff76 ;  /* 0xffffff764e417836 */ /* 0x002fe20000000000 */
[----:B------:R-:W-:Y:S01]  /*12c20*/  ISETP.GT.U32.AND P6, PT, R133, R60, PT ;  /* 0x0000003c8500720c */ /* 0x000fe20003fc4070 */
[----:B------:R-:W-:Y:S01]  /*12c30*/  @!P1 IMAD.IADD R61, R61, 0x1, -R133 ;  /* 0x000000013d3d9824 */ /* 0x000fe200078e0a85 */
[----:B------:R-:W-:Y:S01]  /*12c40*/  PRMT R4, RZ, 0x7610, R4 ;  /* 0x00007610ff047816 */ /* 0x000fe20000000004 */
[C---:B------:R-:W-:Y:S01]  /*12c50*/  IMAD R155, R2.reuse, 0xfc, RZ ;  /* 0x000000fc029b7824 */ /* 0x040fe200078e02ff */
[----:B0-----:R-:W-:Y:S01]  /*12c60*/  LEA.HI.X.SX32 R62, R81, R8, 0x1, P3 ;  /* 0x00000008513e7211 */ /* 0x001fe200018f0eff */
[----:B------:R-:W-:Y:S01]  /*12c70*/  IMAD R156, R2, 0xfa, RZ ;  /* 0x000000fa029c7824 */ /* 0x000fe200078e02ff */
[----:B------:R-:W0:Y:S03]  /*12c80*/  LDC R64, c[0x0][0x3a8] ;  /* 0x0000ea00ff407b82 */ /* 0x000e260000000800 */
[----:B----4-:R-:W-:Y:S01]  /*12c90*/  @!P5 IMAD.MOV.U32 R69, RZ, RZ, R62 ;  /* 0x000000ffff45d224 */ /* 0x010fe200078e003e */
[----:B------:R-:W-:Y:S04]  /*12ca0*/  STL [R1+0x2aac], R61 ;  /* 0x002aac3d01007387 */ /* 0x000fe80000100800 */
[----:B------:R2:W4:Y:S01]  /*12cb0*/  @!P5 LDG.E.U16 R67, desc[UR20][R68.64] ;  /* 0x000000144443d981 */ /* 0x000522000c1e1500 */
[----:B------:R-:W-:-:S03]  /*12cc0*/  ISETP.GE.U32.AND P5, PT, R65, 0x7ffffe77, PT ;  /* 0x7ffffe774100780c */ /* 0x000fc60003fa6070 */
[----:B------:R1:W-:Y:S01]  /*12cd0*/  STL [R1+0x19cc], R62 ;  /* 0x0019cc3e01007387 */ /* 0x0003e20000100800 */
[----:B--2---:R-:W-:Y:S02]  /*12ce0*/  IMAD R68, R66, 0x112, RZ ;  /* 0x0000011242447824 */ /* 0x004fe400078e02ff */
[----:B------:R-:W-:-:S03]  /*12cf0*/  IMAD R69, R2, 0x89, RZ ;  /* 0x0000008902457824 */ /* 0x000fc600078e02ff */
[----:B-1----:R-:W-:Y:S01]  /*12d00*/  IADD3 R62, P4, PT, R68, R154, RZ ;  /* 0x0000009a443e7210 */ /* 0x002fe20007f9e0ff */
[----:B------:R-:W-:-:S03]  /*12d10*/  VIADD R68, R162, 0xffffff77 ;  /* 0xffffff77a2447836 */ /* 0x000fc60000000000 */
[----:B------:R-:W-:Y:S02]  /*12d20*/  LEA.HI.X.SX32 R63, R69, R8, 0x1, P4 ;  /* 0x00000008453f7211 */ /* 0x000fe400020f0eff */
[----:B------:R-:W-:Y:S02]  /*12d30*/  PRMT R61, RZ, 0x7610, R61 ;  /* 0x00007610ff3d7816 */ /* 0x000fe4000000003d */
[----:B------:R-:W-:Y:S01]  /*12d40*/  ISETP.GE.U32.AND P4, PT, R68, 0x7ffffe78, PT ;  /* 0x7ffffe784400780c */ /* 0x000fe20003f86070 */
[----:B------:R-:W-:Y:S02]  /*12d50*/  @!P5 IMAD.MOV.U32 R68, RZ, RZ, R62 ;  /* 0x000000ffff44d224 */ /* 0x000fe400078e003e */
[----:B------:R-:W-:-:S05]  /*12d60*/  @!P5 IMAD.MOV.U32 R69, RZ, RZ, R63 ;  /* 0x000000ffff45d224 */ /* 0x000fca00078e003f */
[----:B------:R1:W2:Y:S01]  /*12d70*/  @!P5 LDG.E.U16 R61, desc[UR20][R68.64] ;  /* 0x00000014443dd981 */ /* 0x0002a2000c1e1500 */
[C---:B------:R-:W-:Y:S02]  /*12d80*/  ISETP.GT.U32.AND P1, PT, R133.reuse, R57, PT ;  /* 0x000000398500720c */ /* 0x040fe40003f24070 */
[----:B------:R-:W-:Y:S01]  /*12d90*/  ISETP.GT.U32.AND P3, PT, R133, R56, PT ;  /* 0x000000388500720c */ /* 0x000fe20003f64070 */
[--C-:B------:R-:W-:Y:S01]  /*12da0*/  @!P0 IMAD.IADD R59, R59, 0x1, -R133.reuse ;  /* 0x000000013b3b8824 */ /* 0x100fe200078e0a85 */
[----:B------:R-:W-:Y:S01]  /*12db0*/  ISETP.GT.U32.AND P0, PT, R133, R55, PT ;  /* 0x000000378500720c */ /* 0x000fe20003f04070 */
[----:B------:R-:W-:-:S05]  /*12dc0*/  @!P6 IMAD.IADD R60, R60, 0x1, -R133 ;  /* 0x000000013c3ce824 */ /* 0x000fca00078e0a85 */
[----:B------:R0:W-:Y:S03]  /*12dd0*/  STL [R1+0x2ab4], R60 ;  /* 0x002ab43c01007387 */ /* 0x0001e60000100800 */
[--C-:B------:R-:W-:Y:S01]  /*12de0*/  @!P1 IMAD.IADD R57, R57, 0x1, -R133.reuse ;  /* 0x0000000139399824 */ /* 0x100fe200078e0a85 */
[C---:B------:R-:W-:Y:S01]  /*12df0*/  ISETP.GT.U32.AND P1, PT, R133.reuse, R53, PT ;  /* 0x000000358500720c */ /* 0x040fe20003f24070 */
[--C-:B------:R-:W-:Y:S01]  /*12e00*/  @!P3 IMAD.IADD R56, R56, 0x1, -R133.reuse ;  /* 0x000000013838b824 */ /* 0x100fe200078e0a85 */
[----:B------:R-:W-:Y:S01]  /*12e10*/  ISETP.GT.U32.AND P3, PT, R133, R52, PT ;  /* 0x000000348500720c */ /* 0x000fe20003f64070 */
[----:B------:R-:W-:Y:S01]  /*12e20*/  @!P0 IMAD.IADD R55, R55, 0x1, -R133 ;  /* 0x0000000137378824 */ /* 0x000fe200078e0a85 */
[----:B0-----:R-:W0:Y:S01]  /*12e30*/  LDC R60, c[0x0][0x3a8] ;  /* 0x0000ea00ff3c7b82 */ /* 0x001e220000000800 */
[C---:B------:R-:W-:Y:S02]  /*12e40*/  ISETP.GT.U32.AND P0, PT, R133.reuse, R51, PT ;  /* 0x000000338500720c */ /* 0x040fe40003f04070 */
[----:B------:R-:W-:-:S02]  /*12e50*/  ISETP.GT.U32.AND P6, PT, R133, R54, PT ;  /* 0x000000368500720c */ /* 0x000fc40003fc4070 */
[----:B------:R-:W-:-:S04]  /*12e60*/  ISETP.GT.U32.AND P5, PT, R133, R50, PT ;  /* 0x000000328500720c */ /* 0x000fc80003fa4070 */
[--C-:B------:R-:W-:Y:S01]  /*12e70*/  @!P1 IMAD.IADD R53, R53, 0x1, -R133.reuse ;  /* 0x0000000135359824 */ /* 0x100fe200078e0a85 */
[C---:B------:R-:W-:Y:S01]  /*12e80*/  ISETP.GT.U32.AND P1, PT, R133.reuse, R49, PT ;  /* 0x000000318500720c */ /* 0x040fe20003f24070 */
[--C-:B------:R-:W-:Y:S01]  /*12e90*/  @!P3 IMAD.IADD R52, R52, 0x1, -R133.reuse ;  /* 0x000000013434b824 */ /* 0x100fe200078e0a85 */
[----:B------:R-:W-:Y:S02]  /*12ea0*/  ISETP.GT.U32.AND P3, PT, R133, R48, PT ;  /* 0x000000308500720c */ /* 0x000fe40003f64070 */
[--C-:B------:R-:W-:Y:S01]  /*12eb0*/  @!P0 IMAD.IADD R51, R51, 0x1, -R133.reuse ;  /* 0x0000000133338824 */ /* 0x100fe200078e0a85 */
[----:B------:R-:W-:Y:S01]  /*12ec0*/  ISETP.GT.U32.AND P0, PT, R133, R47, PT ;  /* 0x0000002f8500720c */ /* 0x000fe20003f04070 */
[--C-:B------:R-:W-:Y:S02]  /*12ed0*/  @!P6 IMAD.IADD R54, R54, 0x1, -R133.reuse ;  /* 0x000000013636e824 */ /* 0x100fe400078e0a85 */
[----:B------:R-:W-:-:S05]  /*12ee0*/  @!P5 IMAD.IADD R50, R50, 0x1, -R133 ;  /* 0x000000013232d824 */ /* 0x000fca00078e0a85 */
[--C-:B------:R-:W-:Y:S02]  /*12ef0*/  @!P1 IMAD.IADD R49, R49, 0x1, -R133.reuse ;  /* 0x0000000131319824 */ /* 0x100fe400078e0a85 */
[----:B------:R-:W-:-:S03]  /*12f00*/  @!P3 IMAD.IADD R48, R48, 0x1, -R133 ;  /* 0x000000013030b824 */ /* 0x000fc600078e0a85 */
[----:B------:R-:W-:Y:S01]  /*12f10*/  @!P0 IMAD.IADD R47, R47, 0x1, -R133 ;  /* 0x000000012f2f8824 */ /* 0x000fe200078e0a85 */
[----:B---3--:R-:W-:Y:S04]  /*12f20*/  STL [R1+0x5c0], R80 ;  /* 0x0005c05001007387 */ /* 0x008fe80000100800 */
[----:B------:R3:W-:Y:S04]  /*12f30*/  STL [R1+0x2ab8], R59 ;  /* 0x002ab83b01007387 */ /* 0x0007e80000100800 */
[----:B------:R0:W-:Y:S04]  /*12f40*/  STL [R1+0x2ac0], R58 ;  /* 0x002ac03a01007387 */ /* 0x0001e80000100800 */
[----:B------:R0:W-:Y:S01]  /*12f50*/  STL [R1+0x2ac4], R57 ;  /* 0x002ac43901007387 */ /* 0x0001e20000100800 */
[----:B---3--:R-:W-:-:S03]  /*12f60*/  VIADD R59, R165, 0xf9 ;  /* 0x000000f9a53b7836 */ /* 0x008fc60000000000 */
[----:B------:R3:W-:Y:S04]  /*12f70*/  STL [R1+0x2acc], R56 ;  /* 0x002acc3801007387 */ /* 0x0007e80000100800 */
[----:B------:R-:W-:Y:S01]  /*12f80*/  STL [R1+0x19c8], R62 ;  /* 0x0019c83e01007387 */ /* 0x000fe20000100800 */
[----:B0-----:R-:W-:Y:S01]  /*12f90*/  PRMT R58, RZ, 0x7610, R58 ;  /* 0x00007610ff3a7816 */ /* 0x001fe2000000003a */
[----:B------:R-:W0:Y:S02]  /*12fa0*/  LDC R57, c[0x0][0x3a0] ;  /* 0x0000e800ff397b82 */ /* 0x000e240000000800 */
[----:B------:R3:W-:Y:S01]  /*12fb0*/  STL [R1+0x2ad0], R55 ;  /* 0x002ad03701007387 */ /* 0x0007e20000100800 */
[----:B-1----:R-:W-:-:S03]  /*12fc0*/  IABS R68, R59 ;  /* 0x0000003b00447213 */ /* 0x002fc60000000000 */
[----:B------:R-:W-:Y:S01]  /*12fd0*/  STL [R1+0x19c4], R63 ;  /* 0x0019c43f01007387 */ /* 0x000fe20000100800 */
[----:B------:R-:W-:Y:S01]  /*12fe0*/  ISETP.GT.U32.AND P5, PT, R133, R44, PT ;  /* 0x0000002c8500720c */ /* 0x000fe20003fa4070 */
[----:B---3--:R-:W1:Y:S02]  /*12ff0*/  LDC R56, c[0x0][0x3a8] ;  /* 0x0000ea00ff387b82 */ /* 0x008e640000000800 */
[----:B------:R-:W-:Y:S01]  /*13000*/  STL [R1+0x2ad8], R165 ;  /* 0x002ad8a501007387 */ /* 0x000fe20000100800 */
[----:B------:R-:W-:-:S04]  /*13010*/  IMAD.HI.U32 R69, R0, R68, RZ ;  /* 0x0000004400457227 */ /* 0x000fc800078e00ff */
[----:B------:R-:W-:Y:S01]  /*13020*/  IMAD R55, R2, 0x88, RZ ;  /* 0x0000008802377824 */ /* 0x000fe200078e02ff */
[----:B----4-:R-:W-:Y:S04]  /*13030*/  STL [R1+0x5b0], R67 ;  /* 0x0005b04301007387 */ /* 0x010fe80000100800 */
[----:B------:R3:W-:Y:S04]  /*13040*/  STL [R1+0x23e8], R59 ;  /* 0x0023e83b01007387 */ /* 0x0007e80000100800 */
[----:B------:R-:W-:Y:S04]  /*13050*/  STL [R1+0x2adc], R54 ;  /* 0x002adc3601007387 */ /* 0x000fe80000100800 */
[----:B------:R-:W-:Y:S01]  /*13060*/  STL [R1+0x2ae4], R53 ;  /* 0x002ae43501007387 */ /* 0x000fe20000100800 */
[----:B---3--:R-:W-:-:S03]  /*13070*/  IMAD R59, R60, 0x110, RZ ;  /* 0x000001103c3b7824 */ /* 0x008fc600078e02ff */
[----:B------:R-:W-:Y:S01]  /*13080*/  STL [R1+0x2ae8], R52 ;  /* 0x002ae83401007387 */ /* 0x000fe20000100800 */
[----:B------:R-:W-:Y:S01]  /*13090*/  IMAD.MOV R69, RZ, RZ, -R69 ;  /* 0x000000ffff457224 */ /* 0x000fe200078e0a45 */
[C---:B------:R-:W-:Y:S02]  /*130a0*/  ISETP.GT.U32.AND P6, PT, R133.reuse, R46, PT ;  /* 0x0000002e8500720c */ /* 0x040fe40003fc4070 */
[C---:B------:R-:W-:Y:S01]  /*130b0*/  ISETP.GT.U32.AND P3, PT, R133.reuse, R45, PT ;  /* 0x0000002d8500720c */ /* 0x040fe20003f64070 */
[----:B------:R3:W-:Y:S01]  /*130c0*/  STL [R1+0x2af0], R51 ;  /* 0x002af03301007387 */ /* 0x0007e20000100800 */
[----:B------:R-:W-:Y:S01]  /*130d0*/  ISETP.GT.U32.AND P0, PT, R133, R43, PT ;  /* 0x0000002b8500720c */ /* 0x000fe20003f04070 */
[----:B------:R-:W-:Y:S01]  /*130e0*/  @!P5 IMAD.IADD R44, R44, 0x1, -R133 ;  /* 0x000000012c2cd824 */ /* 0x000fe200078e0a85 */
[----:B------:R-:W4:Y:S01]  /*130f0*/  LDC R60, c[0x0][0x3a8] ;  /* 0x0000ea00ff3c7b82 */ /* 0x000f220000000800 */
[----:B------:R-:W-:Y:S04]  /*13100*/  STL [R1+0x27d0], R0 ;  /* 0x0027d00001007387 */ /* 0x000fe80000100800 */
[----:B------:R-:W-:Y:S01]  /*13110*/  STL [R1+0x2af4], R0 ;  /* 0x002af40001007387 */ /* 0x000fe20000100800 */
[----:B---3--:R-:W-:Y:S01]  /*13120*/  IADD3 R51, P1, PT, R59, R154, RZ ;  /* 0x0000009a3b337210 */ /* 0x008fe20007f3e0ff */
[----:B------:R-:W-:-:S02]  /*13130*/  IMAD R152, R2, 0x24, RZ ;  /* 0x0000002402987824 */ /* 0x000fc400078e02ff */
[----:B------:R-:W-:Y:S01]  /*13140*/  STL [R1+0x2afc], R50 ;  /* 0x002afc3201007387 */ /* 0x000fe20000100800 */
[----:B------:R-:W-:Y:S01]  /*13150*/  IMAD R125, R2, 0x22, RZ ;  /* 0x00000022027d7824 */ /* 0x000fe200078e02ff */
[----:B------:R-:W3:Y:S02]  /*13160*/  LDC R52, c[0x0][0x3a0] ;  /* 0x0000e800ff347b82 */ /* 0x000ee40000000800 */
[----:B------:R0:W-:Y:S04]  /*13170*/  STL [R1+0x2b00], R49 ;  /* 0x002b003101007387 */ /* 0x0001e80000100800 */
[----:B------:R1:W-:Y:S04]  /*13180*/  STL [R1+0x2b08], R48 ;  /* 0x002b083001007387 */ /* 0x0003e80000100800 */
[----:B--2---:R-:W-:Y:S01]  /*13190*/  STL [R1+0x5b4], R61 ;  /* 0x0005b43d01007387 */ /* 0x004fe20000100800 */
[----:B------:R-:W-:Y:S01]  /*131a0*/  ISETP.GT.U32.AND P5, PT, R133, R40, PT ;  /* 0x000000288500720c */ /* 0x000fe20003fa4070 */
[----:B------:R-:W-:Y:S01]  /*131b0*/  @!P6 IMAD.IADD R46, R46, 0x1, -R133 ;  /* 0x000000012e2ee824 */ /* 0x000fe200078e0a85 */
[----:B0-----:R-:W0:Y:S01]  /*131c0*/  LDC R49, c[0x0][0x3a0] ;  /* 0x0000e800ff317b82 */ /* 0x001e220000000800 */
[----:B------:R-:W-:Y:S01]  /*131d0*/  STL [R1+0x19c0], R51 ;  /* 0x0019c03301007387 */ /* 0x000fe20000100800 */
[----:B-1----:R-:W-:-:S03]  /*131e0*/  LEA.HI.X.SX32 R48, R55, R8, 0x1, P1 ;  /* 0x0000000837307211 */ /* 0x002fc600008f0eff */
[----:B------:R1:W-:Y:S02]  /*131f0*/  STL [R1+0x2b0c], R47 ;  /* 0x002b0c2f01007387 */ /* 0x0003e40000100800 */
[----:B-1----:R-:W-:Y:S02]  /*13200*/  IMAD R47, R133, R69, R68 ;  /* 0x00000045852f7224 */ /* 0x002fe400078e0244 */
[----:B------:R-:W-:Y:S02]  /*13210*/  @!P4 IMAD.MOV.U32 R68, RZ, RZ, R51 ;  /* 0x000000ffff44c224 */ /* 0x000fe400078e0033 */
[----:B------:R-:W-:-:S05]  /*13220*/  @!P4 IMAD.MOV.U32 R69, RZ, RZ, R48 ;  /* 0x000000ffff45c224 */ /* 0x000fca00078e0030 */
[----:B------:R1:W2:Y:S01]  /*13230*/  @!P4 LDG.E.U16 R58, desc[UR20][R68.64] ;  /* 0x00000014443ac981 */ /* 0x0002a2000c1e1500 */
[C---:B------:R-:W-:Y:S02]  /*13240*/  ISETP.GT.U32.AND P1, PT, R133.reuse, R42, PT ;  /* 0x0000002a8500720c */ /* 0x040fe40003f24070 */
[----:B------:R-:W-:Y:S01]  /*13250*/  ISETP.GT.U32.AND P4, PT, R133, R41, PT ;  /* 0x000000298500720c */ /* 0x000fe20003f84070 */
[--C-:B------:R-:W-:Y:S01]  /*13260*/  @!P3 IMAD.IADD R45, R45, 0x1, -R133.reuse ;  /* 0x000000012d2db824 */ /* 0x100fe200078e0a85 */
[----:B------:R3:W-:Y:S01]  /*13270*/  STL [R1+0x19bc], R48 ;  /* 0x0019bc3001007387 */ /* 0x0007e20000100800 */
[--C-:B------:R-:W-:Y:S02]  /*13280*/  @!P0 IMAD.IADD R43, R43, 0x1, -R133.reuse ;  /* 0x000000012b2b8824 */ /* 0x100fe400078e0a85 */
[----:B-1----:R-:W-:Y:S01]  /*13290*/  VIADD R68, R57, 0xffffff78 ;  /* 0xffffff7839447836 */ /* 0x002fe20000000000 */
[----:B------:R1:W-:Y:S05]  /*132a0*/  STL [R1+0x80], R47 ;  /* 0x0000802f01007387 */ /* 0x0003ea0000100800 */
[--C-:B------:R-:W-:Y:S01]  /*132b0*/  @!P1 IMAD.IADD R42, R42, 0x1, -R133.reuse ;  /* 0x000000012a2a9824 */ /* 0x100fe200078e0a85 */
[----:B------:R-:W-:Y:S01]  /*132c0*/  STL [R1+0x2b14], R46 ;  /* 0x002b142e01007387 */ /* 0x000fe20000100800 */
[----:B------:R-:W-:Y:S01]  /*132d0*/  ISETP.GE.U32.AND P3, PT, R68, 0x7ffffe79, PT ;  /* 0x7ffffe794400780c */ /* 0x000fe20003f66070 */
[----:B---3--:R-:W3:Y:S01]  /*132e0*/  LDC R48, c[0x0][0x3a8] ;  /* 0x0000ea00ff307b82 */ /* 0x008ee20000000800 */
[----:B------:R-:W-:Y:S01]  /*132f0*/  @!P4 IMAD.IADD R41, R41, 0x1, -R133 ;  /* 0x000000012929c824 */ /* 0x000fe200078e0a85 */
[----:B------:R-:W-:Y:S01]  /*13300*/  STL [R1+0x2b18], R45 ;  /* 0x002b182d01007387 */ /* 0x000fe20000100800 */
[----:B------:R-:W-:Y:S01]  /*13310*/  IMAD R68, R56, 0x10e, RZ ;  /* 0x0000010e38447824 */ /* 0x000fe200078e02ff */
[----:B------:R-:W-:-:S02]  /*13320*/  ISETP.GT.U32.AND P0, PT, R133, R39, PT ;  /* 0x000000278500720c */ /* 0x000fc40003f04070 */
[----:B------:R-:W-:Y:S01]  /*13330*/  STL [R1+0x2b20], R44 ;  /* 0x002b202c01007387 */ /* 0x000fe20000100800 */
[----:B------:R-:W-:Y:S01]  /*13340*/  IMAD R69, R2, 0x87, RZ ;  /* 0x0000008702457824 */ /* 0x000fe200078e02ff */
[----:B-1----:R-:W1:Y:S02]  /*13350*/  LDC R47, c[0x0][0x3a8] ;  /* 0x0000ea00ff2f7b82 */ /* 0x002e640000000800 */
[----:B------:R-:W-:Y:S01]  /*13360*/  STL [R1+0x2b24], R43 ;  /* 0x002b242b01007387 */ /* 0x000fe20000100800 */
[----:B------:R-:W-:-:S03]  /*13370*/  @!P5 IMAD.IADD R40, R40, 0x1, -R133 ;  /* 0x000000012828d824 */ /* 0x000fc600078e0a85 */
[----:B------:R-:W-:Y:S01]  /*13380*/  STL [R1+0x2b2c], R42 ;  /* 0x002b2c2a01007387 */ /* 0x000fe20000100800 */
[----:B------:R-:W-:-:S03]  /*13390*/  ISETP.GT.U32.AND P1, PT, R133, R38, PT ;  /* 0x000000268500720c */ /* 0x000fc60003f24070 */
[----:B------:R0:W-:Y:S01]  /*133a0*/  STL [R1+0x2b30], R41 ;  /* 0x002b302901007387 */ /* 0x0001e20000100800 */
[----:B------:R-:W-:Y:S02]  /*133b0*/  ISETP.GT.U32.AND P4, PT, R133, R37, PT ;  /* 0x000000258500720c */ /* 0x000fe40003f84070 */
[----:B0-----:R-:W-:Y:S01]  /*133c0*/  IADD3 R41, P5, PT, R68, R154, RZ ;  /* 0x0000009a44297210 */ /* 0x001fe20007fbe0ff */
[----:B------:R-:W-:-:S03]  /*133d0*/  VIADD R68, R162, 0xffffff7b ;  /* 0xffffff7ba2447836 */ /* 0x000fc60000000000 */
[----:B------:R-:W-:Y:S01]  /*133e0*/  LEA.HI.X.SX32 R42, R69, R8, 0x1, P5 ;  /* 0x00000008452a7211 */ /* 0x000fe200028f0eff */
[----:B------:R-:W-:Y:S01]  /*133f0*/  @!P0 IMAD.IADD R39, R39, 0x1, -R133 ;  /* 0x0000000127278824 */ /* 0x000fe200078e0a85 */
[----:B------:R-:W-:Y:S02]  /*13400*/  PRMT R50, RZ, 0x7610, R50 ;  /* 0x00007610ff327816 */ /* 0x000fe40000000032 */
[----:B------:R-:W-:Y:S01]  /*13410*/  ISETP.GE.U32.AND P5, PT, R68, 0x7ffffe7c, PT ;  /* 0x7ffffe7c4400780c */ /* 0x000fe20003fa6070 */
[----:B------:R-:W-:Y:S01]  /*13420*/  @!P3 IMAD.MOV.U32 R68, RZ, RZ, R41 ;  /* 0x000000ffff44b224 */ /* 0x000fe200078e0029 */
[C---:B------:R-:W-:Y:S01]  /*13430*/  ISETP.GT.U32.AND P6, PT, R133.reuse, R36, PT ;  /* 0x000000248500720c */ /* 0x040fe20003fc4070 */
[----:B------:R-:W-:Y:S01]  /*13440*/  @!P3 IMAD.MOV.U32 R69, RZ, RZ, R42 ;  /* 0x000000ffff45b224 */ /* 0x000fe200078e002a */
[C---:B------:R-:W-:Y:S01]  /*13450*/  ISETP.GT.U32.AND P0, PT, R133.reuse, R35, PT ;  /* 0x000000238500720c */ /* 0x040fe20003f04070 */
[----:B------:R-:W-:Y:S02]  /*13460*/  VIADD R43, R162, 0xffffff79 ;  /* 0xffffff79a22b7836 */ /* 0x000fe40000000000 */
[--C-:B------:R-:W-:Y:S01]  /*13470*/  @!P1 IMAD.IADD R38, R38, 0x1, -R133.reuse ;  /* 0x0000000126269824 */ /* 0x100fe200078e0a85 */
[----:B------:R3:W4:Y:S01]  /*13480*/  @!P3 LDG.E.U16 R50, desc[UR20][R68.64] ;  /* 0x000000144432b981 */ /* 0x000722000c1e1500 */
[----:B------:R-:W-:Y:S01]  /*13490*/  ISETP.GT.U32.AND P3, PT, R133, R33, PT ;  /* 0x000000218500720c */ /* 0x000fe20003f64070 */
[----:B------:R-:W-:-:S02]  /*134a0*/  @!P4 IMAD.IADD R37, R37, 0x1, -R133 ;  /* 0x000000012525c824 */ /* 0x000fc400078e0a85 */
[----:B------:R-:W-:Y:S01]  /*134b0*/  STL [R1+0x2b38], R40 ;  /* 0x002b382801007387 */ /* 0x000fe20000100800 */
[----:B------:R-:W-:-:S03]  /*134c0*/  ISETP.GT.U32.AND P1, PT, R133, R34, PT ;  /* 0x000000228500720c */ /* 0x000fc60003f24070 */
[----:B------:R0:W-:Y:S01]  /*134d0*/  STL [R1+0x2b3c], R39 ;  /* 0x002b3c2701007387 */ /* 0x0001e20000100800 */
[----:B------:R-:W-:Y:S01]  /*134e0*/  ISETP.GE.U32.AND P4, PT, R43, 0x7ffffe7a, PT ;  /* 0x7ffffe7a2b00780c */ /* 0x000fe20003f86070 */
[----:B---3--:R-:W-:Y:S02]  /*134f0*/  IMAD R68, R48, 0x10c, RZ ;  /* 0x0000010c30447824 */ /* 0x008fe400078e02ff */
[----:B------:R-:W-:Y:S02]  /*13500*/  VIADD R69, R49, 0xffffff7a ;  /* 0xffffff7a31457836 */ /* 0x000fe40000000000 */
[--C-:B------:R-:W-:Y:S02]  /*13510*/  @!P6 IMAD.IADD R36, R36, 0x1, -R133.reuse ;  /* 0x000000012424e824 */ /* 0x100fe400078e0a85 */
[--C-:B------:R-:W-:Y:S01]  /*13520*/  @!P0 IMAD.IADD R35, R35, 0x1, -R133.reuse ;  /* 0x0000000123238824 */ /* 0x100fe200078e0a85 */
[----:B0-----:R-:W-:Y:S01]  /*13530*/  IADD3 R39, P6, PT, R68, R154, RZ ;  /* 0x0000009a44277210 */ /* 0x001fe20007fde0ff */
[----:B-1----:R-:W-:Y:S01]  /*13540*/  IMAD R68, R47, 0x10a, RZ ;  /* 0x0000010a2f447824 */ /* 0x002fe200078e02ff */
[----:B------:R-:W-:Y:S01]  /*13550*/  ISETP.GE.U32.AND P0, PT, R69, 0x7ffffe7b, PT ;  /* 0x7ffffe7b4500780c */ /* 0x000fe20003f06070 */
[----:B------:R-:W-:-:S02]  /*13560*/  @!P3 IMAD.IADD R33, R33, 0x1, -R133 ;  /* 0x000000012121b824 */ /* 0x000fc400078e0a85 */
[----:B------:R-:W-:Y:S01]  /*13570*/  @!P1 IMAD.IADD R34, R34, 0x1, -R133 ;  /* 0x0000000122229824 */ /* 0x000fe200078e0a85 */
[----:B--2---:R-:W-:Y:S04]  /*13580*/  STL [R1+0x5ac], R58 ;  /* 0x0005ac3a01007387 */ /* 0x004fe80000100800 */
[----:B------:R-:W-:Y:S04]  /*13590*/  STL [R1+0x2b44], R38 ;  /* 0x002b442601007387 */ /* 0x000fe80000100800 */
[----:B------:R-:W-:Y:S04]  /*135a0*/  STL [R1+0x19b8], R41 ;  /* 0x0019b82901007387 */ /* 0x000fe80000100800 */
[----:B------:R0:W-:Y:S04]  /*135b0*/  STL [R1+0x2b48], R37 ;  /* 0x002b482501007387 */ /* 0x0001e80000100800 */
[----:B------:R-:W-:Y:S01]  /*135c0*/  STL [R1+0x19b4], R42 ;  /* 0x0019b42a01007387 */ /* 0x000fe20000100800 */
[----:B0-----:R-:W-:-:S03]  /*135d0*/  IMAD R37, R2, 0x86, RZ ;  /* 0x0000008602257824 */ /* 0x001fc600078e02ff */
[----:B------:R0:W-:Y:S02]  /*135e0*/  STL [R1+0x2b50], R36 ;  /* 0x002b502401007387 */ /* 0x0001e40000100800 */
[----:B------:R-:W-:Y:S02]  /*135f0*/  LEA.HI.X.SX32 R40, R37, R8, 0x1, P6 ;  /* 0x0000000825287211 */ /* 0x000fe400030f0eff */
[----:B------:R1:W-:Y:S01]  /*13600*/  STL [R1+0x2b54], R35 ;  /* 0x002b542301007387 */ /* 0x0003e20000100800 */
[----:B------:R-:W-:Y:S01]  /*13610*/  IMAD R37, R2, 0x85, RZ ;  /* 0x0000008502257824 */ /* 0x000fe200078e02ff */
[----:B------:R-:W-:Y:S01]  /*13620*/  PRMT R38, RZ, 0x7610, R38 ;  /* 0x00007610ff267816 */ /* 0x000fe20000000026 */
[----:B------:R-:W-:Y:S01]  /*13630*/  @!P4 IMAD.MOV.U32 R69, RZ, RZ, R40 ;  /* 0x000000ffff45c224 */ /* 0x000fe200078e0028 */
[----:B0-----:R-:W0:Y:S01]  /*13640*/  LDC R36, c[0x0][0x3a8] ;  /* 0x0000ea00ff247b82 */ /* 0x001e220000000800 */
[----:B-1----:R-:W-:Y:S01]  /*13650*/  IADD3 R35, P3, PT, R68, R154, RZ ;  /* 0x0000009a44237210 */ /* 0x002fe20007f7e0ff */
[----:B------:R-:W-:-:S03]  /*13660*/  @!P4 IMAD.MOV.U32 R68, RZ, RZ, R39 ;  /* 0x000000ffff44c224 */ /* 0x000fc600078e0027 */
[----:B------:R-:W-:Y:S01]  /*13670*/  LEA.HI.X.SX32 R37, R37, R8, 0x1, P3 ;  /* 0x0000000825257211 */ /* 0x000fe200018f0eff */
[----:B------:R1:W-:Y:S04]  /*13680*/  STL [R1+0x2b5c], R34 ;  /* 0x002b5c2201007387 */ /* 0x0003e80000100800 */
[----:B------:R2:W3:Y:S01]  /*13690*/  @!P4 LDG.E.U16 R38, desc[UR20][R68.64] ;  /* 0x000000144426c981 */ /* 0x0004e2000c1e1500 */
[----:B-1----:R-:W-:Y:S01]  /*136a0*/  PRMT R34, RZ, 0x7610, R34 ;  /* 0x00007610ff227816 */ /* 0x002fe20000000022 */
[----:B--2---:R-:W-:Y:S02]  /*136b0*/  @!P0 IMAD.MOV.U32 R68, RZ, RZ, R35 ;  /* 0x000000ffff448224 */ /* 0x004fe400078e0023 */
[----:B------:R-:W-:-:S05]  /*136c0*/  @!P0 IMAD.MOV.U32 R69, RZ, RZ, R37 ;  /* 0x000000ffff458224 */ /* 0x000fca00078e0025 */
[----:B------:R0:W2:Y:S01]  /*136d0*/  @!P0 LDG.E.U16 R34, desc[UR20][R68.64] ;  /* 0x0000001444228981 */ /* 0x0000a2000c1e1500 */
[C---:B------:R-:W-:Y:S02]  /*136e0*/  ISETP.GT.U32.AND P1, PT, R133.reuse, R32, PT ;  /* 0x000000208500720c */ /* 0x040fe40003f24070 */
[C---:B------:R-:W-:Y:S02]  /*136f0*/  ISETP.GT.U32.AND P6, PT, R133.reuse, R31, PT ;  /* 0x0000001f8500720c */ /* 0x040fe40003fc4070 */
[C---:B------:R-:W-:Y:S02]  /*13700*/  ISETP.GT.U32.AND P4, PT, R133.reuse, R30, PT ;  /* 0x0000001e8500720c */ /* 0x040fe40003f84070 */
[C---:B------:R-:W-:Y:S01]  /*13710*/  ISETP.GT.U32.AND P3, PT, R133.reuse, R29, PT ;  /* 0x0000001d8500720c */ /* 0x040fe20003f64070 */
[----:B------:R-:W-:Y:S06]  /*13720*/  STL [R1+0x19b0], R39 ;  /* 0x0019b02701007387 */ /* 0x000fec0000100800 */
[--C-:B------:R-:W-:Y:S01]  /*13730*/  @!P1 IMAD.IADD R32, R32, 0x1, -R133.reuse ;  /* 0x0000000120209824 */ /* 0x100fe200078e0a85 */
[----:B------:R-:W-:Y:S01]  /*13740*/  ISETP.GT.U32.AND P1, PT, R133, R28, PT ;  /* 0x0000001c8500720c */ /* 0x000fe20003f24070 */
[----:B------:R1:W-:Y:S01]  /*13750*/  STL [R1+0x2b60], R33 ;  /* 0x002b602101007387 */ /* 0x0003e20000100800 */
[----:B------:R-:W-:Y:S01]  /*13760*/  @!P6 IMAD.IADD R31, R31, 0x1, -R133 ;  /* 0x000000011f1fe824 */ /* 0x000fe200078e0a85 */
[----:B------:R-:W-:-:S02]  /*13770*/  ISETP.GT.U32.AND P0, PT, R133, R27, PT ;  /* 0x0000001b8500720c */ /* 0x000fc40003f04070 */
[----:B------:R-:W-:Y:S01]  /*13780*/  STL [R1+0x19ac], R40 ;  /* 0x0019ac2801007387 */ /* 0x000fe20000100800 */
[----:B0-----:R-:W-:-:S03]  /*13790*/  IMAD R68, R36, 0x108, RZ ;  /* 0x0000010824447824 */ /* 0x001fc600078e02ff */
[----:B------:R-:W-:Y:S01]  /*137a0*/  STL [R1+0x19a8], R35 ;  /* 0x0019a82301007387 */ /* 0x000fe20000100800 */
[----:B-1----:R-:W0:Y:S03]  /*137b0*/  LDC R33, c[0x0][0x3a0] ;  /* 0x0000e800ff217b82 */ /* 0x002e260000000800 */
[----:B----4-:R-:W-:Y:S04]  /*137c0*/  STL [R1+0x5a8], R50 ;  /* 0x0005a83201007387 */ /* 0x010fe80000100800 */
[----:B------:R1:W-:Y:S01]  /*137d0*/  STL [R1+0x2b68], R32 ;  /* 0x002b682001007387 */ /* 0x0003e20000100800 */
[----:B------:R-:W-:-:S03]  /*137e0*/  @!P4 IMAD.IADD R30, R30, 0x1, -R133 ;  /* 0x000000011e1ec824 */ /* 0x000fc600078e0a85 */
[----:B------:R-:W-:Y:S04]  /*137f0*/  STL [R1+0x19a4], R37 ;  /* 0x0019a42501007387 */ /* 0x000fe80000100800 */
[----:B------:R4:W-:Y:S01]  /*13800*/  STL [R1+0x2b6c], R31 ;  /* 0x002b6c1f01007387 */ /* 0x0009e20000100800 */
[--C-:B------:R-:W-:Y:S01]  /*13810*/  @!P3 IMAD.IADD R29, R29, 0x1, -R133.reuse ;  /* 0x000000011d1db824 */ /* 0x100fe200078e0a85 */
[----:B-1----:R-:W1:Y:S01]  /*13820*/  LDC R32, c[0x0][0x3a8] ;  /* 0x0000ea00ff207b82 */ /* 0x002e620000000800 */
[--C-:B------:R-:W-:Y:S02]  /*13830*/  @!P1 IMAD.IADD R28, R28, 0x1, -R133.reuse ;  /* 0x000000011c1c9824 */ /* 0x100fe400078e0a85 */
[----:B------:R-:W-:Y:S01]  /*13840*/  VIADD R69, R162, 0xffffff7d ;  /* 0xffffff7da2457836 */ /* 0x000fe20000000000 */
[----:B----4-:R-:W-:Y:S01]  /*13850*/  IADD3 R31, P4, PT, R68, R154, RZ ;  /* 0x0000009a441f7210 */ /* 0x010fe20007f9e0ff */
[----:B------:R-:W-:-:S03]  /*13860*/  @!P0 IMAD.IADD R27, R27, 0x1, -R133 ;  /* 0x000000011b1b8824 */ /* 0x000fc600078e0a85 */
[----:B------:R-:W-:Y:S02]  /*13870*/  ISETP.GE.U32.AND P0, PT, R69, 0x7ffffe7e, PT ;  /* 0x7ffffe7e4500780c */ /* 0x000fe40003f06070 */
[C---:B------:R-:W-:Y:S01]  /*13880*/  ISETP.GT.U32.AND P6, PT, R133.reuse, R26, PT ;  /* 0x0000001a8500720c */ /* 0x040fe20003fc4070 */
[----:B------:R-:W-:Y:S01]  /*13890*/  @!P5 IMAD.MOV.U32 R68, RZ, RZ, R31 ;  /* 0x000000ffff44d224 */ /* 0x000fe200078e001f */
[C---:B------:R-:W-:Y:S02]  /*138a0*/  ISETP.GT.U32.AND P3, PT, R133.reuse, R25, PT ;  /* 0x000000198500720c */ /* 0x040fe40003f64070 */
[----:B------:R-:W-:-:S09]  /*138b0*/  ISETP.GT.U32.AND P1, PT, R133, R24, PT ;  /* 0x000000188500720c */ /* 0x000fd20003f24070 */
[--C-:B------:R-:W-:Y:S02]  /*138c0*/  @!P6 IMAD.IADD R26, R26, 0x1, -R133.reuse ;  /* 0x000000011a1ae824 */ /* 0x100fe400078e0a85 */
[--C-:B------:R-:W-:Y:S02]  /*138d0*/  @!P3 IMAD.IADD R25, R25, 0x1, -R133.reuse ;  /* 0x000000011919b824 */ /* 0x100fe400078e0a85 */
[----:B------:R-:W-:Y:S01]  /*138e0*/  @!P1 IMAD.IADD R24, R24, 0x1, -R133 ;  /* 0x0000000118189824 */ /* 0x000fe200078e0a85 */
[----:B--2---:R2:W-:Y:S04]  /*138f0*/  STL [R1+0x5a4], R34 ;  /* 0x0005a42201007387 */ /* 0x0045e80000100800 */
[----:B------:R-:W-:Y:S01]  /*13900*/  STL [R1+0x2b74], R30 ;  /* 0x002b741e01007387 */ /* 0x000fe20000100800 */
[----:B--2---:R-:W-:-:S03]  /*13910*/  IMAD R34, R2, 0x84, RZ ;  /* 0x0000008402227824 */ /* 0x004fc600078e02ff */
[----:B------:R2:W-:Y:S02]  /*13920*/  STL [R1+0x2b78], R29 ;  /* 0x002b781d01007387 */ /* 0x0005e40000100800 */
[----:B------:R-:W-:Y:S02]  /*13930*/  LEA.HI.X.SX32 R34, R34, R8, 0x1, P4 ;  /* 0x0000000822227211 */ /* 0x000fe400020f0eff */
[----:B------:R4:W-:Y:S03]  /*13940*/  STL [R1+0x2b80], R28 ;  /* 0x002b801c01007387 */ /* 0x0009e60000100800 */
[----:B------:R-:W-:Y:S01]  /*13950*/  @!P5 IMAD.MOV.U32 R69, RZ, RZ, R34 ;  /* 0x000000ffff45d224 */ /* 0x000fe200078e0022 */
[----:B--2---:R-:W2:Y:S01]  /*13960*/  LDC R29, c[0x0][0x3a8] ;  /* 0x0000ea00ff1d7b82 */ /* 0x004ea20000000800 */
[----:B----4-:R-:W-:-:S06]  /*13970*/  PRMT R28, RZ, 0x7610, R28 ;  /* 0x00007610ff1c7816 */ /* 0x010fcc000000001c */
[----:B------:R0:W4:Y:S01]  /*13980*/  @!P5 LDG.E.U16 R28, desc[UR20][R68.64] ;  /* 0x00000014441cd981 */ /* 0x000122000c1e1500 */
[----:B------:R-:W-:-:S03]  /*13990*/  ISETP.GT.U32.AND P5, PT, R133, R22, PT ;  /* 0x000000168500720c */ /* 0x000fc60003fa4070 */
[----:B------:R-:W-:Y:S01]  /*139a0*/  STL [R1+0x19a0], R31 ;  /* 0x0019a01f01007387 */ /* 0x000fe20000100800 */
[----:B0-----:R-:W-:-:S03]  /*139b0*/  VIADD R68, R33, 0xffffff7c ;  /* 0xffffff7c21447836 */ /* 0x001fc60000000000 */
[----:B---3--:R-:W-:Y:S02]  /*139c0*/  STL [R1+0x5a0], R38 ;  /* 0x0005a02601007387 */ /* 0x008fe40000100800 */
[----:B------:R-:W-:Y:S02]  /*139d0*/  ISETP.GE.U32.AND P1, PT, R68, 0x7ffffe7d, PT ;  /* 0x7ffffe7d4400780c */ /* 0x000fe40003f26070 */
[----:B------:R0:W-:Y:S01]  /*139e0*/  STL [R1+0x2b84], R27 ;  /* 0x002b841b01007387 */ /* 0x0001e20000100800 */
[----:B-1----:R-:W-:-:S03]  /*139f0*/  IMAD R68, R32, 0x106, RZ ;  /* 0x0000010620447824 */ /* 0x002fc600078e02ff */
[----:B------:R-:W-:Y:S01]  /*13a00*/  STL [R1+0x199c], R34 ;  /* 0x00199c2201007387 */ /* 0x000fe20000100800 */
[----:B------:R-:W-:-:S03]  /*13a10*/  IMAD R69, R2, 0x83, RZ ;  /* 0x0000008302457824 */ /* 0x000fc600078e02ff */
[----:B------:R-:W-:Y:S01]  /*13a20*/  STL [R1+0x2b8c], R26 ;  /* 0x002b8c1a01007387 */ /* 0x000fe20000100800 */
[----:B------:R-:W-:Y:S01]  /*13a30*/  @!P5 IMAD.IADD R22, R22, 0x1, -R133 ;  /* 0x000000011616d824 */ /* 0x000fe200078e0a85 */
[----:B------:R-:W-:Y:S01]  /*13a40*/  ISETP.GT.U32.AND P4, PT, R133, R23, PT ;  /* 0x000000178500720c */ /* 0x000fe20003f84070 */
[----:B0-----:R-:W0:Y:S01]  /*13a50*/  LDC R27, c[0x0][0x3a0] ;  /* 0x0000e800ff1b7b82 */ /* 0x001e220000000800 */
[----:B------:R-:W-:Y:S04]  /*13a60*/  STL [R1+0x2b90], R25 ;  /* 0x002b901901007387 */ /* 0x000fe80000100800 */
[----:B------:R1:W-:Y:S02]  /*13a70*/  STL [R1+0x2b98], R24 ;  /* 0x002b981801007387 */ /* 0x0003e40000100800 */
[----:B-1----:R-:W-:-:S04]  /*13a80*/  IADD3 R24, P5, PT, R68, R154, RZ ;  /* 0x0000009a44187210 */ /* 0x002fc80007fbe0ff */
[----:B------:R-:W-:Y:S01]  /*13a90*/  LEA.HI.X.SX32 R25, R69, R8, 0x1, P5 ;  /* 0x0000000845197211 */ /* 0x000fe200028f0eff */
[----:B------:R-:W-:-:S04]  /*13aa0*/  @!P1 IMAD.MOV.U32 R68, RZ, RZ, R24 ;  /* 0x000000ffff449224 */ /* 0x000fc800078e0018 */
[----:B------:R-:W-:-:S05]  /*13ab0*/  @!P1 IMAD.MOV.U32 R69, RZ, RZ, R25 ;  /* 0x000000ffff459224 */ /* 0x000fca00078e0019 */
[----:B------:R2:W3:Y:S01]  /*13ac0*/  @!P1 LDG.E.U16 R4, desc[UR20][R68.64] ;  /* 0x0000001444049981 */ /* 0x0004e2000c1e1500 */
[----:B------:R-:W-:Y:S01]  /*13ad0*/  @!P4 IMAD.IADD R23, R23, 0x1, -R133 ;  /* 0x000000011717c824 */ /* 0x000fe200078e0a85 */
[----:B------:R-:W-:-:S04]  /*13ae0*/  ISETP.GT.U32.AND P3, PT, R133, R21, PT ;  /* 0x000000158500720c */ /* 0x000fc80003f64070 */
[----:B------:R1:W-:Y:S01]  /*13af0*/  STL [R1+0x2b9c], R23 ;  /* 0x002b9c1701007387 */ /* 0x0003e20000100800 */
[C---:B------:R-:W-:Y:S02]  /*13b00*/  ISETP.GT.U32.AND P4, PT, R133.reuse, R20, PT ;  /* 0x000000148500720c */ /* 0x040fe40003f84070 */
[----:B------:R-:W-:Y:S01]  /*13b10*/  ISETP.GT.U32.AND P6, PT, R133, R18, PT ;  /* 0x000000128500720c */ /* 0x000fe20003fc4070 */
[----:B--2---:R-:W-:-:S05]  /*13b20*/  IMAD R68, R29, 0x104, RZ ;  /* 0x000001041d447824 */ /* 0x004fca00078e02ff */
[----:B------:R-:W-:Y:S01]  /*13b30*/  @!P3 IMAD.IADD R21, R21, 0x1, -R133 ;  /* 0x000000011515b824 */ /* 0x000fe200078e0a85 */
[----:B------:R-:W-:-:S04]  /*13b40*/  ISETP.GT.U32.AND P3, PT, R133, R19, PT ;  /* 0x000000138500720c */ /* 0x000fc80003f64070 */
[--C-:B------:R-:W-:Y:S02]  /*13b50*/  @!P4 IMAD.IADD R20, R20, 0x1, -R133.reuse ;  /* 0x000000011414c824 */ /* 0x100fe400078e0a85 */
[----:B0-----:R-:W-:Y:S02]  /*13b60*/  VIADD R69, R27, 0xffffff7e ;  /* 0xffffff7e1b457836 */ /* 0x001fe40000000000 */
[----:B------:R-:W-:Y:S01]  /*13b70*/  @!P6 IMAD.IADD R18, R18, 0x1, -R133 ;  /* 0x000000011212e824 */ /* 0x000fe200078e0a85 */
[----:B------:R-:W-:-:S04]  /*13b80*/  IADD3 R27, P6, PT, R68, R154, RZ ;  /* 0x0000009a441b7210 */ /* 0x000fc80007fde0ff */
[----:B------:R-:W-:Y:S01]  /*13b90*/  @!P3 IMAD.IADD R19, R19, 0x1, -R133 ;  /* 0x000000011313b824 */ /* 0x000fe200078e0a85 */
[----:B------:R-:W-:Y:S02]  /*13ba0*/  ISETP.GE.U32.AND P1, PT, R69, 0x7ffffe7f, PT ;  /* 0x7ffffe7f4500780c */ /* 0x000fe40003f26070 */
[----:B------:R-:W-:Y:S02]  /*13bb0*/  PRMT R26, RZ, 0x7610, R26 ;  /* 0x00007610ff1a7816 */ /* 0x000fe4000000001a */
[----:B-1----:R-:W-:Y:S01]  /*13bc0*/  PRMT R23, RZ, 0x7610, R23 ;  /* 0x00007610ff177816 */ /* 0x002fe20000000017 */
[----:B----4-:R0:W-:Y:S02]  /*13bd0*/  STL [R1+0x590], R28 ;  /* 0x0005901c01007387 */ /* 0x0101e40000100800 */
[----:B0-----:R-:W0:Y:S02]  /*13be0*/  LDC R28, c[0x0][0x3a8] ;  /* 0x0000ea00ff1c7b82 */ /* 0x001e240000000800 */
[----:B------:R1:W-:Y:S04]  /*13bf0*/  STL [R1+0x2ba4], R22 ;  /* 0x002ba41601007387 */ /* 0x0003e80000100800 */
[----:B------:R-:W-:Y:S04]  /*13c00*/  STL [R1+0x2ba8], R21 ;  /* 0x002ba81501007387 */ /* 0x000fe80000100800 */
[----:B------:R-:W-:Y:S01]  /*13c10*/  STL [R1+0x1998], R24 ;  /* 0x0019981801007387 */ /* 0x000fe20000100800 */
[----:B-1----:R-:W1:Y:S03]  /*13c20*/  LDC R22, c[0x0][0x3a8] ;  /* 0x0000ea00ff167b82 */ /* 0x002e660000000800 */
[----:B------:R2:W-:Y:S02]  /*13c30*/  STL [R1+0x2bb0], R20 ;  /* 0x002bb01401007387 */ /* 0x0005e40000100800 */
[----:B--2---:R-:W-:-:S02]  /*13c40*/  IMAD R20, R2, 0x82, RZ ;  /* 0x0000008202147824 */ /* 0x004fc400078e02ff */
[----:B0-----:R-:W-:-:S03]  /*13c50*/  IMAD R68, R28, 0x102, RZ ;  /* 0x000001021c447824 */ /* 0x001fc600078e02ff */
[----:B------:R-:W-:Y:S01]  /*13c60*/  LEA.HI.X.SX32 R28, R20, R8, 0x1, P6 ;  /* 0x00000008141c7211 */ /* 0x000fe200030f0eff */
[----:B------:R0:W-:Y:S01]  /*13c70*/  STL [R1+0x1994], R25 ;  /* 0x0019941901007387 */ /* 0x0001e20000100800 */
[----:B------:R-:W-:Y:S01]  /*13c80*/  IADD3 R24, P6, PT, R68, R154, RZ ;  /* 0x0000009a44187210 */ /* 0x000fe20007fde0ff */
[----:B------:R-:W-:Y:S02]  /*13c90*/  @!P0 IMAD.MOV.U32 R68, RZ, RZ, R27 ;  /* 0x000000ffff448224 */ /* 0x000fe400078e001b */
[----:B------:R-:W-:-:S05]  /*13ca0*/  @!P0 IMAD.MOV.U32 R69, RZ, RZ, R28 ;  /* 0x000000ffff458224 */ /* 0x000fca00078e001c */
[----:B------:R2:W4:Y:S01]  /*13cb0*/  @!P0 LDG.E.U16 R26, desc[UR20][R68.64] ;  /* 0x00000014441a8981 */ /* 0x000522000c1e1500 */
[----:B0-----:R-:W-:-:S03]  /*13cc0*/  VIADD R25, R162, 0xffffff83 ;  /* 0xffffff83a2197836 */ /* 0x001fc60000000000 */
[----:B---3--:R0:W-:Y:S04]  /*13cd0*/  STL [R1+0x59c], R4 ;  /* 0x00059c0401007387 */ /* 0x0081e80000100800 */
[----:B------:R-:W-:Y:S04]  /*13ce0*/  STL [R1+0x2bb4], R19 ;  /* 0x002bb41301007387 */ /* 0x000fe80000100800 */
[----:B------:R3:W-:Y:S01]  /*13cf0*/  STL [R1+0x2bbc], R18 ;  /* 0x002bbc1201007387 */ /* 0x0007e20000100800 */
[----:B------:R-:W-:Y:S01]  /*13d00*/  ISETP.GE.U32.AND P0, PT, R25, 0x7ffffe84, PT ;  /* 0x7ffffe841900780c */ /* 0x000fe20003f06070 */
[----:B--2---:R-:W-:Y:S01]  /*13d10*/  @!P1 IMAD.MOV.U32 R68, RZ, RZ, R24 ;  /* 0x000000ffff449224 */ /* 0x004fe200078e0018 */
[----:B------:R-:W-:Y:S01]  /*13d20*/  ISETP.GT.U32.AND P3, PT, R133, R17, PT ;  /* 0x000000118500720c */ /* 0x000fe20003f64070 */
[----:B------:R-:W-:Y:S01]  /*13d30*/  VIADD R31, R162, 0xffffff7f ;  /* 0xffffff7fa21f7836 */ /* 0x000fe20000000000 */
[----:B0-----:R-:W0:Y:S01]  /*13d40*/  LDC R4, c[0x0][0x3a0] ;  /* 0x0000e800ff047b82 */ /* 0x001e220000000800 */
[----:B---3--:R-:W-:-:S05]  /*13d50*/  IMAD R18, R2, 0x81, RZ ;  /* 0x0000008102127824 */ /* 0x008fca00078e02ff */
[----:B------:R-:W-:-:S05]  /*13d60*/  LEA.HI.X.SX32 R25, R18, R8, 0x1, P6 ;  /* 0x0000000812197211 */ /* 0x000fca00030f0eff */
[----:B------:R-:W-:-:S05]  /*13d70*/  @!P1 IMAD.MOV.U32 R69, RZ, RZ, R25 ;  /* 0x000000ffff459224 */ /* 0x000fca00078e0019 */
[----:B------:R2:W3:Y:S01]  /*13d80*/  @!P1 LDG.E.U16 R23, desc[UR20][R68.64] ;  /* 0x0000001444179981 */ /* 0x0004e2000c1e1500 */
[----:B------:R-:W-:Y:S01]  /*13d90*/  @!P3 IMAD.IADD R17, R17, 0x1, -R133 ;  /* 0x000000011111b824 */ /* 0x000fe200078e0a85 */
[----:B------:R-:W-:Y:S02]  /*13da0*/  ISETP.GE.U32.AND P4, PT, R31, 0x7ffffe80, PT ;  /* 0x7ffffe801f00780c */ /* 0x000fe40003f86070 */
[----:B------:R-:W-:Y:S01]  /*13db0*/  STL [R1+0x1990], R27 ;  /* 0x0019901b01007387 */ /* 0x000fe20000100800 */
[----:B-1----:R-:W-:Y:S01]  /*13dc0*/  LEA R22, P3, R22, R154, 0x8 ;  /* 0x0000009a16167211 */ /* 0x002fe200078640ff */
[----:B------:R-:W-:Y:S02]  /*13dd0*/  IMAD.SHL.U32 R18, R2, 0x80, RZ ;  /* 0x0000008002127824 */ /* 0x000fe400078e00ff */
[----:B------:R-:W-:Y:S04]  /*13de0*/  STL [R1+0x198c], R28 ;  /* 0x00198c1c01007387 */ /* 0x000fe80000100800 */
[----:B------:R-:W-:Y:S04]  /*13df0*/  STL [R1+0x1988], R24 ;  /* 0x0019881801007387 */ /* 0x000fe80000100800 */
[----:B------:R-:W-:Y:S04]  /*13e00*/  STL [R1+0x2bc0], R17 ;  /* 0x002bc01101007387 */ /* 0x000fe80000100800 */
[----:B------:R-:W-:Y:S04]  /*13e10*/  STL [R1+0x1984], R25 ;  /* 0x0019841901007387 */ /* 0x000fe80000100800 */
[----:B------:R-:W-:Y:S01]  /*13e20*/  STL [R1+0x1980], R22 ;  /* 0x0019801601007387 */ /* 0x000fe20000100800 */
[----:B------:R-:W-:Y:S01]  /*13e30*/  PRMT R19, RZ, 0x7610, R19 ;  /* 0x00007610ff137816 */ /* 0x000fe20000000013 */
[----:B--2---:R-:W-:-:S02]  /*13e40*/  @!P4 IMAD.MOV.U32 R68, RZ, RZ, R22 ;  /* 0x000000ffff44c224 */ /* 0x004fc400078e0016 */
[----:B---3--:R1:W-:Y:S02]  /*13e50*/  STL [R1+0x588], R23 ;  /* 0x0005881701007387 */ /* 0x0083e40000100800 */
[----:B-1----:R-:W-:Y:S02]  /*13e60*/  LEA.HI.X.SX32 R23, R18, R8, 0x1, P3 ;  /* 0x0000000812177211 */ /* 0x002fe400018f0eff */
[C---:B------:R-:W-:Y:S01]  /*13e70*/  ISETP.GT.U32.AND P6, PT, R133.reuse, R16, PT ;  /* 0x000000108500720c */ /* 0x040fe20003fc4070 */
[----:B0-----:R-:W-:Y:S01]  /*13e80*/  VIADD R4, R4, 0xffffff80 ;  /* 0xffffff8004047836 */ /* 0x001fe20000000000 */
[C---:B------:R-:W-:Y:S01]  /*13e90*/  ISETP.GT.U32.AND P1, PT, R133.reuse, R15, PT ;  /* 0x0000000f8500720c */ /* 0x040fe20003f24070 */
[----:B------:R-:W-:Y:S02]  /*13ea0*/  @!P4 IMAD.MOV.U32 R69, RZ, RZ, R23 ;  /* 0x000000ffff45c224 */ /* 0x000fe400078e0017 */
[----:B------:R-:W-:Y:S01]  /*13eb0*/  VIADD R30, R162, 0xffffff81 ;  /* 0xffffff81a21e7836 */ /* 0x000fe20000000000 */
[----:B------:R-:W-:Y:S01]  /*13ec0*/  PRMT R21, RZ, 0x7610, R21 ;  /* 0x00007610ff157816 */ /* 0x000fe20000000015 */
[----:B------:R-:W-:Y:S01]  /*13ed0*/  IMAD R27, R2, 0x7e, RZ ;  /* 0x0000007e021b7824 */ /* 0x000fe200078e02ff */
[----:B------:R0:W2:Y:S01]  /*13ee0*/  @!P4 LDG.E.U16 R19, desc[UR20][R68.64] ;  /* 0x000000144413c981 */ /* 0x0000a2000c1e1500 */
[----:B------:R-:W-:Y:S01]  /*13ef0*/  ISETP.GT.U32.AND P3, PT, R133, R14, PT ;  /* 0x0000000e8500720c */ /* 0x000fe20003f64070 */
[----:B------:R-:W1:Y:S01]  /*13f00*/  LDC R18, c[0x0][0x3a0] ;  /* 0x0000e800ff127b82 */ /* 0x000e620000000800 */
[----:B------:R-:W-:Y:S01]  /*13f10*/  ISETP.GE.U32.AND P4, PT, R4, 0x7ffffe81, PT ;  /* 0x7ffffe810400780c */ /* 0x000fe20003f86070 */
[----:B------:R-:W-:-:S02]  /*13f20*/  IMAD R4, R2, 0xfe, RZ ;  /* 0x000000fe02047824 */ /* 0x000fc400078e02ff */
[----:B------:R-:W-:Y:S01]  /*13f30*/  @!P6 IMAD.IADD R16, R16, 0x1, -R133 ;  /* 0x000000011010e824 */ /* 0x000fe200078e0a85 */
[----:B------:R-:W-:Y:S01]  /*13f40*/  ISETP.GE.U32.AND P5, PT, R30, 0x7ffffe82, PT ;  /* 0x7ffffe821e00780c */ /* 0x000fe20003fa6070 */
[----:B0-----:R-:W-:-:S06]  /*13f50*/  IMAD R68, R2, 0x7f, RZ ;  /* 0x0000007f02447824 */ /* 0x001fcc00078e02ff */
[--C-:B------:R-:W-:Y:S01]  /*13f60*/  @!P3 IMAD.IADD R14, R14, 0x1, -R133.reuse ;  /* 0x000000010e0eb824 */ /* 0x100fe200078e0a85 */
[----:B------:R-:W-:Y:S01]  /*13f70*/  IADD3 R22, P3, PT, R4, R154, RZ ;  /* 0x0000009a04167210 */ /* 0x000fe20007f7e0ff */
[----:B------:R0:W-:Y:S01]  /*13f80*/  STL [R1+0x197c], R23 ;  /* 0x00197c1701007387 */ /* 0x0001e20000100800 */
[----:B------:R-:W-:-:S03]  /*13f90*/  @!P1 IMAD.IADD R15, R15, 0x1, -R133 ;  /* 0x000000010f0f9824 */ /* 0x000fc600078e0a85 */
[----:B------:R3:W-:Y:S01]  /*13fa0*/  STL [R1+0x2bc8], R16 ;  /* 0x002bc81001007387 */ /* 0x0007e20000100800 */
[----:B0-----:R-:W-:Y:S01]  /*13fb0*/  LEA.HI.X.SX32 R23, R68, R8, 0x1, P3 ;  /* 0x0000000844177211 */ /* 0x001fe200018f0eff */
[----:B------:R-:W-:Y:S01]  /*13fc0*/  @!P4 IMAD.MOV.U32 R68, RZ, RZ, R22 ;  /* 0x000000ffff44c224 */ /* 0x000fe200078e0016 */
[----:B---3--:R-:W-:-:S03]  /*13fd0*/  IADD3 R16, P1, PT, R155, R154, RZ ;  /* 0x0000009a9b107210 */ /* 0x008fc60007f3e0ff */
[----:B------:R-:W-:-:S05]  /*13fe0*/  @!P4 IMAD.MOV.U32 R69, RZ, RZ, R23 ;  /* 0x000000ffff45c224 */ /* 0x000fca00078e0017 */
[----:B------:R0:W3:Y:S02]  /*13ff0*/  @!P4 LDG.E.U16 R21, desc[UR20][R68.64] ;  /* 0x000000144415c981 */ /* 0x0000e4000c1e1500 */
[----:B0-----:R-:W-:Y:S02]  /*14000*/  @!P5 IMAD.MOV.U32 R68, RZ, RZ, R16 ;  /* 0x000000ffff44d224 */ /* 0x001fe400078e0010 */
[----:B--2---:R0:W-:Y:S04]  /*14010*/  STL [R1+0x574], R19 ;  /* 0x0005741301007387 */ /* 0x0041e80000100800 */
[----:B----4-:R-:W-:Y:S04]  /*14020*/  STL [R1+0x584], R26 ;  /* 0x0005841a01007387 */ /* 0x010fe80000100800 */
[----:B------:R2:W-:Y:S01]  /*14030*/  STL [R1+0x2bcc], R15 ;  /* 0x002bcc0f01007387 */ /* 0x0005e20000100800 */
[----:B0-----:R-:W0:Y:S03]  /*14040*/  LDC R19, c[0x0][0x3a0] ;  /* 0x0000e800ff137b82 */ /* 0x001e260000000800 */
[----:B------:R4:W-:Y:S01]  /*14050*/  STL [R1+0x2bd4], R14 ;  /* 0x002bd40e01007387 */ /* 0x0009e20000100800 */
[----:B--2---:R-:W-:-:S02]  /*14060*/  LEA.HI.X.SX32 R15, R27, R8, 0x1, P1 ;  /* 0x000000081b0f7211 */ /* 0x004fc400008f0eff */
[----:B----4-:R-:W-:-:S03]  /*14070*/  PRMT R14, RZ, 0x7610, R14 ;  /* 0x00007610ff0e7816 */ /* 0x010fc6000000000e */
[----:B------:R-:W-:-:S05]  /*14080*/  @!P5 IMAD.MOV.U32 R69, RZ, RZ, R15 ;  /* 0x000000ffff45d224 */ /* 0x000fca00078e000f */
[----:B------:R2:W4:Y:S01]  /*14090*/  @!P5 LDG.E.U16 R14, desc[UR20][R68.64] ;  /* 0x00000014440ed981 */ /* 0x000522000c1e1500 */
[C---:B------:R-:W-:Y:S02]  /*140a0*/  ISETP.GT.U32.AND P6, PT, R133.reuse, R13, PT ;  /* 0x0000000d8500720c */ /* 0x040fe40003fc4070 */
[C---:B------:R-:W-:Y:S02]  /*140b0*/  ISETP.GT.U32.AND P1, PT, R133.reuse, R12, PT ;  /* 0x0000000c8500720c */ /* 0x040fe40003f24070 */
[----:B------:R-:W-:Y:S01]  /*140c0*/  ISETP.GT.U32.AND P3, PT, R133, R11, PT ;  /* 0x0000000b8500720c */ /* 0x000fe20003f64070 */
[----:B------:R1:W-:Y:S01]  /*140d0*/  STL [R1+0x2bd8], R4 ;  /* 0x002bd80401007387 */ /* 0x0003e20000100800 */
[----:B------:R-:W-:Y:S02]  /*140e0*/  IMAD R155, R2, 0xf6, RZ ;  /* 0x000000f6029b7824 */ /* 0x000fe400078e02ff */
[----:B-1----:R-:W-:Y:S01]  /*140f0*/  VIADD R4, R162, 0xffffff85 ;  /* 0xffffff85a2047836 */ /* 0x002fe20000000000 */
[----:B------:R-:W-:Y:S04]  /*14100*/  STL [R1+0x1978], R22 ;  /* 0x0019781601007387 */ /* 0x000fe80000100800 */
[--C-:B------:R-:W-:Y:S01]  /*14110*/  @!P6 IMAD.IADD R13, R13, 0x1, -R133.reuse ;  /* 0x000000010d0de824 */ /* 0x100fe200078e0a85 */
[----:B------:R-:W-:Y:S01]  /*14120*/  ISETP.GE.U32.AND P4, PT, R4, 0x7ffffe86, PT ;  /* 0x7ffffe860400780c */ /* 0x000fe20003f86070 */
[----:B------:R-:W-:Y:S01]  /*14130*/  VIADD R4, R18, 0xffffff82 ;  /* 0xffffff8212047836 */ /* 0x000fe20000000000 */
[----:B------:R1:W-:Y:S01]  /*14140*/  STL [R1+0x1970], R16 ;  /* 0x0019701001007387 */ /* 0x0003e20000100800 */
[--C-:B------:R-:W-:Y:S01]  /*14150*/  @!P1 IMAD.IADD R12, R12, 0x1, -R133.reuse ;  /* 0x000000010c0c9824 */ /* 0x100fe200078e0a85 */
[-C--:B------:R-:W-:Y:S01]  /*14160*/  IADD3 R18, P5, PT, R156, R154.reuse, RZ ;  /* 0x0000009a9c127210 */ /* 0x080fe20007fbe0ff */
[----:B------:R-:W-:Y:S01]  /*14170*/  @!P3 IMAD.IADD R11, R11, 0x1, -R133 ;  /* 0x000000010b0bb824 */ /* 0x000fe200078e0a85 */
[----:B------:R-:W-:Y:S01]  /*14180*/  STL [R1+0x1974], R23 ;  /* 0x0019741701007387 */ /* 0x000fe20000100800 */
[----:B------:R-:W-:Y:S01]  /*14190*/  ISETP.GE.U32.AND P6, PT, R4, 0x7ffffe83, PT ;  /* 0x7ffffe830400780c */ /* 0x000fe20003fc6070 */
[C---:B--2---:R-:W-:Y:S01]  /*141a0*/  IMAD R68, R2.reuse, 0x7d, RZ ;  /* 0x0000007d02447824 */ /* 0x044fe200078e02ff */
[----:B------:R-:W-:Y:S01]  /*141b0*/  IADD3 R4, P1, PT, R155, R154, RZ ;  /* 0x0000009a9b047210 */ /* 0x000fe20007f3e0ff */
[----:B------:R2:W-:Y:S01]  /*141c0*/  STL [R1+0x196c], R15 ;  /* 0x00196c0f01007387 */ /* 0x0005e20000100800 */
[----:B------:R-:W-:-:S03]  /*141d0*/  IMAD R155, R2, 0xf8, RZ ;  /* 0x000000f8029b7824 */ /* 0x000fc600078e02ff */
[----:B------:R-:W-:Y:S01]  /*141e0*/  STL [R1+0x2be0], R13 ;  /* 0x002be00d01007387 */ /* 0x000fe20000100800 */
[----:B-1----:R-:W-:-:S03]  /*141f0*/  IMAD R16, R2, 0x7b, RZ ;  /* 0x0000007b02107824 */ /* 0x002fc600078e02ff */
[----:B------:R-:W-:Y:S01]  /*14200*/  STL [R1+0x2be4], R12 ;  /* 0x002be40c01007387 */ /* 0x000fe20000100800 */
[----:B0-----:R-:W-:Y:S01]  /*14210*/  VIADD R69, R19, 0xffffff84 ;  /* 0xffffff8413457836 */ /* 0x001fe20000000000 */
[-C--:B------:R-:W-:Y:S02]  /*14220*/  LEA.HI.X.SX32 R19, R68, R8.reuse, 0x1, P5 ;  /* 0x0000000844137211 */ /* 0x080fe400028f0eff */
[----:B------:R0:W-:Y:S04]  /*14230*/  STL [R1+0x2bec], R11 ;  /* 0x002bec0b01007387 */ /* 0x0001e80000100800 */
[----:B------:R-:W-:Y:S01]  /*14240*/  STL [R1+0x1968], R18 ;  /* 0x0019681201007387 */ /* 0x000fe20000100800 */
[----:B--2---:R-:W-:Y:S01]  /*14250*/  IMAD R15, R2, 0x7c, RZ ;  /* 0x0000007c020f7824 */ /* 0x004fe200078e02ff */
[----:B0-----:R-:W-:Y:S01]  /*14260*/  LEA.HI.X.SX32 R11, R16, R8, 0x1, P1 ;  /* 0x00000008100b7211 */ /* 0x001fe200008f0eff */
[----:B------:R-:W-:Y:S01]  /*14270*/  @!P6 IMAD.MOV.U32 R68, RZ, RZ, R18 ;  /* 0x000000ffff44e224 */ /* 0x000fe200078e0012 */
[----:B------:R-:W-:Y:S01]  /*14280*/  ISETP.GE.U32.AND P1, PT, R69, 0x7ffffe85, PT ;  /* 0x7ffffe854500780c */ /* 0x000fe20003f26070 */
[----:B------:R-:W-:Y:S01]  /*14290*/  @!P6 IMAD.MOV.U32 R69, RZ, RZ, R19 ;  /* 0x000000ffff45e224 */ /* 0x000fe200078e0013 */
[----:B------:R-:W-:-:S02]  /*142a0*/  PRMT R17, RZ, 0x7610, R17 ;  /* 0x00007610ff117816 */ /* 0x000fc40000000011 */
[----:B------:R-:W-:Y:S02]  /*142b0*/  PRMT R13, RZ, 0x7610, R13 ;  /* 0x00007610ff0d7816 */ /* 0x000fe4000000000d */
[----:B------:R-:W-:Y:S02]  /*142c0*/  ISETP.GT.U32.AND P5, PT, R133, R9, PT ;  /* 0x000000098500720c */ /* 0x000fe40003fa4070 */
[----:B------:R0:W2:Y:S01]  /*142d0*/  @!P6 LDG.E.U16 R17, desc[UR20][R68.64] ;  /* 0x000000144411e981 */ /* 0x0000a2000c1e1500 */
[----:B------:R-:W-:-:S10]  /*142e0*/  PRMT R0, RZ, 0x7610, R0 ;  /* 0x00007610ff007816 */ /* 0x000fd40000000000 */
[----:B------:R-:W-:Y:S01]  /*142f0*/  @!P5 IMAD.IADD R9, R9, 0x1, -R133 ;  /* 0x000000010909d824 */ /* 0x000fe200078e0a85 */
[----:B----4-:R1:W-:Y:S04]  /*14300*/  STL [R1+0x598], R14 ;  /* 0x0005980e01007387 */ /* 0x0103e80000100800 */
[----:B------:R-:W-:Y:S01]  /*14310*/  STL [R1+0x1958], R4 ;  /* 0x0019580401007387 */ /* 0x000fe20000100800 */
[----:B-1----:R-:W-:-:S03]  /*14320*/  IADD3 R14, P3, PT, R155, R154, RZ ;  /* 0x0000009a9b0e7210 */ /* 0x002fc60007f7e0ff */
[----:B------:R-:W-:Y:S04]  /*14330*/  STL [R1+0x1964], R19 ;  /* 0x0019641301007387 */ /* 0x000fe80000100800 */
[----:B------:R-:W-:Y:S01]  /*14340*/  STL [R1+0x1960], R14 ;  /* 0x0019600e01007387 */ /* 0x000fe20000100800 */
[----:B------:R-:W-:-:S03]  /*14350*/  LEA.HI.X.SX32 R16, R15, R8, 0x1, P3 ;  /* 0x000000080f107211 */ /* 0x000fc600018f0eff */
[----:B---3--:R-:W-:Y:S04]  /*14360*/  STL [R1+0x594], R21 ;  /* 0x0005941501007387 */ /* 0x008fe80000100800 */
[----:B------:R-:W-:Y:S04]  /*14370*/  STL [R1+0x1954], R11 ;  /* 0x0019540b01007387 */ /* 0x000fe80000100800 */
[----:B------:R-:W3:Y:S01]  /*14380*/  LDL.LU R8, [R1+0x2d40] ;  /* 0x002d400001087983 */ /* 0x000ee20000300800 */
[----:B------:R-:W-:-:S03]  /*14390*/  ISETP.GT.U32.AND P3, PT, R133, R10, PT ;  /* 0x0000000a8500720c */ /* 0x000fc60003f64070 */
[----:B------:R-:W-:Y:S01]  /*143a0*/  STL [R1+0x195c], R16 ;  /* 0x00195c1001007387 */ /* 0x000fe20000100800 */
[----:B0-----:R-:W-:-:S03]  /*143b0*/  @!P0 IMAD.MOV.U32 R68, RZ, RZ, R14 ;  /* 0x000000ffff448224 */ /* 0x001fc600078e000e */
[----:B------:R-:W4:Y:S01]  /*143c0*/  LDL R155, [R1+0xc0] ;  /* 0x0000c000019b7983 */ /* 0x000f220000100800 */
[----:B------:R-:W-:-:S05]  /*143d0*/  @!P0 IMAD.MOV.U32 R69, RZ, RZ, R16 ;  /* 0x000000ffff458224 */ /* 0x000fca00078e0010 */
[----:B------:R0:W2:Y:S01]  /*143e0*/  @!P0 LDG.E.U16 R13, desc[UR20][R68.64] ;  /* 0x00000014440d8981 */ /* 0x0000a2000c1e1500 */
[----:B------:R-:W-:Y:S02]  /*143f0*/  @!P3 IMAD.IADD R10, R10, 0x1, -R133 ;  /* 0x000000010a0ab824 */ /* 0x000fe400078e0a85 */
[----:B0-----:R-:W-:Y:S02]  /*14400*/  @!P1 IMAD.MOV.U32 R68, RZ, RZ, R4 ;  /* 0x000000ffff449224 */ /* 0x001fe400078e0004 */
[----:B------:R-:W-:-:S05]  /*14410*/  @!P1 IMAD.MOV.U32 R69, RZ, RZ, R11 ;  /* 0x000000ffff459224 */ /* 0x000fca00078e000b */
[----:B------:R-:W2:Y:S04]  /*14420*/  @!P1 LDG.E.U16 R0, desc[UR20][R68.64] ;  /* 0x0000001444009981 */ /* 0x000ea8000c1e1500 */
[----:B------:R-:W-:Y:S04]  /*14430*/  STL [R1+0x2bf0], R10 ;  /* 0x002bf00a01007387 */ /* 0x000fe80000100800 */
[----:B------:R-:W-:Y:S04]  /*14440*/  STL [R1+0x2bf8], R9 ;  /* 0x002bf80901007387 */ /* 0x000fe80000100800 */
[----:B------:R-:W2:Y:S01]  /*14450*/  LDL R161, [R1+0xdc] ;  /* 0x0000dc0001a17983 */ /* 0x000ea20000100800 */
[----:B------:R-:W-:-:S03]  /*14460*/  ISETP.GT.U32.AND P3, PT, R133, R7, PT ;  /* 0x000000078500720c */ /* 0x000fc60003f64070 */
[----:B------:R-:W2:Y:S04]  /*14470*/  LDL R159, [R1+0xf4] ;  /* 0x0000f400019f7983 */ /* 0x000ea80000100800 */
[----:B------:R-:W2:Y:S04]  /*14480*/  LDL R158, [R1+0xf8] ;  /* 0x0000f800019e7983 */ /* 0x000ea80000100800 */
[----:B------:R-:W2:Y:S02]  /*14490*/  LDL R157, [R1+0x104] ;  /* 0x00010400019d7983 */ /* 0x000ea40000100800 */
[----:B------:R-:W-:Y:S01]  /*144a0*/  @!P3 IMAD.IADD R7, R7, 0x1, -R133 ;  /* 0x000000010707b824 */ /* 0x000fe200078e0a85 */
[----:B------:R-:W-:-:S13]  /*144b0*/  ISETP.GT.U32.AND P3, PT, R133, R5, PT ;  /* 0x000000058500720c */ /* 0x000fda0003f64070 */
[----:B------:R-:W-:Y:S01]  /*144c0*/  @!P3 IMAD.IADD R5, R5, 0x1, -R133 ;  /* 0x000000010505b824 */ /* 0x000fe200078e0a85 */
[----:B------:R-:W-:-:S13]  /*144d0*/  ISETP.GT.U32.AND P3, PT, R133, R3, PT ;  /* 0x000000038500720c */ /* 0x000fda0003f64070 */
[----:B------:R-:W-:Y:S01]  /*144e0*/  @!P3 IMAD.IADD R3, R3, 0x1, -R133 ;  /* 0x000000010303b824 */ /* 0x000fe200078e0a85 */
[----:B---3--:R-:W-:-:S13]  /*144f0*/  ISETP.GT.U32.AND P1, PT, R133, R8, PT ;  /* 0x000000088500720c */ /* 0x008fda0003f24070 */
[----:B------:R-:W-:Y:S01]  /*14500*/  @!P1 IMAD.IADD R8, R8, 0x1, -R133 ;  /* 0x0000000108089824 */ /* 0x000fe200078e0a85 */
[----:B------:R-:W-:-:S13]  /*14510*/  ISETP.GT.U32.AND P1, PT, R133, R6, PT ;  /* 0x000000068500720c */ /* 0x000fda0003f24070 */
[--C-:B------:R-:W-:Y:S01]  /*14520*/  @!P1 IMAD.IADD R6, R6, 0x1, -R133.reuse ;  /* 0x0000000106069824 */ /* 0x100fe200078e0a85 */
[----:B----4-:R-:W-:Y:S01]  /*14530*/  ISETP.GT.U32.AND P1, PT, R133, R155, PT ;  /* 0x0000009b8500720c */ /* 0x010fe20003f24070 */
[----:B------:R-:W-:Y:S04]  /*14540*/  STL [R1+0x2bfc], R8 ;  /* 0x002bfc0801007387 */ /* 0x000fe80000100800 */
[----:B--2---:R-:W-:Y:S04]  /*14550*/  STL [R1+0x57c], R17 ;  /* 0x00057c1101007387 */ /* 0x004fe80000100800 */
[----:B------:R-:W-:Y:S04]  /*14560*/  STL [R1+0x2c04], R7 ;  /* 0x002c040701007387 */ /* 0x000fe80000100800 */
[----:B------:R-:W-:Y:S01]  /*14570*/  STL [R1+0x56c], R13 ;  /* 0x00056c0d01007387 */ /* 0x000fe20000100800 */
[----:B------:R-:W-:-:S03]  /*14580*/  @!P1 IMAD.IADD R155, R155, 0x1, -R133 ;  /* 0x000000019b9b9824 */ /* 0x000fc600078e0a85 */
[----:B------:R-:W-:Y:S04]  /*14590*/  STL [R1+0x58c], R0 ;  /* 0x00058c0001007387 */ /* 0x000fe80000100800 */
[----:B------:R-:W-:Y:S04]  /*145a0*/  STL [R1+0x2c08], R6 ;  /* 0x002c080601007387 */ /* 0x000fe80000100800 */
[----:B------:R-:W-:Y:S04]  /*145b0*/  STL [R1+0x2c10], R5 ;  /* 0x002c100501007387 */ /* 0x000fe80000100800 */
[----:B------:R-:W2:Y:S04]  /*145c0*/  LDL R156, [R1+0x100] ;  /* 0x00010000019c7983 */ /* 0x000ea80000100800 */
[----:B------:R0:W-:Y:S01]  /*145d0*/  @!P1 STL [R1+0xc0], R155 ;  /* 0x0000c09b01009387 */ /* 0x0001e20000100800 */
[----:B------:R-:W-:-:S03]  /*145e0*/  ISETP.GT.U32.AND P1, PT, R133, R161, PT ;  /* 0x000000a18500720c */ /* 0x000fc60003f24070 */
[----:B0-----:R-:W3:Y:S10]  /*145f0*/  LDL R155, [R1+0xfc] ;  /* 0x0000fc00019b7983 */ /* 0x001ef40000100800 */
[----:B------:R-:W-:Y:S01]  /*14600*/  @!P1 IMAD.IADD R161, R161, 0x1, -R133 ;  /* 0x00000001a1a19824 */ /* 0x000fe200078e0a85 */
[----:B------:R0:W-:Y:S04]  /*14610*/  STL [R1+0x2820], R3 ;  /* 0x0028200301007387 */ /* 0x0001e80000100800 */
[----:B------:R-:W-:Y:S04]  /*14620*/  @!P1 STL [R1+0xdc], R161 ;  /* 0x0000dca101009387 */ /* 0x000fe80000100800 */
[----:B0-----:R-:W4:Y:S01]  /*14630*/  LDL R3, [R1+0x48] ;  /* 0x0000480001037983 */ /* 0x001f220000100800 */
[----:B------:R-:W-:-:S02]  /*14640*/  ISETP.GT.U32.AND P3, PT, R133, R159, PT ;  /* 0x0000009f8500720c */ /* 0x000fc40003f64070 */
[----:B------:R-:W-:-:S11]  /*14650*/  ISETP.GT.U32.AND P1, PT, R133, R158, PT ;  /* 0x0000009e8500720c */ /* 0x000fd60003f24070 */
[----:B------:R-:W-:-:S05]  /*14660*/  @!P3 IMAD.IADD R159, R159, 0x1, -R133 ;  /* 0x000000019f9fb824 */ /* 0x000fca00078e0a85 */
[----:B------:R4:W-:Y:S01]  /*14670*/  @!P3 STL [R1+0xf4], R159 ;  /* 0x0000f49f0100b387 */ /* 0x0009e20000100800 */
[----:B------:R-:W-:Y:S01]  /*14680*/  ISETP.GT.U32.AND P3, PT, R133, R157, PT ;  /* 0x0000009d8500720c */ /* 0x000fe20003f64070 */
[----:B------:R-:W-:-:S05]  /*14690*/  @!P1 IMAD.IADD R158, R158, 0x1, -R133 ;  /* 0x000000019e9e9824 */ /* 0x000fca00078e0a85 */
[----:B------:R0:W-:Y:S07]  /*146a0*/  @!P1 STL [R1+0xf8], R158 ;  /* 0x0000f89e01009387 */ /* 0x0001ee0000100800 */
[----:B------:R-:W-:-:S05]  /*146b0*/  @!P3 IMAD.IADD R157, R157, 0x1, -R133 ;  /* 0x000000019d9db824 */ /* 0x000fca00078e0a85 */
[----:B------:R-:W-:Y:S01]  /*146c0*/  @!P3 STL [R1+0x104], R157 ;  /* 0x0001049d0100b387 */ /* 0x000fe20000100800 */
[----:B------:R-:W-:Y:S02]  /*146d0*/  VIADD R12, R162, 0xffffff87 ;  /* 0xffffff87a20c7836 */ /* 0x000fe40000000000 */
[----:B------:R-:W-:-:S03]  /*146e0*/  IMAD R68, R2, 0x12, RZ ;  /* 0x0000001202447824 */ /* 0x000fc600078e02ff */
[----:B------:R-:W-:Y:S01]  /*146f0*/  ISETP.GE.U32.AND P6, PT, R12, 0x7ffffe88, PT ;  /* 0x7ffffe880c00780c */ /* 0x000fe20003fc6070 */
[----:B------:R-:W-:Y:S02]  /*14700*/  VIADD R12, R162, 0xffffff89 ;  /* 0xffffff89a20c7836 */ /* 0x000fe40000000000 */
[C---:B------:R-:W-:Y:S02]  /*14710*/  IMAD R69, R2.reuse, 0x1a, RZ ;  /* 0x0000001a02457824 */ /* 0x040fe400078e02ff */
[----:B------:R-:W-:Y:S01]  /*14720*/  IMAD R50, R2, 0x9, RZ ;  /* 0x0000000902327824 */ /* 0x000fe200078e02ff */
[----:B------:R-:W-:Y:S01]  /*14730*/  ISETP.GE.U32.AND P0, PT, R12, 0x7ffffe8a, PT ;  /* 0x7ffffe8a0c00780c */ /* 0x000fe20003f06070 */
[C---:B------:R-:W-:Y:S02]  /*14740*/  IMAD R12, R2.reuse, 0xd, RZ ;  /* 0x0000000d020c7824 */ /* 0x040fe400078e02ff */
[C---:B------:R-:W-:Y:S02]  /*14750*/  IMAD R46, R2.reuse, 0x1e, RZ ;  /* 0x0000001e022e7824 */ /* 0x040fe400078e02ff */
[----:B------:R-:W-:-:S02]  /*14760*/  IMAD.SHL.U32 R13, R2, 0x10, RZ ;  /* 0x00000010020d7824 */ /* 0x000fc400078e00ff */
[C---:B------:R-:W-:Y:S02]  /*14770*/  IMAD R49, R2.reuse, 0xf, RZ ;  /* 0x0000000f02317824 */ /* 0x040fe400078e02ff */
[C---:B------:R-:W-:Y:S02]  /*14780*/  IMAD R22, R2.reuse, 0x11, RZ ;  /* 0x0000001102167824 */ /* 0x040fe400078e02ff */
[C---:B------:R-:W-:Y:S02]  /*14790*/  IMAD R28, R2.reuse, 0x2e, RZ ;  /* 0x0000002e021c7824 */ /* 0x040fe400078e02ff */
[C---:B------:R-:W-:Y:S02]  /*147a0*/  IMAD R41, R2.reuse, 0x2a, RZ ;  /* 0x0000002a02297824 */ /* 0x040fe400078e02ff */
[C---:B------:R-:W-:Y:S02]  /*147b0*/  IMAD R14, R2.reuse, 0x17, RZ ;  /* 0x00000017020e7824 */ /* 0x040fe400078e02ff */
[----:B------:R-:W-:-:S02]  /*147c0*/  IMAD R48, R2, 0x15, RZ ;  /* 0x0000001502307824 */ /* 0x000fc400078e02ff */
        /* <DEDUP_REMOVED lines=34> */
[----:B------:R-:W-:Y:S01]  /*149f0*/  IMAD R116, R2, 0xf2, RZ ;  /* 0x000000f202747824 */ /* 0x000fe200078e02ff */
[C---:B--2---:R-:W-:Y:S02]  /*14a00*/  ISETP.GT.U32.AND P1, PT, R133.reuse, R156, PT ;  /* 0x0000009c8500720c */ /* 0x044fe40003f24070 */
[----:B---3--:R-:W-:-:S11]  /*14a10*/  ISETP.GT.U32.AND P3, PT, R133, R155, PT ;  /* 0x0000009b8500720c */ /* 0x008fd60003f64070 */
[----:B------:R-:W-:-:S05]  /*14a20*/  @!P1 IMAD.IADD R156, R156, 0x1, -R133 ;  /* 0x000000019c9c9824 */ /* 0x000fca00078e0a85 */
[----:B------:R-:W-:Y:S01]  /*14a30*/  @!P1 STL [R1+0x100], R156 ;  /* 0x0001009c01009387 */ /* 0x000fe20000100800 */
[-C--:B------:R-:W-:Y:S01]  /*14a40*/  IADD3 R153, P1, PT, R68, R154.reuse, RZ ;  /* 0x0000009a44997210 */ /* 0x080fe20007f3e0ff */
[----:B------:R-:W-:Y:S02]  /*14a50*/  @!P3 IMAD.IADD R155, R155, 0x1, -R133 ;  /* 0x000000019b9bb824 */ /* 0x000fe400078e0a85 */
[----:B------:R-:W-:Y:S04]  /*14a60*/  STL [R1+0x2c14], R133 ;  /* 0x002c148501007387 */ /* 0x000fe80000100800 */
[----:B------:R1:W-:Y:S01]  /*14a70*/  @!P3 STL [R1+0xfc], R155 ;  /* 0x0000fc9b0100b387 */ /* 0x0003e20000100800 */
[----:B----4-:R-:W-:Y:S02]  /*14a80*/  LEA.HI.X.SX32 R159, R50, R3, 0x1, P1 ;  /* 0x00000003329f7211 */ /* 0x010fe400008f0eff */
[-C--:B0-----:R-:W-:Y:S01]  /*14a90*/  IADD3 R158, P1, PT, R46, R154.reuse, RZ ;  /* 0x0000009a2e9e7210 */ /* 0x081fe20007f3e0ff */
[----:B------:R-:W-:Y:S01]  /*14aa0*/  STL [R1+0x15c8], R153 ;  /* 0x0015c89901007387 */ /* 0x000fe20000100800 */
[----:B-1----:R-:W-:-:S03]  /*14ab0*/  IADD3 R155, P3, PT, R69, R154, RZ ;  /* 0x0000009a459b7210 */ /* 0x002fc60007f7e0ff */
[----:B------:R-:W-:Y:S01]  /*14ac0*/  STL [R1+0x2c1c], R153 ;  /* 0x002c1c9901007387 */ /* 0x000fe20000100800 */
[----:B------:R-:W-:-:S03]  /*14ad0*/  LEA.HI.X.SX32 R151, R12, R3, 0x1, P3 ;  /* 0x000000030c977211 */ /* 0x000fc600018f0eff */
[----:B------:R-:W-:Y:S01]  /*14ae0*/  STL [R1+0x15e8], R155 ;  /* 0x0015e89b01007387 */ /* 0x000fe20000100800 */
[----:B------:R-:W-:-:S03]  /*14af0*/  LEA R148, P3, R2, R154, 0x5 ;  /* 0x0000009a02947211 */ /* 0x000fc600078628ff */
[----:B------:R-:W-:Y:S01]  /*14b00*/  STL [R1+0x2c20], R155 ;  /* 0x002c209b01007387 */ /* 0x000fe20000100800 */
[----:B------:R-:W-:-:S03]  /*14b10*/  LEA.HI.X.SX32 R147, R13, R3, 0x1, P3 ;  /* 0x000000030d937211 */ /* 0x000fc600018f0eff */
[----:B------:R-:W-:Y:S01]  /*14b20*/  STL [R1+0x15c4], R159 ;  /* 0x0015c49f01007387 */ /* 0x000fe20000100800 */
[----:B------:R-:W-:Y:S02]  /*14b30*/  LEA.HI.X.SX32 R149, R49, R3, 0x1, P1 ;  /* 0x0000000331957211 */ /* 0x000fe400008f0eff */
[-C--:B------:R-:W-:Y:S01]  /*14b40*/  IADD3 R145, P3, PT, R152, R154.reuse, RZ ;  /* 0x0000009a98917210 */ /* 0x080fe20007f7e0ff */
[----:B------:R-:W-:Y:S01]  /*14b50*/  STL [R1+0x2c28], R159 ;  /* 0x002c289f01007387 */ /* 0x000fe20000100800 */
[----:B------:R-:W-:-:S03]  /*14b60*/  IADD3 R157, P1, PT, R125, R154, RZ ;  /* 0x0000009a7d9d7210 */ /* 0x000fc60007f3e0ff */
[----:B------:R-:W-:Y:S01]  /*14b70*/  STL [R1+0x15f8], R158 ;  /* 0x0015f89e01007387 */ /* 0x000fe20000100800 */
[----:B------:R-:W-:-:S03]  /*14b80*/  LEA.HI.X.SX32 R144, R68, R3, 0x1, P3 ;  /* 0x0000000344907211 */ /* 0x000fc600018f0eff */
[----:B------:R-:W-:Y:S01]  /*14b90*/  STL [R1+0x2c2c], R158 ;  /* 0x002c2c9e01007387 */ /* 0x000fe20000100800 */
[----:B------:R-:W-:-:S03]  /*14ba0*/  LEA.HI.X.SX32 R146, R22, R3, 0x1, P1 ;  /* 0x0000000316927211 */ /* 0x000fc600008f0eff */
[----:B------:R-:W-:Y:S01]  /*14bb0*/  STL [R1+0x1600], R148 ;  /* 0x0016009401007387 */ /* 0x000fe20000100800 */
[----:B------:R-:W-:-:S03]  /*14bc0*/  IADD3 R141, P3, PT, R28, R154, RZ ;  /* 0x0000009a1c8d7210 */ /* 0x000fc60007f7e0ff */
[----:B------:R-:W-:Y:S01]  /*14bd0*/  STL [R1+0x2c34], R148 ;  /* 0x002c349401007387 */ /* 0x000fe20000100800 */
[----:B------:R-:W-:-:S03]  /*14be0*/  IADD3 R156, P1, PT, R41, R154, RZ ;  /* 0x0000009a299c7210 */ /* 0x000fc60007f3e0ff */
[----:B------:R-:W-:Y:S04]  /*14bf0*/  STL [R1+0x15e4], R151 ;  /* 0x0015e49701007387 */ /* 0x000fe80000100800 */
        /* <DEDUP_REMOVED lines=75> */
[----:B------:R-:W-:-:S03]  /*150b0*/  IMAD R12, R2, 0x6a, RZ ;  /* 0x0000006a020c7824 */ /* 0x000fc600078e02ff */
[----:B------:R-:W-:Y:S01]  /*150c0*/  STL [R1+0x2cbc], R124 ;  /* 0x002cbc7c01007387 */ /* 0x000fe20000100800 */
[----:B------:R-:W-:-:S03]  /*150d0*/  LEA.HI.X.SX32 R98, R38, R3, 0x1, P1 ;  /* 0x0000000326627211 */ /* 0x000fc600008f0eff */
[----:B------:R-:W-:Y:S01]  /*150e0*/  STL [R1+0x166c], R122 ;  /* 0x00166c7a01007387 */ /* 0x000fe20000100800 */
[----:B------:R-:W-:-:S03]  /*150f0*/  IADD3 R91, P3, PT, R9, R154, RZ ;  /* 0x0000009a095b7210 */ /* 0x000fc60007f7e0ff */
[----:B------:R-:W-:Y:S01]  /*15100*/  STL [R1+0x2cc4], R122 ;  /* 0x002cc47a01007387 */ /* 0x000fe20000100800 */
[----:B------:R-:W-:-:S03]  /*15110*/  IADD3 R97, P1, PT, R5, R154, RZ ;  /* 0x0000009a05617210 */ /* 0x000fc60007f3e0ff */
[----:B------:R-:W-:Y:S01]  /*15120*/  STL [R1+0x1688], R163 ;  /* 0x001688a301007387 */ /* 0x000fe20000100800 */
[----:B------:R-:W-:-:S03]  /*15130*/  LEA.HI.X.SX32 R90, R24, R3, 0x1, P3 ;  /* 0x00000003185a7211 */ /* 0x000fc600018f0eff */
[----:B------:R-:W-:Y:S01]  /*15140*/  STL [R1+0x2cc8], R163 ;  /* 0x002cc8a301007387 */ /* 0x000fe20000100800 */
[----:B------:R-:W-:-:S03]  /*15150*/  IMAD R14, R2, 0x6e, RZ ;  /* 0x0000006e020e7824 */ /* 0x000fc600078e02ff */
[----:B------:R-:W-:Y:S01]  /*15160*/  STL [R1+0x16a8], R161 ;  /* 0x0016a8a101007387 */ /* 0x000fe20000100800 */
[----:B------:R-:W-:-:S03]  /*15170*/  LEA.HI.X.SX32 R92, R37, R3, 0x1, P1 ;  /* 0x00000003255c7211 */ /* 0x000fc600008f0eff */
[----:B------:R-:W-:Y:S01]  /*15180*/  STL [R1+0x2cd0], R161 ;  /* 0x002cd0a101007387 */ /* 0x000fe20000100800 */
[-C--:B------:R-:W-:Y:S01]  /*15190*/  IADD3 R88, P3, PT, R12, R154.reuse, RZ ;  /* 0x0000009a0c587210 */ /* 0x080fe20007f7e0ff */
[----:B------:R-:W-:Y:S02]  /*151a0*/  IMAD R13, R2, 0x6c, RZ ;  /* 0x0000006c020d7824 */ /* 0x000fe400078e02ff */
[----:B------:R-:W-:Y:S01]  /*151b0*/  STL [R1+0x1674], R120 ;  /* 0x0016747801007387 */ /* 0x000fe20000100800 */
[----:B------:R-:W-:-:S03]  /*151c0*/  IADD3 R119, P1, PT, R11, R154, RZ ;  /* 0x0000009a0b777210 */ /* 0x000fc60007f3e0ff */
[----:B------:R-:W-:Y:S01]  /*151d0*/  STL [R1+0x2cd4], R120 ;  /* 0x002cd47801007387 */ /* 0x000fe20000100800 */
[----:B------:R-:W-:-:S03]  /*151e0*/  IMAD R22, R2, 0x37, RZ ;  /* 0x0000003702167824 */ /* 0x000fc600078e02ff */
[----:B------:R-:W-:Y:S01]  /*151f0*/  STL [R1+0x1684], R150 ;  /* 0x0016849601007387 */ /* 0x000fe20000100800 */
[----:B------:R-:W-:-:S03]  /*15200*/  LEA.HI.X.SX32 R87, R19, R3, 0x1, P3 ;  /* 0x0000000313577211 */ /* 0x000fc600018f0eff */
[----:B------:R-:W-:Y:S01]  /*15210*/  STL [R1+0x2cdc], R150 ;  /* 0x002cdc9601007387 */ /* 0x000fe20000100800 */
[----:B------:R-:W-:Y:S01]  /*15220*/  IMAD R18, R2, 0x74, RZ ;  /* 0x0000007402127824 */ /* 0x000fe200078e02ff */
[----:B------:R-:W-:Y:S02]  /*15230*/  LEA.HI.X.SX32 R89, R36, R3, 0x1, P1 ;  /* 0x0000000324597211 */ /* 0x000fe400008f0eff */
[----:B------:R-:W-:Y:S01]  /*15240*/  STL [R1+0x16b8], R114 ;  /* 0x0016b87201007387 */ /* 0x000fe20000100800 */
[-C--:B------:R-:W-:Y:S01]  /*15250*/  IADD3 R84, P3, PT, R14, R154.reuse, RZ ;  /* 0x0000009a0e547210 */ /* 0x080fe20007f7e0ff */
[----:B------:R-:W-:Y:S02]  /*15260*/  IMAD R16, R2, 0x72, RZ ;  /* 0x0000007202107824 */ /* 0x000fe400078e02ff */
[----:B------:R-:W-:Y:S01]  /*15270*/  STL [R1+0x2ce0], R114 ;  /* 0x002ce07201007387 */ /* 0x000fe20000100800 */
[----:B------:R-:W-:-:S03]  /*15280*/  IADD3 R86, P1, PT, R13, R154, RZ ;  /* 0x0000009a0d567210 */ /* 0x000fc60007f3e0ff */
[----:B------:R-:W-:Y:S01]  /*15290*/  STL [R1+0x16c8], R110 ;  /* 0x0016c86e01007387 */ /* 0x000fe20000100800 */
[----:B------:R-:W-:-:S03]  /*152a0*/  LEA.HI.X.SX32 R83, R22, R3, 0x1, P3 ;  /* 0x0000000316537211 */ /* 0x000fc600018f0eff */
[----:B------:R-:W-:Y:S01]  /*152b0*/  STL [R1+0x2ce8], R110 ;  /* 0x002ce86e01007387 */ /* 0x000fe20000100800 */
[----:B------:R-:W-:-:S03]  /*152c0*/  IMAD R34, R2, 0x39, RZ ;  /* 0x0000003902227824 */ /* 0x000fc600078e02ff */
        /* <DEDUP_REMOVED lines=37> */
[----:B------:R-:W-:-:S03]  /*15520*/  IADD3 R62, P3, PT, R20, R154, RZ ;  /* 0x0000009a143e7210 */ /* 0x000fc60007f7e0ff */
[----:B------:R-:W-:Y:S01]  /*15530*/  STL [R1+0x2d1c], R106 ;  /* 0x002d1c6a01007387 */ /* 0x000fe20000100800 */
[----:B------:R-:W-:-:S03]  /*15540*/  IADD3 R66, P1, PT, R27, R154, RZ ;  /* 0x0000009a1b427210 */ /* 0x000fc60007f3e0ff */
[----:B------:R-:W-:Y:S01]  /*15550*/  STL [R1+0x16e4], R101 ;  /* 0x0016e46501007387 */ /* 0x000fe20000100800 */
[----:B------:R-:W-:-:S03]  /*15560*/  LEA.HI.X.SX32 R61, R19, R3, 0x1, P3 ;  /* 0x00000003133d7211 */ /* 0x000fc600018f0eff */
[----:B------:R0:W-:Y:S01]  /*15570*/  STL [R1+0x2d24], R101 ;  /* 0x002d246501007387 */ /* 0x0001e20000100800 */
[----:B------:R-:W-:-:S03]  /*15580*/  LEA.HI.X.SX32 R65, R24, R3, 0x1, P1 ;  /* 0x0000000318417211 */ /* 0x000fc600008f0eff */
[----:B------:R-:W-:Y:S01]  /*15590*/  STL [R1+0x16f8], R99 ;  /* 0x0016f86301007387 */ /* 0x000fe20000100800 */
[----:B------:R-:W-:-:S03]  /*155a0*/  IMAD R20, R2, 0x79, RZ ;  /* 0x0000007902147824 */ /* 0x000fc600078e02ff */
[----:B------:R1:W-:Y:S01]  /*155b0*/  STL [R1+0x2d28], R99 ;  /* 0x002d286301007387 */ /* 0x0003e20000100800 */
[----:B0-----:R-:W-:-:S03]  /*155c0*/  IADD3 R101, P3, PT, R117, R154, RZ ;  /* 0x0000009a75657210 */ /* 0x001fc60007f7e0ff */
[----:B------:R-:W-:Y:S01]  /*155d0*/  STL [R1+0x1708], R94 ;  /* 0x0017085e01007387 */ /* 0x000fe20000100800 */
[----:B------:R-:W-:-:S03]  /*155e0*/  IMAD R117, R2, 0xec, RZ ;  /* 0x000000ec02757824 */ /* 0x000fc600078e02ff */
[----:B------:R0:W-:Y:S01]  /*155f0*/  STL [R1+0x2d30], R94 ;  /* 0x002d305e01007387 */ /* 0x0001e20000100800 */
[----:B------:R-:W-:Y:S01]  /*15600*/  IMAD R19, R2, 0x77, RZ ;  /* 0x0000007702137824 */ /* 0x000fe200078e02ff */
[-C--:B-1----:R-:W-:Y:S02]  /*15610*/  LEA.HI.X.SX32 R99, R68, R3.reuse, 0x1, P3 ;  /* 0x0000000344637211 */ /* 0x082fe400018f0eff */
[----:B------:R-:W-:Y:S01]  /*15620*/  STL [R1+0x16ec], R100 ;  /* 0x0016ec6401007387 */ /* 0x000fe20000100800 */
[-C--:B------:R-:W-:Y:S02]  /*15630*/  IADD3 R107, P3, PT, R117, R154.reuse, RZ ;  /* 0x0000009a756b7210 */ /* 0x080fe40007f7e0ff */
[----:B0-----:R-:W-:Y:S01]  /*15640*/  IADD3 R94, P1, PT, R116, R154, RZ ;  /* 0x0000009a745e7210 */ /* 0x001fe20007f3e0ff */
[C---:B------:R-:W-:Y:S01]  /*15650*/  IMAD R116, R2.reuse, 0xee, RZ ;  /* 0x000000ee02747824 */ /* 0x040fe200078e02ff */
[----:B------:R0:W-:Y:S01]  /*15660*/  STL [R1+0x2d34], R100 ;  /* 0x002d346401007387 */ /* 0x0001e20000100800 */
[----:B------:R-:W-:Y:S01]  /*15670*/  IMAD R117, R2, 0xea, RZ ;  /* 0x000000ea02757824 */ /* 0x000fe200078e02ff */
[----:B0-----:R-:W-:-:S02]  /*15680*/  LEA.HI.X.SX32 R100, R20, R3, 0x1, P1 ;  /* 0x0000000314647211 */ /* 0x001fc400008f0eff */
[----:B------:R-:W-:-:S04]  /*15690*/  IADD3 R105, P1, PT, R116, R154, RZ ;  /* 0x0000009a74697210 */ /* 0x000fc80007f3e0ff */
[-C--:B------:R-:W-:Y:S02]  /*156a0*/  LEA.HI.X.SX32 R106, R19, R3.reuse, 0x1, P1 ;  /* 0x00000003136a7211 */ /* 0x080fe400008f0eff */
[----:B------:R-:W-:Y:S01]  /*156b0*/  IADD3 R115, P1, PT, R117, R154, RZ ;  /* 0x0000009a75737210 */ /* 0x000fe20007f3e0ff */
[C---:B------:R-:W-:Y:S01]  /*156c0*/  IMAD R117, R2.reuse, 0xe8, RZ ;  /* 0x000000e802757824 */ /* 0x040fe200078e02ff */
[----:B------:R-:W-:Y:S01]  /*156d0*/  LEA.HI.X.SX32 R102, R69, R3, 0x1, P3 ;  /* 0x0000000345667211 */ /* 0x000fe200018f0eff */
[----:B------:R-:W-:-:S03]  /*156e0*/  IMAD R68, R2, 0x75, RZ ;  /* 0x0000007502447824 */ /* 0x000fc600078e02ff */
[----:B------:R-:W-:Y:S01]  /*156f0*/  IADD3 R113, P3, PT, R117, R154, RZ ;  /* 0x0000009a75717210 */ /* 0x000fe20007f7e0ff */
[----:B------:R-:W-:Y:S01]  /*15700*/  IMAD R117, R2, 0xe6, RZ ;  /* 0x000000e602757824 */ /* 0x000fe200078e02ff */
[----:B------:R-:W-:-:S04]  /*15710*/  LEA.HI.X.SX32 R109, R68, R3, 0x1, P1 ;  /* 0x00000003446d7211 */ /* 0x000fc800008f0eff */
[----:B------:R-:W-:Y:S01]  /*15720*/  IADD3 R110, P1, PT, R117, R154, RZ ;  /* 0x0000009a756e7210 */ /* 0x000fe20007f3e0ff */
[----:B------:R-:W-:Y:S01]  /*15730*/  IMAD R117, R2, 0xe4, RZ ;  /* 0x000000e402757824 */ /* 0x000fe200078e02ff */
        /* <DEDUP_REMOVED lines=123> */
[-C--:B------:R-:W-:Y:S01]  /*15ef0*/  IADD3 R48, P3, PT, R117, R154.reuse, RZ ;  /* 0x0000009a75307210 */ /* 0x080fe20007f7e0ff */
[C---:B------:R-:W-:Y:S02]  /*15f00*/  IMAD R69, R2.reuse, 0x4d, RZ ;  /* 0x0000004d02457824 */ /* 0x040fe400078e02ff */
[----:B------:R-:W-:Y:S01]  /*15f10*/  IMAD R0, R2, 0x49, RZ ;  /* 0x0000004902007824 */ /* 0x000fe200078e02ff */
[-C--:B------:R-:W-:Y:S01]  /*15f20*/  LEA.HI.X.SX32 R47, R22, R3.reuse, 0x1, P3 ;  /* 0x00000003162f7211 */ /* 0x080fe200018f0eff */
[----:B------:R-:W-:Y:S01]  /*15f30*/  IMAD R117, R2, 0x94, RZ ;  /* 0x0000009402757824 */ /* 0x000fe200078e02ff */
[-C--:B------:R-:W-:Y:S02]  /*15f40*/  IADD3 R51, P3, PT, R111, R154.reuse, RZ ;  /* 0x0000009a6f337210 */ /* 0x080fe40007f7e0ff */
[----:B------:R-:W-:Y:S02]  /*15f50*/  LEA.HI.X.SX32 R43, R69, R3, 0x1, P1 ;  /* 0x00000003452b7211 */ /* 0x000fe400008f0eff */
[----:B------:R-:W-:-:S02]  /*15f60*/  IADD3 R50, P1, PT, R117, R154, RZ ;  /* 0x0000009a75327210 */ /* 0x000fc40007f3e0ff */
[-C--:B------:R-:W-:Y:S02]  /*15f70*/  LEA.HI.X.SX32 R0, R0, R3.reuse, 0x1, P3 ;  /* 0x0000000300007211 */ /* 0x080fe400018f0eff */
[-C--:B------:R-:W-:Y:S02]  /*15f80*/  IADD3 R58, P3, PT, R81, R154.reuse, RZ ;  /* 0x0000009a513a7210 */ /* 0x080fe40007f7e0ff */
[----:B------:R-:W0:Y:S01]  /*15f90*/  LDC R81, c[0x0][0x3a8] ;  /* 0x0000ea00ff517b82 */ /* 0x000e220000000800 */
[C---:B------:R-:W-:Y:S01]  /*15fa0*/  IMAD R68, R2.reuse, 0x47, RZ ;  /* 0x0000004702447824 */ /* 0x040fe200078e02ff */
[-C--:B------:R-:W-:Y:S01]  /*15fb0*/  LEA.HI.X.SX32 R49, R21, R3.reuse, 0x1, P1 ;  /* 0x0000000315317211 */ /* 0x080fe200008f0eff */
[C---:B------:R-:W-:Y:S01]  /*15fc0*/  IMAD R117, R2.reuse, 0x98, RZ ;  /* 0x0000009802757824 */ /* 0x040fe200078e02ff */
[-C--:B------:R-:W-:Y:S01]  /*15fd0*/  IADD3 R165, P1, PT, R95, R154.reuse, RZ ;  /* 0x0000009a5fa57210 */ /* 0x080fe20007f3e0ff */
[C---:B------:R-:W-:Y:S02]  /*15fe0*/  IMAD R7, R2.reuse, 0x4c, RZ ;  /* 0x0000004c02077824 */ /* 0x040fe400078e02ff */
[C---:B------:R-:W-:Y:S01]  /*15ff0*/  IMAD R69, R2.reuse, 0x45, RZ ;  /* 0x0000004502457824 */ /* 0x040fe200078e02ff */
[-C--:B------:R-:W-:Y:S01]  /*16000*/  IADD3 R46, P5, PT, R117, R154.reuse, RZ ;  /* 0x0000009a752e7210 */ /* 0x080fe20007fbe0ff */
[----:B------:R-:W-:Y:S01]  /*16010*/  IMAD R164, R2, 0x26, RZ ;  /* 0x0000002602a47824 */ /* 0x000fe200078e02ff */
[----:B------:R-:W-:Y:S01]  /*16020*/  LEA.HI.X.SX32 R54, R68, R3, 0x1, P1 ;  /* 0x0000000344367211 */ /* 0x000fe200008f0eff */
[----:B------:R-:W-:Y:S01]  /*16030*/  IMAD R6, R2, 0x50, RZ ;  /* 0x0000005002067824 */ /* 0x000fe200078e02ff */
[----:B------:R-:W-:-:S02]  /*16040*/  IADD3 R117, P1, PT, R7, R154, RZ ;  /* 0x0000009a07757210 */ /* 0x000fc40007f3e0ff */
[-C--:B------:R-:W-:Y:S02]  /*16050*/  LEA.HI.X.SX32 R57, R69, R3.reuse, 0x1, P3 ;  /* 0x0000000345397211 */ /* 0x080fe400018f0eff */
[-C--:B------:R-:W-:Y:S01]  /*16060*/  IADD3 R38, P3, PT, R160, R154.reuse, RZ ;  /* 0x0000009aa0267210 */ /* 0x080fe20007f7e0ff */
[----:B------:R-:W-:Y:S01]  /*16070*/  IMAD R160, R2, 0xb0, RZ ;  /* 0x000000b002a07824 */ /* 0x000fe200078e02ff */
[-C--:B------:R-:W-:Y:S01]  /*16080*/  LEA.HI.X.SX32 R116, R164, R3.reuse, 0x1, P1 ;  /* 0x00000003a4747211 */ /* 0x080fe200008f0eff */
[----:B------:R-:W-:Y:S01]  /*16090*/  IMAD R68, R2, 0x58, RZ ;  /* 0x0000005802447824 */ /* 0x000fe200078e02ff */
[-C--:B------:R-:W-:Y:S01]  /*160a0*/  IADD3 R112, P1, PT, R6, R154.reuse, RZ ;  /* 0x0000009a06707210 */ /* 0x080fe20007f3e0ff */
[C---:B------:R-:W-:Y:S01]  /*160b0*/  IMAD R142, R2.reuse, 0x28, RZ ;  /* 0x00000028028e7824 */ /* 0x040fe200078e02ff */
[-C--:B------:R-:W-:Y:S01]  /*160c0*/  LEA.HI.X.SX32 R45, R7, R3.reuse, 0x1, P5 ;  /* 0x00000003072d7211 */ /* 0x080fe200028f0eff */
[----:B------:R-:W-:Y:S01]  /*160d0*/  IMAD R103, R2, 0xc0, RZ ;  /* 0x000000c002677824 */ /* 0x000fe200078e02ff */
[-C--:B------:R-:W-:Y:S01]  /*160e0*/  IADD3 R22, P5, PT, R160, R154.reuse, RZ ;  /* 0x0000009aa0167210 */ /* 0x080fe20007fbe0ff */
[----:B------:R-:W-:Y:S01]  /*160f0*/  IMAD R139, R2, 0x2c, RZ ;  /* 0x0000002c028b7824 */ /* 0x000fe200078e02ff */
[-C--:B------:R-:W-:Y:S01]  /*16100*/  LEA.HI.X.SX32 R37, R6, R3.reuse, 0x1, P3 ;  /* 0x0000000306257211 */ /* 0x080fe200018f0eff */
[----:B------:R-:W-:Y:S01]  /*16110*/  IMAD R160, R2, 0xe0, RZ ;  /* 0x000000e002a07824 */ /* 0x000fe200078e02ff */
[----:B------:R-:W-:Y:S01]  /*16120*/  IADD3 R104, P3, PT, R68, R154, RZ ;  /* 0x0000009a44687210 */ /* 0x000fe20007f7e0ff */
[----:B------:R-:W-:Y:S01]  /*16130*/  IMAD R69, R2, 0x60, RZ ;  /* 0x0000006002457824 */ /* 0x000fe200078e02ff */
[----:B------:R-:W-:-:S02]  /*16140*/  LEA.HI.X.SX32 R111, R142, R3, 0x1, P1 ;  /* 0x000000038e6f7211 */ /* 0x000fc400008f0eff */
[-C--:B------:R-:W-:Y:S02]  /*16150*/  IADD3 R7, P1, PT, R103, R154.reuse, RZ ;  /* 0x0000009a67077210 */ /* 0x080fe40007f3e0ff */
[-C--:B------:R-:W-:Y:S01]  /*16160*/  LEA.HI.X.SX32 R21, R68, R3.reuse, 0x1, P5 ;  /* 0x0000000344157211 */ /* 0x080fe200028f0eff */
[C---:B------:R-:W-:Y:S01]  /*16170*/  IMAD R68, R2.reuse, 0x70, RZ ;  /* 0x0000007002447824 */ /* 0x040fe200078e02ff */
[-C--:B------:R-:W-:Y:S01]  /*16180*/  LEA.HI.X.SX32 R103, R139, R3.reuse, 0x1, P3 ;  /* 0x000000038b677211 */ /* 0x080fe200018f0eff */
[----:B------:R-:W-:Y:S01]  /*16190*/  IMAD R136, R2, 0x30, RZ ;  /* 0x0000003002887824 */ /* 0x000fe200078e02ff */
[-C--:B------:R-:W-:Y:S01]  /*161a0*/  IADD3 R122, P3, PT, R160, R154.reuse, RZ ;  /* 0x0000009aa07a7210 */ /* 0x080fe20007f7e0ff */
[----:B------:R-:W-:Y:S01]  /*161b0*/  IMAD R60, R60, 0x8c, RZ ;  /* 0x0000008c3c3c7824 */ /* 0x000fe200078e02ff */
[-C--:B------:R-:W-:Y:S01]  /*161c0*/  LEA.HI.X.SX32 R6, R69, R3.reuse, 0x1, P1 ;  /* 0x0000000345067211 */ /* 0x080fe200008f0eff */
[----:B0-----:R-:W-:Y:S01]  /*161d0*/  IMAD R81, R81, 0x90, RZ ;  /* 0x0000009051517824 */ /* 0x001fe200078e02ff */
[-C--:B------:R-:W-:Y:S01]  /*161e0*/  IADD3 R96, P1, PT, R69, R154.reuse, RZ ;  /* 0x0000009a45607210 */ /* 0x080fe20007f3e0ff */
[----:B------:R-:W-:Y:S01]  /*161f0*/  IMAD R126, R2, 0x38, RZ ;  /* 0x00000038027e7824 */ /* 0x000fe200078e02ff */
[----:B------:R-:W-:Y:S01]  /*16200*/  LEA.HI.X.SX32 R163, R68, R3, 0x1, P3 ;  /* 0x0000000344a37211 */ /* 0x000fe200018f0eff */
[----:B------:R-:W-:Y:S01]  /*16210*/  IMAD R135, R2, 0x46, RZ ;  /* 0x0000004602877824 */ /* 0x000fe200078e02ff */
[----:B------:R-:W-:-:S02]  /*16220*/  IADD3 R82, P3, PT, R68, R154, RZ ;  /* 0x0000009a44527210 */ /* 0x000fc40007f7e0ff */
[-C--:B------:R-:W-:Y:S02]  /*16230*/  LEA.HI.X.SX32 R95, R136, R3.reuse, 0x1, P1 ;  /* 0x00000003885f7211 */ /* 0x080fe400008f0eff */
[-C--:B------:R-:W-:Y:S02]  /*16240*/  IADD3 R56, P1, PT, R60, R154.reuse, RZ ;  /* 0x0000009a3c387210 */ /* 0x080fe40007f3e0ff */
[-C--:B------:R-:W-:Y:S02]  /*16250*/  IADD3 R53, P5, PT, R81, R154.reuse, RZ ;  /* 0x0000009a51357210 */ /* 0x080fe40007fbe0ff */
[-C--:B------:R-:W-:Y:S01]  /*16260*/  LEA.HI.X.SX32 R81, R126, R3.reuse, 0x1, P3 ;  /* 0x000000037e517211 */ /* 0x080fe200018f0eff */
[----:B------:R-:W-:Y:S01]  /*16270*/  IMAD.SHL.U32 R63, R2, 0x40, RZ ;  /* 0x00000040023f7824 */ /* 0x000fe200078e00ff */
[----:B------:R-:W-:Y:S01]  /*16280*/  IADD3 R60, P3, PT, R55, R154, RZ ;  /* 0x0000009a373c7210 */ /* 0x000fe20007f7e0ff */
[----:B------:R-:W-:Y:S01]  /*16290*/  VIADD R69, R162, 0xffffff8b ;  /* 0xffffff8ba2457836 */ /* 0x000fe20000000000 */
[----:B------:R-:W-:-:S02]  /*162a0*/  LEA.HI.X.SX32 R55, R135, R3, 0x1, P1 ;  /* 0x0000000387377211 */ /* 0x000fc400008f0eff */
[----:B------:R-:W-:-:S04]  /*162b0*/  LEA R64, P1, R64, R154, 0x7 ;  /* 0x0000009a40407211 */ /* 0x000fc800078238ff */
[-C--:B------:R-:W-:Y:S02]  /*162c0*/  LEA.HI.X.SX32 R63, R63, R3.reuse, 0x1, P1 ;  /* 0x000000033f3f7211 */ /* 0x080fe400008f0eff */
[----:B------:R-:W-:Y:S02]  /*162d0*/  ISETP.GE.U32.AND P1, PT, R69, 0x7ffffe8c, PT ;  /* 0x7ffffe8c4500780c */ /* 0x000fe40003f26070 */
[----:B------:R-:W0:Y:S01]  /*162e0*/  LDC R69, c[0x0][0x3a8] ;  /* 0x0000ea00ff457b82 */ /* 0x000e220000000800 */
[----:B------:R-:W-:Y:S01]  /*162f0*/  STL [R1+0x16f4], R98 ;  /* 0x0016f46201007387 */ /* 0x000fe20000100800 */
[C---:B------:R-:W-:Y:S02]  /*16300*/  IMAD R160, R2.reuse, 0x48, RZ ;  /* 0x0000004802a07824 */ /* 0x040fe400078e02ff */
[----:B------:R-:W-:Y:S01]  /*16310*/  IMAD R59, R2, 0x44, RZ ;  /* 0x00000044023b7824 */ /* 0x000fe200078e02ff */
[----:B------:R1:W-:Y:S01]  /*16320*/  STL [R1+0x2d3c], R98 ;  /* 0x002d3c6201007387 */ /* 0x0003e20000100800 */
[----:B------:R-:W-:Y:S01]  /*16330*/  VIADD R68, R52, 0xffffff86 ;  /* 0xffffff8634447836 */ /* 0x000fe20000000000 */
[----:B------:R-:W-:-:S02]  /*16340*/  LEA.HI.X.SX32 R52, R160, R3, 0x1, P5 ;  /* 0x00000003a0347211 */ /* 0x000fc400028f0eff */
[----:B------:R-:W-:Y:S02]  /*16350*/  LEA.HI.X.SX32 R59, R59, R3, 0x1, P3 ;  /* 0x000000033b3b7211 */ /* 0x000fe400018f0eff */
[----:B------:R-:W-:Y:S01]  /*16360*/  ISETP.GE.U32.AND P5, PT, R68, 0x7ffffe87, PT ;  /* 0x7ffffe874400780c */ /* 0x000fe20003fa6070 */
[----:B-1----:R-:W-:Y:S02]  /*16370*/  IMAD R98, R2, 0xf4, RZ ;  /* 0x000000f402627824 */ /* 0x002fe400078e02ff */
[----:B------:R-:W-:-:S03]  /*16380*/  VIADD R68, R162, 0xffffff8d ;  /* 0xffffff8da2447836 */ /* 0x000fc60000000000 */
[----:B------:R-:W-:Y:S01]  /*16390*/  IADD3 R98, P3, PT, R98, R154, RZ ;  /* 0x0000009a62627210 */ /* 0x000fe20007f7e0ff */
[----:B0-----:R-:W-:Y:S01]  /*163a0*/  IMAD R69, R69, 0x7a, RZ ;  /* 0x0000007a45457824 */ /* 0x001fe200078e02ff */
[----:B------:R-:W-:-:S04]  /*163b0*/  PRMT R138, RZ, 0x7610, R138 ;  /* 0x00007610ff8a7816 */ /* 0x000fc8000000008a */
[----:B------:R-:W-:Y:S02]  /*163c0*/  LEA.HI.X.SX32 R69, R69, R3, 0x1, P3 ;  /* 0x0000000345457211 */ /* 0x000fe400018f0eff */
[----:B------:R-:W-:Y:S01]  /*163d0*/  ISETP.GE.U32.AND P3, PT, R68, 0x7ffffe8e, PT ;  /* 0x7ffffe8e4400780c */ /* 0x000fe20003f66070 */
[----:B------:R-:W-:-:S05]  /*163e0*/  @!P4 IMAD.MOV.U32 R68, RZ, RZ, R98 ;  /* 0x000000ffff44c224 */ /* 0x000fca00078e0062 */
[----:B------:R-:W2:Y:S04]  /*163f0*/  @!P4 LDG.E.U16 R138, desc[UR20][R68.64] ;  /* 0x00000014448ac981 */ /* 0x000ea8000c1e1500 */
        /* <DEDUP_REMOVED lines=151> */
[----:B0-----:R-:W3:Y:S04]  /*16d70*/  LDL.LU R98, [R1+0x2d3c] ;  /* 0x002d3c0001627983 */ /* 0x001ee80000300800 */
[----:B--2---:R0:W-:Y:S01]  /*16d80*/  STL [R1+0x564], R138 ;  /* 0x0005648a01007387 */ /* 0x0041e20000100800 */
[----:B-1----:R-:W1:Y:S03]  /*16d90*/  LDC R69, c[0x0][0x3a0] ;  /* 0x0000e800ff457b82 */ /* 0x002e660000000800 */
[----:B0-----:R-:W2:Y:S01]  /*16da0*/  LDL.LU R138, [R1+0x2d38] ;  /* 0x002d3800018a7983 */ /* 0x001ea20000300800 */
[----:B------:R-:W-:Y:S01]  /*16db0*/  PRMT R143, RZ, 0x7610, R143 ;  /* 0x00007610ff8f7816 */ /* 0x000fe2000000008f */
[----:B------:R-:W-:-:S02]  /*16dc0*/  @!P5 IMAD.MOV.U32 R68, RZ, RZ, R94 ;  /* 0x000000ffff44d224 */ /* 0x000fc400078e005e */
[----:B-1----:R-:W-:-:S05]  /*16dd0*/  VIADD R69, R69, 0xffffff88 ;  /* 0xffffff8845457836 */ /* 0x002fca0000000000 */
[----:B------:R-:W-:Y:S01]  /*16de0*/  ISETP.GE.U32.AND P4, PT, R69, 0x7ffffe89, PT ;  /* 0x7ffffe894500780c */ /* 0x000fe20003f86070 */
[----:B------:R-:W-:Y:S02]  /*16df0*/  @!P5 IMAD.MOV.U32 R69, RZ, RZ, R100 ;  /* 0x000000ffff45d224 */ /* 0x000fe400078e0064 */
[----:B------:R-:W4:Y:S04]  /*16e00*/  LDL.LU R100, [R1+0x2d34] ;  /* 0x002d340001647983 */ /* 0x000f280000300800 */
[----:B------:R0:W3:Y:S04]  /*16e10*/  @!P5 LDG.E.U16 R143, desc[UR20][R68.64] ;  /* 0x00000014448fd981 */ /* 0x0000e8000c1e1500 */
[----:B------:R-:W4:Y:S01]  /*16e20*/  LDL.LU R94, [R1+0x2d30] ;  /* 0x002d3000015e7983 */ /* 0x000f220000300800 */
[----:B0-----:R-:W-:-:S02]  /*16e30*/  VIADD R69, R162, 0xffffff8f ;  /* 0xffffff8fa2457836 */ /* 0x001fc40000000000 */
[----:B------:R-:W-:-:S03]  /*16e40*/  @!P6 IMAD.MOV.U32 R68, RZ, RZ, R101 ;  /* 0x000000ffff44e224 */ /* 0x000fc600078e0065 */
[----:B------:R-:W-:Y:S01]  /*16e50*/  ISETP.GE.U32.AND P5, PT, R69, 0x7ffffe90, PT ;  /* 0x7ffffe904500780c */ /* 0x000fe20003fa6070 */
[----:B------:R-:W-:Y:S01]  /*16e60*/  @!P6 IMAD.MOV.U32 R69, RZ, RZ, R99 ;  /* 0x000000ffff45e224 */ /* 0x000fe200078e0063 */
[----:B--2---:R-:W-:-:S06]  /*16e70*/  PRMT R138, RZ, 0x7610, R138 ;  /* 0x00007610ff8a7816 */ /* 0x004fcc000000008a */
[----:B------:R0:W2:Y:S02]  /*16e80*/  @!P6 LDG.E.U16 R138, desc[UR20][R68.64] ;  /* 0x00000014448ae981 */ /* 0x0000a4000c1e1500 */
[----:B0-----:R-:W0:Y:S02]  /*16e90*/  LDC R69, c[0x0][0x3a0] ;  /* 0x0000e800ff457b82 */ /* 0x001e240000000800 */
[----:B---3--:R1:W-:Y:S04]  /*16ea0*/  STL [R1+0x578], R143 ;  /* 0x0005788f01007387 */ /* 0x0083e80000100800 */
[----:B-1----:R-:W3:Y:S04]  /*16eb0*/  LDL.LU R143, [R1+0x2d2c] ;  /* 0x002d2c00018f7983 */ /* 0x002ee80000300800 */
[----:B------:R-:W4:Y:S04]  /*16ec0*/  LDL.LU R99, [R1+0x2d28] ;  /* 0x002d280001637983 */ /* 0x000f280000300800 */
[----:B------:R-:W4:Y:S01]  /*16ed0*/  LDL.LU R101, [R1+0x2d24] ;  /* 0x002d240001657983 */ /* 0x000f220000300800 */
[----:B0-----:R-:W-:-:S03]  /*16ee0*/  VIADD R69, R69, 0xffffff8a ;  /* 0xffffff8a45457836 */ /* 0x001fc60000000000 */
[----:B--2---:R0:W-:Y:S04]  /*16ef0*/  STL [R1+0x554], R138 ;  /* 0x0005548a01007387 */ /* 0x0041e80000100800 */
[----:B0-----:R-:W2:Y:S01]  /*16f00*/  LDL.LU R138, [R1+0x2d20] ;  /* 0x002d2000018a7983 */ /* 0x001ea20000300800 */
[----:B------:R-:W-:Y:S01]  /*16f10*/  ISETP.GE.U32.AND P6, PT, R69, 0x7ffffe8b, PT ;  /* 0x7ffffe8b4500780c */ /* 0x000fe20003fc6070 */
[----:B------:R-:W-:Y:S02]  /*16f20*/  @!P4 IMAD.MOV.U32 R68, RZ, RZ, R105 ;  /* 0x000000ffff44c224 */ /* 0x000fe400078e0069 */
[----:B------:R-:W-:Y:S02]  /*16f30*/  @!P4 IMAD.MOV.U32 R69, RZ, RZ, R106 ;  /* 0x000000ffff45c224 */ /* 0x000fe400078e006a */
[----:B------:R-:W4:Y:S04]  /*16f40*/  LDL.LU R106, [R1+0x2d1c] ;  /* 0x002d1c00016a7983 */ /* 0x000f280000300800 */
[----:B------:R-:W4:Y:S01]  /*16f50*/  LDL.LU R105, [R1+0x2d18] ;  /* 0x002d180001697983 */ /* 0x000f220000300800 */
[----:B---3--:R-:W-:-:S06]  /*16f60*/  PRMT R143, RZ, 0x7610, R143 ;  /* 0x00007610ff8f7816 */ /* 0x008fcc000000008f */
[----:B------:R0:W3:Y:S02]  /*16f70*/  @!P4 LDG.E.U16 R143, desc[UR20][R68.64] ;  /* 0x00000014448fc981 */ /* 0x0000e4000c1e1500 */
[----:B0-----:R-:W-:Y:S02]  /*16f80*/  VIADD R69, R162, 0xffffff91 ;  /* 0xffffff91a2457836 */ /* 0x001fe40000000000 */
        /* <DEDUP_REMOVED lines=700> */
[----:B------:R-:W3:Y:S04]  /*19b50*/  LDL.LU R92, [R1+0x29fc] ;  /* 0x0029fc00015c7983 */ /* 0x000ee80000300800 */
[----:B------:R-:W3:Y:S01]  /*19b60*/  LDL.LU R97, [R1+0x29f8] ;  /* 0x0029f80001617983 */ /* 0x000ee20000300800 */
[----:B----4-:R-:W-:Y:S01]  /*19b70*/  PRMT R119, RZ, 0x7610, R119 ;  /* 0x00007610ff777816 */ /* 0x010fe20000000077 */
[----:B------:R-:W-:Y:S01]  /*19b80*/  @!P3 IMAD.MOV.U32 R68, RZ, RZ, R94 ;  /* 0x000000ffff44b224 */ /* 0x000fe200078e005e */
[----:B-1----:R-:W1:Y:S01]  /*19b90*/  LDC R143, c[0x0][0x3a0] ;  /* 0x0000e800ff8f7b82 */ /* 0x002e620000000800 */
[----:B0-----:R-:W-:-:S05]  /*19ba0*/  VIADD R69, R69, 0xffffffd0 ;  /* 0xffffffd045457836 */ /* 0x001fca0000000000 */
[----:B------:R-:W-:Y:S01]  /*19bb0*/  ISETP.GE.U32.AND P5, PT, R69, 0x7ffffed1, PT ;  /* 0x7ffffed14500780c */ /* 0x000fe20003fa6070 */
[----:B------:R-:W-:-:S05]  /*19bc0*/  @!P3 IMAD.MOV.U32 R69, RZ, RZ, R93 ;  /* 0x000000ffff45b224 */ /* 0x000fca00078e005d */
[----:B------:R0:W4:Y:S04]  /*19bd0*/  @!P3 LDG.E.U16 R119, desc[UR20][R68.64] ;  /* 0x000000144477b981 */ /* 0x000128000c1e1500 */
[----:B--2---:R2:W-:Y:S04]  /*19be0*/  STL [R1+0x44c], R138 ;  /* 0x00044c8a01007387 */ /* 0x0045e80000100800 */
[----:B--2---:R-:W2:Y:S01]  /*19bf0*/  LDL.LU R138, [R1+0x29f4] ;  /* 0x0029f400018a7983 */ /* 0x004ea20000300800 */
[----:B0-----:R-:W-:Y:S02]  /*19c00*/  VIADD R69, R162, 0xffffffd7 ;  /* 0xffffffd7a2457836 */ /* 0x001fe40000000000 */
[----:B------:R-:W-:Y:S01]  /*19c10*/  @!P4 IMAD.MOV.U32 R68, RZ, RZ, R96 ;  /* 0x000000ffff44c224 */ /* 0x000fe200078e0060 */
[----:B------:R-:W4:Y:S02]  /*19c20*/  LDL.LU R93, [R1+0x29f0] ;  /* 0x0029f000015d7983 */ /* 0x000f240000300800 */
[----:B------:R-:W-:Y:S01]  /*19c30*/  ISETP.GE.U32.AND P3, PT, R69, 0x7ffffed8, PT ;  /* 0x7ffffed84500780c */ /* 0x000fe20003f66070 */
[----:B------:R-:W-:Y:S01]  /*19c40*/  @!P4 IMAD.MOV.U32 R69, RZ, RZ, R95 ;  /* 0x000000ffff45c224 */ /* 0x000fe200078e005f */
[----:B------:R-:W4:Y:S01]  /*19c50*/  LDL.LU R94, [R1+0x29ec] ;  /* 0x0029ec00015e7983 */ /* 0x000f220000300800 */
[----:B---3--:R-:W-:-:S06]  /*19c60*/  PRMT R97, RZ, 0x7610, R97 ;  /* 0x00007610ff617816 */ /* 0x008fcc0000000061 */
[----:B------:R0:W3:Y:S02]  /*19c70*/  @!P4 LDG.E.U16 R97, desc[UR20][R68.64] ;  /* 0x000000144461c981 */ /* 0x0000e4000c1e1500 */
[----:B0-----:R-:W0:Y:S01]  /*19c80*/  LDC R69, c[0x0][0x3a0] ;  /* 0x0000e800ff457b82 */ /* 0x001e220000000800 */
[----:B------:R-:W-:Y:S02]  /*19c90*/  @!P5 IMAD.MOV.U32 R68, RZ, RZ, R99 ;  /* 0x000000ffff44d224 */ /* 0x000fe400078e0063 */
[----:B0-----:R-:W-:-:S05]  /*19ca0*/  VIADD R69, R69, 0xffffffd2 ;  /* 0xffffffd245457836 */ /* 0x001fca0000000000 */
[----:B------:R-:W-:Y:S01]  /*19cb0*/  ISETP.GE.U32.AND P4, PT, R69, 0x7ffffed3, PT ;  /* 0x7ffffed34500780c */ /* 0x000fe20003f86070 */
[----:B------:R-:W-:Y:S01]  /*19cc0*/  @!P5 IMAD.MOV.U32 R69, RZ, RZ, R98 ;  /* 0x000000ffff45d224 */ /* 0x000fe200078e0062 */
[----:B--2---:R-:W-:-:S06]  /*19cd0*/  PRMT R138, RZ, 0x7610, R138 ;  /* 0x00007610ff8a7816 */ /* 0x004fcc000000008a */
[----:B------:R0:W2:Y:S04]  /*19ce0*/  @!P5 LDG.E.U16 R138, desc[UR20][R68.64] ;  /* 0x00000014448ad981 */ /* 0x0000a8000c1e1500 */
[----:B----4-:R4:W-:Y:S04]  /*19cf0*/  STL [R1+0x468], R119 ;  /* 0x0004687701007387 */ /* 0x0109e80000100800 */
[----:B------:R-:W2:Y:S04]  /*19d00*/  LDL.LU R95, [R1+0x29e8] ;  /* 0x0029e800015f7983 */ /* 0x000ea80000300800 */
[----:B------:R-:W2:Y:S01]  /*19d10*/  LDL.LU R96, [R1+0x29e4] ;  /* 0x0029e40001607983 */ /* 0x000ea20000300800 */
[----:B0-----:R-:W-:Y:S01]  /*19d20*/  VIADD R69, R162, 0xffffffd9 ;  /* 0xffffffd9a2457836 */ /* 0x001fe20000000000 */
[----:B----4-:R-:W0:Y:S02]  /*19d30*/  LDC R119, c[0x0][0x3a0] ;  /* 0x0000e800ff777b82 */ /* 0x010e240000000800 */
[----:B---3--:R3:W-:Y:S04]  /*19d40*/  STL [R1+0x448], R97 ;  /* 0x0004486101007387 */ /* 0x0087e80000100800 */
[----:B---3--:R-:W3:Y:S04]  /*19d50*/  LDL.LU R97, [R1+0x29e0] ;  /* 0x0029e00001617983 */ /* 0x008ee80000300800 */
[----:B------:R-:W4:Y:S04]  /*19d60*/  LDL.LU R98, [R1+0x29dc] ;  /* 0x0029dc0001627983 */ /* 0x000f280000300800 */
[----:B------:R-:W3:Y:S04]  /*19d70*/  LDL.LU R99, [R1+0x29d8] ;  /* 0x0029d80001637983 */ /* 0x000ee80000300800 */
[----:B--2---:R2:W-:Y:S04]  /*19d80*/  STL [R1+0x45c], R138 ;  /* 0x00045c8a01007387 */ /* 0x0045e80000100800 */
[----:B--2---:R-:W2:Y:S01]  /*19d90*/  LDL.LU R138, [R1+0x29d4] ;  /* 0x0029d400018a7983 */ /* 0x004ea20000300800 */
[----:B------:R-:W-:Y:S01]  /*19da0*/  ISETP.GE.U32.AND P5, PT, R69, 0x7ffffeda, PT ;  /* 0x7ffffeda4500780c */ /* 0x000fe20003fa6070 */
[----:B------:R-:W-:-:S02]  /*19db0*/  @!P6 IMAD.MOV.U32 R68, RZ, RZ, R105 ;  /* 0x000000ffff44e224 */ /* 0x000fc400078e0069 */
[----:B------:R-:W-:Y:S02]  /*19dc0*/  @!P6 IMAD.MOV.U32 R69, RZ, RZ, R100 ;  /* 0x000000ffff45e224 */ /* 0x000fe400078e0064 */
[----:B------:R-:W3:Y:S04]  /*19dd0*/  LDL.LU R100, [R1+0x29d0] ;  /* 0x0029d00001647983 */ /* 0x000ee80000300800 */
[----:B------:R-:W3:Y:S01]  /*19de0*/  LDL.LU R105, [R1+0x29cc] ;  /* 0x0029cc0001697983 */ /* 0x000ee20000300800 */
[----:B--2---:R-:W-:-:S06]  /*19df0*/  PRMT R138, RZ, 0x7610, R138 ;  /* 0x00007610ff8a7816 */ /* 0x004fcc000000008a */
[----:B------:R-:W2:Y:S04]  /*19e00*/  @!P6 LDG.E.U16 R138, desc[UR20][R68.64] ;  /* 0x00000014448ae981 */ /* 0x000ea8000c1e1500 */
[----:B--2---:R2:W-:Y:S04]  /*19e10*/  STL [R1+0x434], R138 ;  /* 0x0004348a01007387 */ /* 0x0045e80000100800 */
[----:B--2---:R-:W2:Y:S01]  /*19e20*/  LDL.LU R138, [R1+0x29c8] ;  /* 0x0029c800018a7983 */ /* 0x004ea20000300800 */
[----:B------:R-:W-:Y:S02]  /*19e30*/  @!P4 IMAD.MOV.U32 R68, RZ, RZ, R102 ;  /* 0x000000ffff44c224 */ /* 0x000fe400078e0066 */
[----:B------:R-:W-:-:S02]  /*19e40*/  @!P4 IMAD.MOV.U32 R69, RZ, RZ, R101 ;  /* 0x000000ffff45c224 */ /* 0x000fc400078e0065 */
[----:B------:R-:W3:Y:S04]  /*19e50*/  LDL.LU R101, [R1+0x29c4] ;  /* 0x0029c40001657983 */ /* 0x000ee80000300800 */
[----:B------:R-:W3:Y:S01]  /*19e60*/  LDL.LU R102, [R1+0x29c0] ;  /* 0x0029c00001667983 */ /* 0x000ee20000300800 */
[----:B--2---:R-:W-:-:S06]  /*19e70*/  PRMT R138, RZ, 0x7610, R138 ;  /* 0x00007610ff8a7816 */ /* 0x004fcc000000008a */
[----:B------:R-:W2:Y:S01]  /*19e80*/  @!P4 LDG.E.U16 R138, desc[UR20][R68.64] ;  /* 0x00000014448ac981 */ /* 0x000ea2000c1e1500 */
[----:B-1----:R-:W-:-:S05]  /*19e90*/  VIADD R143, R143, 0xffffffd4 ;  /* 0xffffffd48f8f7836 */ /* 0x002fca0000000000 */
[----:B------:R-:W-:Y:S02]  /*19ea0*/  ISETP.GE.U32.AND P6, PT, R143, 0x7ffffed5, PT ;  /* 0x7ffffed58f00780c */ /* 0x000fe40003fc6070 */
[----:B---3--:R-:W-:Y:S01]  /*19eb0*/  PRMT R105, RZ, 0x7610, R105 ;  /* 0x00007610ff697816 */ /* 0x008fe20000000069 */
[----:B0-----:R-:W-:Y:S01]  /*19ec0*/  VIADD R119, R119, 0xffffffd6 ;  /* 0xffffffd677777836 */ /* 0x001fe20000000000 */
[----:B------:R-:W0:Y:S01]  /*19ed0*/  LDC R143, c[0x0][0x3a0] ;  /* 0x0000e800ff8f7b82 */ /* 0x000e220000000800 */
[----:B--2---:R1:W-:Y:S04]  /*19ee0*/  STL [R1+0x450], R138 ;  /* 0x0004508a01007387 */ /* 0x0043e80000100800 */
[----:B-1----:R-:W2:Y:S01]  /*19ef0*/  LDL.LU R138, [R1+0x29bc] ;  /* 0x0029bc00018a7983 */ /* 0x002ea20000300800 */
[----:B------:R-:W-:-:S02]  /*19f00*/  VIADD R69, R162, 0xffffffdb ;  /* 0xffffffdba2457836 */ /* 0x000fc40000000000 */
[----:B------:R-:W-:-:S03]  /*19f10*/  @!P0 IMAD.MOV.U32 R68, RZ, RZ, R104 ;  /* 0x000000ffff448224 */ /* 0x000fc600078e0068 */
[----:B------:R-:W-:Y:S01]  /*19f20*/  ISETP.GE.U32.AND P4, PT, R69, 0x7ffffedc, PT ;  /* 0x7ffffedc4500780c */ /* 0x000fe20003f86070 */
[----:B------:R-:W-:Y:S02]  /*19f30*/  @!P0 IMAD.MOV.U32 R69, RZ, RZ, R103 ;  /* 0x000000ffff458224 */ /* 0x000fe400078e0067 */
[----:B------:R-:W3:Y:S04]  /*19f40*/  LDL.LU R103, [R1+0x29b8] ;  /* 0x0029b80001677983 */ /* 0x000ee80000300800 */
[----:B------:R1:W3:Y:S04]  /*19f50*/  @!P0 LDG.E.U16 R105, desc[UR20][R68.64] ;  /* 0x0000001444698981 */ /* 0x0002e8000c1e1500 */
[----:B------:R-:W4:Y:S01]  /*19f60*/  LDL.LU R104, [R1+0x29b4] ;  /* 0x0029b40001687983 */ /* 0x000f220000300800 */
[----:B-1----:R-:W-:-:S02]  /*19f70*/  @!P6 IMAD.MOV.U32 R68, RZ, RZ, R115 ;  /* 0x000000ffff44e224 */ /* 0x002fc400078e0073 */
[----:B------:R-:W-:Y:S01]  /*19f80*/  @!P6 IMAD.MOV.U32 R69, RZ, RZ, R106 ;  /* 0x000000ffff45e224 */ /* 0x000fe200078e006a */
[----:B--2---:R-:W-:-:S06]  /*19f90*/  PRMT R138, RZ, 0x7610, R138 ;  /* 0x00007610ff8a7816 */ /* 0x004fcc000000008a */
[----:B------:R-:W2:Y:S04]  /*19fa0*/  @!P6 LDG.E.U16 R138, desc[UR20][R68.64] ;  /* 0x00000014448ae981 */ /* 0x000ea8000c1e1500 */
[----:B---3--:R1:W-:Y:S04]  /*19fb0*/  STL [R1+0x440], R105 ;  /* 0x0004406901007387 */ /* 0x0083e80000100800 */
[----:B-1----:R-:W3:Y:S04]  /*19fc0*/  LDL.LU R105, [R1+0x29b0] ;  /* 0x0029b00001697983 */ /* 0x002ee80000300800 */
[----:B------:R-:W3:Y:S04]  /*19fd0*/  LDL.LU R106, [R1+0x29ac] ;  /* 0x0029ac00016a7983 */ /* 0x000ee80000300800 */
[----:B------:R-:W3:Y:S04]  /*19fe0*/  LDL.LU R115, [R1+0x29a8] ;  /* 0x0029a80001737983 */ /* 0x000ee80000300800 */
[----:B--2---:R1:W-:Y:S04]  /*19ff0*/  STL [R1+0x454], R138 ;  /* 0x0004548a01007387 */ /* 0x0043e80000100800 */
[----:B-1----:R-:W2:Y:S01]  /*1a000*/  LDL.LU R138, [R1+0x29a4] ;  /* 0x0029a400018a7983 */ /* 0x002ea20000300800 */
[----:B------:R-:W-:-:S02]  /*1a010*/  @!P1 IMAD.MOV.U32 R68, RZ, RZ, R108 ;  /* 0x000000ffff449224 */ /* 0x000fc400078e006c */
[----:B------:R-:W-:Y:S02]  /*1a020*/  @!P1 IMAD.MOV.U32 R69, RZ, RZ, R107 ;  /* 0x000000ffff459224 */ /* 0x000fe400078e006b */
[----:B------:R-:W3:Y:S04]  /*1a030*/  LDL.LU R107, [R1+0x29a0] ;  /* 0x0029a000016b7983 */ /* 0x000ee80000300800 */
[----:B------:R-:W3:Y:S01]  /*1a040*/  LDL.LU R108, [R1+0x299c] ;  /* 0x00299c00016c7983 */ /* 0x000ee20000300800 */
[----:B--2---:R-:W-:-:S06]  /*1a050*/  PRMT R138, RZ, 0x7610, R138 ;  /* 0x00007610ff8a7816 */ /* 0x004fcc000000008a */
[----:B------:R1:W2:Y:S02]  /*1a060*/  @!P1 LDG.E.U16 R138, desc[UR20][R68.64] ;  /* 0x00000014448a9981 */ /* 0x0002a4000c1e1500 */
[----:B-1----:R-:W1:Y:S01]  /*1a070*/  LDC R69, c[0x0][0x3a0] ;  /* 0x0000e800ff457b82 */ /* 0x002e620000000800 */
[----:B------:R-:W-:Y:S01]  /*1a080*/  ISETP.GE.U32.AND P0, PT, R119, 0x7ffffed7, PT ;  /* 0x7ffffed77700780c */ /* 0x000fe20003f06070 */
[----:B--2---:R2:W-:Y:S04]  /*1a090*/  STL [R1+0x430], R138 ;  /* 0x0004308a01007387 */ /* 0x0045e80000100800 */
[----:B--2---:R-:W2:Y:S01]  /*1a0a0*/  LDL.LU R138, [R1+0x2998] ;  /* 0x00299800018a7983 */ /* 0x004ea20000300800 */
[----:B-1----:R-:W-:Y:S01]  /*1a0b0*/  VIADD R69, R69, 0xffffffd8 ;  /* 0xffffffd845457836 */ /* 0x002fe20000000000 */
[----:B---3--:R-:W-:-:S06]  /*1a0c0*/  PRMT R115, RZ, 0x7610, R115 ;  /* 0x00007610ff737816 */ /* 0x008fcc0000000073 */
[----:B------:R-:W-:Y:S01]  /*1a0d0*/  @!P0 IMAD.MOV.U32 R68, RZ, RZ, R110 ;  /* 0x000000ffff448224 */ /* 0x000fe200078e006e */
[----:B------:R-:W-:Y:S01]  /*1a0e0*/  ISETP.GE.U32.AND P1, PT, R69, 0x7ffffed9, PT ;  /* 0x7ffffed94500780c */ /* 0x000fe20003f26070 */
[----:B------:R-:W-:Y:S02]  /*1a0f0*/  @!P0 IMAD.MOV.U32 R69, RZ, RZ, R109 ;  /* 0x000000ffff458224 */ /* 0x000fe400078e006d */
[----:B------:R-:W3:Y:S04]  /*1a100*/  LDL.LU R109, [R1+0x2994] ;  /* 0x00299400016d7983 */ /* 0x000ee80000300800 */
[----:B------:R1:W3:Y:S04]  /*1a110*/  @!P0 LDG.E.U16 R115, desc[UR20][R68.64] ;  /* 0x0000001444738981 */ /* 0x0002e8000c1e1500 */
[----:B------:R-:W4:Y:S01]  /*1a120*/  LDL.LU R110, [R1+0x2990] ;  /* 0x00299000016e7983 */ /* 0x000f220000300800 */
[----:B-1----:R-:W-:-:S02]  /*1a130*/  VIADD R69, R162, 0xffffffdf ;  /* 0xffffffdfa2457836 */ /* 0x002fc40000000000 */
[----:B------:R-:W-:-:S03]  /*1a140*/  @!P3 IMAD.MOV.U32 R68, RZ, RZ, R112 ;  /* 0x000000ffff44b224 */ /* 0x000fc600078e0070 */
[----:B------:R-:W-:Y:S01]  /*1a150*/  ISETP.GE.U32.AND P0, PT, R69, 0x7ffffee0, PT ;  /* 0x7ffffee04500780c */ /* 0x000fe20003f06070 */
[----:B------:R-:W-:Y:S01]  /*1a160*/  @!P3 IMAD.MOV.U32 R69, RZ, RZ, R111 ;  /* 0x000000ffff45b224 */ /* 0x000fe200078e006f */
[----:B--2---:R-:W-:-:S06]  /*1a170*/  PRMT R138, RZ, 0x7610, R138 ;  /* 0x00007610ff8a7816 */ /* 0x004fcc000000008a */
[----:B------:R-:W2:Y:S04]  /*1a180*/  @!P3 LDG.E.U16 R138, desc[UR20][R68.64] ;  /* 0x00000014448ab981 */ /* 0x000ea8000c1e1500 */
[----:B---3--:R1:W-:Y:S04]  /*1a190*/  STL [R1+0x438], R115 ;  /* 0x0004387301007387 */ /* 0x0083e80000100800 */
[----:B-1----:R-:W3:Y:S04]  /*1a1a0*/  LDL.LU R115, [R1+0x298c] ;  /* 0x00298c0001737983 */ /* 0x002ee80000300800 */
[----:B------:R-:W4:Y:S04]  /*1a1b0*/  LDL.LU R111, [R1+0x2988] ;  /* 0x00298800016f7983 */ /* 0x000f280000300800 */
[----:B------:R-:W4:Y:S04]  /*1a1c0*/  LDL.LU R112, [R1+0x2984] ;  /* 0x0029840001707983 */ /* 0x000f280000300800 */
[----:B--2---:R1:W-:Y:S04]  /*1a1d0*/  STL [R1+0x43c], R138 ;  /* 0x00043c8a01007387 */ /* 0x0043e80000100800 */
[----:B-1----:R-:W2:Y:S01]  /*1a1e0*/  LDL.LU R138, [R1+0x2980] ;  /* 0x00298000018a7983 */ /* 0x002ea20000300800 */
[----:B------:R-:W-:-:S02]  /*1a1f0*/  @!P1 IMAD.MOV.U32 R68, RZ, RZ, R114 ;  /* 0x000000ffff449224 */ /* 0x000fc400078e0072 */
[----:B------:R-:W-:Y:S02]  /*1a200*/  @!P1 IMAD.MOV.U32 R69, RZ, RZ, R113 ;  /* 0x000000ffff459224 */ /* 0x000fe400078e0071 */
[----:B0-----:R-:W-:Y:S01]  /*1a210*/  VIADD R143, R143, 0xffffffda ;  /* 0xffffffda8f8f7836 */ /* 0x001fe20000000000 */
[----:B------:R-:W-:Y:S01]  /*1a220*/  PRMT R2, RZ, 0x7610, R2 ;  /* 0x00007610ff027816 */ /* 0x000fe20000000002 */
[----:B------:R-:W4:Y:S01]  /*1a230*/  LDL.LU R113, [R1+0x297c] ;  /* 0x00297c0001717983 */ /* 0x000f220000300800 */
[----:B---3--:R-:W-:Y:S02]  /*1a240*/  PRMT R115, RZ, 0x7610, R115 ;  /* 0x00007610ff737816 */ /* 0x008fe40000000073 */
[----:B------:R-:W-:Y:S01]  /*1a250*/  ISETP.GE.U32.AND P3, PT, R143, 0x7ffffedb, PT ;  /* 0x7ffffedb8f00780c */ /* 0x000fe20003f66070 */
[----:B------:R-:W3:Y:S01]  /*1a260*/  LDL.LU R114, [R1+0x2978] ;  /* 0x0029780001727983 */ /* 0x000ee20000300800 */
[C---:B------:R-:W-:Y:S01]  /*1a270*/  VIADD R119, R162.reuse, 0xffffffdd ;  /* 0xffffffdda2777836 */ /* 0x040fe20000000000 */
[----:B------:R-:W0:Y:S02]  /*1a280*/  LDC R143, c[0x0][0x3a0] ;  /* 0x0000e800ff8f7b82 */ /* 0x000e240000000800 */
[----:B------:R1:W3:Y:S02]  /*1a290*/  @!P1 LDG.E.U16 R115, desc[UR20][R68.64] ;  /* 0x0000001444739981 */ /* 0x0002e4000c1e1500 */
[----:B-1----:R-:W-:-:S02]  /*1a2a0*/  VIADD R69, R162, 0xffffffe1 ;  /* 0xffffffe1a2457836 */ /* 0x002fc40000000000 */
[----:B------:R-:W-:-:S03]  /*1a2b0*/  @!P5 IMAD.MOV.U32 R68, RZ, RZ, R117 ;  /* 0x000000ffff44d224 */ /* 0x000fc600078e0075 */
[----:B------:R-:W-:Y:S01]  /*1a2c0*/  ISETP.GE.U32.AND P1, PT, R69, 0x7ffffee2, PT ;  /* 0x7ffffee24500780c */ /* 0x000fe20003f26070 */
[----:B------:R-:W-:Y:S01]  /*1a2d0*/  @!P5 IMAD.MOV.U32 R69, RZ, RZ, R116 ;  /* 0x000000ffff45d224 */ /* 0x000fe200078e0074 */
[----:B--2---:R-:W-:-:S06]  /*1a2e0*/  PRMT R138, RZ, 0x7610, R138 ;  /* 0x00007610ff8a7816 */ /* 0x004fcc000000008a */
[----:B------:R1:W2:Y:S02]  /*1a2f0*/  @!P5 LDG.E.U16 R138, desc[UR20][R68.64] ;  /* 0x00000014448ad981 */ /* 0x0002a4000c1e1500 */
[----:B-1----:R-:W-:Y:S02]  /*1a300*/  @!P3 IMAD.MOV.U32 R68, RZ, RZ, R161 ;  /* 0x000000ffff44b224 */ /* 0x002fe400078e00a1 */
[----:B------:R-:W-:-:S05]  /*1a310*/  @!P3 IMAD.MOV.U32 R69, RZ, RZ, R118 ;  /* 0x000000ffff45b224 */ /* 0x000fca00078e0076 */
[----:B------:R1:W4:Y:S04]  /*1a320*/  @!P3 LDG.E.U16 R2, desc[UR20][R68.64] ;  /* 0x000000144402b981 */ /* 0x000328000c1e1500 */
[----:B---3--:R3:W-:Y:S01]  /*1a330*/  STL [R1+0x424], R115 ;  /* 0x0004247301007387 */ /* 0x0087e20000100800 */
[----:B------:R-:W-:-:S03]  /*1a340*/  IADD3 R160, P5, PT, R160, R154, RZ ;  /* 0x0000009aa0a07210 */ /* 0x000fc60007fbe0ff */
[----:B---3--:R-:W3:Y:S04]  /*1a350*/  LDL.LU R115, [R1+0x2974] ;  /* 0x0029740001737983 */ /* 0x008ee80000300800 */
[----:B------:R-:W3:Y:S04]  /*1a360*/  LDL.LU R116, [R1+0x2970] ;  /* 0x0029700001747983 */ /* 0x000ee80000300800 */
[----:B------:R-:W3:Y:S01]  /*1a370*/  LDL.LU R117, [R1+0x296c] ;  /* 0x00296c0001757983 */ /* 0x000ee20000300800 */
[----:B-1----:R-:W-:Y:S01]  /*1a380*/  LEA.HI.X.SX32 R69, R152, R3, 0x1, P5 ;  /* 0x0000000398457211 */ /* 0x002fe200028f0eff */
[----:B------:R-:W-:Y:S01]  /*1a390*/  @!P4 IMAD.MOV.U32 R68, RZ, RZ, R160 ;  /* 0x000000ffff44c224 */ /* 0x000fe200078e00a0 */
[----:B------:R-:W-:Y:S01]  /*1a3a0*/  ISETP.GE.U32.AND P6, PT, R119, 0x7ffffede, PT ;  /* 0x7ffffede7700780c */ /* 0x000fe20003fc6070 */
[----:B------:R-:W1:Y:S08]  /*1a3b0*/  LDC R152, c[0x0][0x3a8] ;  /* 0x0000ea00ff987b82 */ /* 0x000e700000000800 */
[----:B------:R-:W0:Y:S01]  /*1a3c0*/  LDC R119, c[0x0][0x3a0] ;  /* 0x0000e800ff777b82 */ /* 0x000e220000000800 */
[----:B--2---:R2:W-:Y:S04]  /*1a3d0*/  STL [R1+0x428], R138 ;  /* 0x0004288a01007387 */ /* 0x0045e80000100800 */
[----:B--2---:R-:W2:Y:S04]  /*1a3e0*/  LDL.LU R138, [R1+0x2968] ;  /* 0x00296800018a7983 */ /* 0x004ea80000300800 */
[----:B------:R-:W3:Y:S04]  /*1a3f0*/  LDL.LU R118, [R1+0x2964] ;  /* 0x0029640001767983 */ /* 0x000ee80000300800 */
[----:B------:R-:W3:Y:S04]  /*1a400*/  LDL.LU R161, [R1+0x2960] ;  /* 0x0029600001a17983 */ /* 0x000ee80000300800 */
[----:B----4-:R4:W-:Y:S04]  /*1a410*/  STL [R1+0x444], R2 ;  /* 0x0004440201007387 */ /* 0x0109e80000100800 */
[----:B------:R0:W-:Y:S04]  /*1a420*/  STL [R1+0x16a0], R160 ;  /* 0x0016a0a001007387 */ /* 0x0001e80000100800 */
[----:B------:R1:W-:Y:S01]  /*1a430*/  STL [R1+0x169c], R69 ;  /* 0x00169c4501007387 */ /* 0x0003e20000100800 */
[----:B----4-:R-:W4:Y:S03]  /*1a440*/  LDC R2, c[0x0][0x3a8] ;  /* 0x0000ea00ff027b82 */ /* 0x010f260000000800 */
[----:B0-----:R-:W3:Y:S01]  /*1a450*/  LDL.LU R160, [R1+0x295c] ;  /* 0x00295c0001a07983 */ /* 0x001ee20000300800 */
[----:B------:R-:W-:-:S05]  /*1a460*/  VIADD R119, R119, 0xffffffdc ;  /* 0xffffffdc77777836 */ /* 0x000fca0000000000 */
[----:B------:R-:W-:Y:S01]  /*1a470*/  ISETP.GE.U32.AND P3, PT, R119, 0x7ffffedd, PT ;  /* 0x7ffffedd7700780c */ /* 0x000fe20003f66070 */
[----:B----4-:R-:W-:Y:S02]  /*1a480*/  IMAD R119, R2, 0x23, RZ ;  /* 0x0000002302777824 */ /* 0x010fe400078e02ff */
[----:B------:R-:W0:Y:S01]  /*1a490*/  LDC R2, c[0x0][0x3a8] ;  /* 0x0000ea00ff027b82 */ /* 0x000e220000000800 */
[----:B------:R-:W-:-:S04]  /*1a4a0*/  IADD3 R135, P5, PT, R135, R154, RZ ;  /* 0x0000009a87877210 */ /* 0x000fc80007fbe0ff */
[----:B------:R-:W-:Y:S01]  /*1a4b0*/  LEA.HI.X.SX32 R119, R119, R3, 0x1, P5 ;  /* 0x0000000377777211 */ /* 0x000fe200028f0eff */
[----:B0-----:R-:W-:Y:S01]  /*1a4c0*/  IMAD R2, R2, 0x44, RZ ;  /* 0x0000004402027824 */ /* 0x001fe200078e02ff */
[----:B--2---:R-:W-:-:S06]  /*1a4d0*/  PRMT R138, RZ, 0x7610, R138 ;  /* 0x00007610ff8a7816 */ /* 0x004fcc000000008a */
[----:B------:R1:W2:Y:S01]  /*1a4e0*/  @!P4 LDG.E.U16 R138, desc[UR20][R68.64] ;  /* 0x00000014448ac981 */ /* 0x0002a2000c1e1500 */
[----:B------:R-:W-:Y:S01]  /*1a4f0*/  IADD3 R2, P4, PT, R2, R154, RZ ;  /* 0x0000009a02027210 */ /* 0x000fe20007f9e0ff */
[----:B-1----:R-:W-:Y:S02]  /*1a500*/  VIADD R69, R143, 0xffffffde ;  /* 0xffffffde8f457836 */ /* 0x002fe40000000000 */
[----:B------:R-:W-:Y:S01]  /*1a510*/  VIADD R68, R162, 0xffffffe3 ;  /* 0xffffffe3a2447836 */ /* 0x000fe20000000000 */
[----:B------:R-:W-:Y:S02]  /*1a520*/  LEA.HI.X.SX32 R143, R125, R3, 0x1, P4 ;  /* 0x000000037d8f7211 */ /* 0x000fe400020f0eff */
[----:B------:R-:W-:Y:S01]  /*1a530*/  ISETP.GE.U32.AND P5, PT, R69, 0x7ffffedf, PT ;  /* 0x7ffffedf4500780c */ /* 0x000fe20003fa6070 */
[----:B------:R-:W-:Y:S01]  /*1a540*/  @!P3 IMAD.MOV.U32 R69, RZ, RZ, R119 ;  /* 0x000000ffff45b224 */ /* 0x000fe200078e0077 */
[----:B------:R-:W-:Y:S01]  /*1a550*/  ISETP.GE.U32.AND P4, PT, R68, 0x7ffffee4, PT ;  /* 0x7ffffee44400780c */ /* 0x000fe20003f86070 */
[----:B------:R-:W-:Y:S01]  /*1a560*/  @!P3 IMAD.MOV.U32 R68, RZ, RZ, R135 ;  /* 0x000000ffff44b224 */ /* 0x000fe200078e0087 */
[----:B---3--:R-:W-:-:S06]  /*1a570*/  PRMT R160, RZ, 0x7610, R160 ;  /* 0x00007610ffa07816 */ /* 0x008fcc00000000a0 */
[----:B------:R0:W3:Y:S04]  /*1a580*/  @!P3 LDG.E.U16 R160, desc[UR20][R68.64] ;  /* 0x0000001444a0b981 */ /* 0x0000e8000c1e1500 */
[----:B--2---:R1:W-:Y:S04]  /*1a590*/  STL [R1+0x418], R138 ;  /* 0x0004188a01007387 */ /* 0x0043e80000100800 */
[----:B------:R-:W-:Y:S04]  /*1a5a0*/  STL [R1+0x1698], R135 ;  /* 0x0016988701007387 */ /* 0x000fe80000100800 */
[----:B------:R2:W-:Y:S01]  /*1a5b0*/  STL [R1+0x1694], R119 ;  /* 0x0016947701007387 */ /* 0x0005e20000100800 */
[----:B0-----:R-:W-:Y:S01]  /*1a5c0*/  @!P6 IMAD.MOV.U32 R68, RZ, RZ, R2 ;  /* 0x000000ffff44e224 */ /* 0x001fe200078e0002 */
[----:B------:R-:W-:Y:S01]  /*1a5d0*/  PRMT R161, RZ, 0x7610, R161 ;  /* 0x00007610ffa17816 */ /* 0x000fe200000000a1 */
[----:B------:R-:W-:Y:S01]  /*1a5e0*/  @!P6 IMAD.MOV.U32 R69, RZ, RZ, R143 ;  /* 0x000000ffff45e224 */ /* 0x000fe200078e008f */
[----:B------:R0:W-:Y:S01]  /*1a5f0*/  STL [R1+0x1690], R2 ;  /* 0x0016900201007387 */ /* 0x0001e20000100800 */
[----:B-1----:R-:W1:Y:S03]  /*1a600*/  LDC R138, c[0x0][0x3a0] ;  /* 0x0000e800ff8a7b82 */ /* 0x002e660000000800 */
[----:B------:R-:W-:Y:S04]  /*1a610*/  STL [R1+0x168c], R143 ;  /* 0x00168c8f01007387 */ /* 0x000fe80000100800 */
[----:B--2---:R-:W2:Y:S01]  /*1a620*/  LDL.LU R119, [R1+0x2958] ;  /* 0x0029580001777983 */ /* 0x004ea20000300800 */
[----:B0-----:R-:W0:Y:S03]  /*1a630*/  LDC R2, c[0x0][0x3a8] ;  /* 0x0000ea00ff027b82 */ /* 0x001e260000000800 */
[----:B------:R-:W4:Y:S04]  /*1a640*/  LDL.LU R135, [R1+0x2954] ;  /* 0x0029540001877983 */ /* 0x000f280000300800 */
[----:B---3--:R3:W-:Y:S04]  /*1a650*/  STL [R1+0x41c], R160 ;  /* 0x00041ca001007387 */ /* 0x0087e80000100800 */
[----:B---3--:R-:W3:Y:S04]  /*1a660*/  LDL.LU R160, [R1+0x2950] ;  /* 0x0029500001a07983 */ /* 0x008ee80000300800 */
[----:B------:R-:W2:Y:S01]  /*1a670*/  LDL.LU R143, [R1+0x294c] ;  /* 0x00294c00018f7983 */ /* 0x000ea20000300800 */
[----:B---3--:R-:W-:-:S06]  /*1a680*/  PRMT R160, RZ, 0x7610, R160 ;  /* 0x00007610ffa07816 */ /* 0x008fcc00000000a0 */
[----:B------:R3:W2:Y:S02]  /*1a690*/  @!P6 LDG.E.U16 R160, desc[UR20][R68.64] ;  /* 0x0000001444a0e981 */ /* 0x0006a4000c1e1500 */
[----:B---3--:R-:W-:Y:S02]  /*1a6a0*/  @!P5 IMAD.MOV.U32 R68, RZ, RZ, R163 ;  /* 0x000000ffff44d224 */ /* 0x008fe400078e00a3 */
[----:B------:R-:W-:-:S05]  /*1a6b0*/  @!P5 IMAD.MOV.U32 R69, RZ, RZ, R150 ;  /* 0x000000ffff45d224 */ /* 0x000fca00078e0096 */
[----:B------:R1:W3:Y:S01]  /*1a6c0*/  @!P5 LDG.E.U16 R161, desc[UR20][R68.64] ;  /* 0x0000001444a1d981 */ /* 0x0002e2000c1e1500 */
[-C--:B------:R-:W-:Y:S02]  /*1a6d0*/  LEA R152, P6, R152, R154.reuse, 0x6 ;  /* 0x0000009a98987211 */ /* 0x080fe400078c30ff */
[----:B------:R-:W-:Y:S02]  /*1a6e0*/  IADD3 R139, P5, PT, R139, R154, RZ ;  /* 0x0000009a8b8b7210 */ /* 0x000fe40007fbe0ff */
[----:B----4-:R-:W-:Y:S01]  /*1a6f0*/  PRMT R135, RZ, 0x7610, R135 ;  /* 0x00007610ff877816 */ /* 0x010fe20000000087 */
[----:B-1----:R-:W-:Y:S01]  /*1a700*/  VIADD R68, R138, 0xffffffe0 ;  /* 0xffffffe08a447836 */ /* 0x002fe20000000000 */
[----:B--2---:R0:W-:Y:S04]  /*1a710*/  STL [R1+0x414], R160 ;  /* 0x000414a001007387 */ /* 0x0041e80000100800 */
[----:B------:R-:W2:Y:S01]  /*1a720*/  LDL.LU R150, [R1+0x2948] ;  /* 0x0029480001967983 */ /* 0x000ea20000300800 */
[----:B0-----:R-:W-:-:S03]  /*1a730*/  IMAD.SHL.U32 R160, R2, 0x20, RZ ;  /* 0x0000002002a07824 */ /* 0x001fc600078e00ff */
[----:B---3--:R0:W-:Y:S02]  /*1a740*/  STL [R1+0x42c], R161 ;  /* 0x00042ca101007387 */ /* 0x0081e40000100800 */
[----:B------:R-:W-:Y:S01]  /*1a750*/  LEA.HI.X.SX32 R163, R160, R3, 0x1, P6 ;  /* 0x00000003a0a37211 */ /* 0x000fe200030f0eff */
[----:B0-----:R-:W-:-:S04]  /*1a760*/  IMAD R161, R2, 0x16, RZ ;  /* 0x0000001602a17824 */ /* 0x001fc800078e02ff */
[----:B------:R-:W-:Y:S01]  /*1a770*/  @!P0 IMAD.MOV.U32 R69, RZ, RZ, R163 ;  /* 0x000000ffff458224 */ /* 0x000fe200078e00a3 */
[----:B------:R-:W-:Y:S02]  /*1a780*/  LEA.HI.X.SX32 R138, R161, R3, 0x1, P5 ;  /* 0x00000003a18a7211 */ /* 0x000fe400028f0eff */
[----:B------:R-:W-:Y:S01]  /*1a790*/  ISETP.GE.U32.AND P5, PT, R68, 0x7ffffee1, PT ;  /* 0x7ffffee14400780c */ /* 0x000fe20003fa6070 */
[----:B------:R-:W-:-:S05]  /*1a7a0*/  @!P0 IMAD.MOV.U32 R68, RZ, RZ, R152 ;  /* 0x000000ffff448224 */ /* 0x000fca00078e0098 */
[----:B------:R0:W3:Y:S01]  /*1a7b0*/  @!P0 LDG.E.U16 R135, desc[UR20][R68.64] ;  /* 0x0000001444878981 */ /* 0x0000e2000c1e1500 */
[----:B------:R-:W-:-:S05]  /*1a7c0*/  VIADD R125, R162, 0xffffffe5 ;  /* 0xffffffe5a27d7836 */ /* 0x000fca0000000000 */
[----:B------:R-:W-:Y:S02]  /*1a7d0*/  ISETP.GE.U32.AND P3, PT, R125, 0x7ffffee6, PT ;  /* 0x7ffffee67d00780c */ /* 0x000fe40003f66070 */
[----:B------:R-:W1:Y:S01]  /*1a7e0*/  LDC R125, c[0x0][0x3a0] ;  /* 0x0000e800ff7d7b82 */ /* 0x000e620000000800 */
[----:B------:R-:W-:Y:S01]  /*1a7f0*/  STL [R1+0x1680], R152 ;  /* 0x0016809801007387 */ /* 0x000fe20000100800 */
[-C--:B------:R-:W-:Y:S01]  /*1a800*/  IADD3 R136, P6, PT, R136, R154.reuse, RZ ;  /* 0x0000009a88887210 */ /* 0x080fe20007fde0ff */
[----:B------:R-:W-:Y:S02]  /*1a810*/  IMAD R160, R2, 0x18, RZ ;  /* 0x0000001802a07824 */ /* 0x000fe400078e02ff */
[----:B------:R4:W-:Y:S01]  /*1a820*/  STL [R1+0x167c], R163 ;  /* 0x00167ca301007387 */ /* 0x0009e20000100800 */
[----:B------:R-:W-:Y:S01]  /*1a830*/  IADD3 R126, P0, PT, R126, R154, RZ ;  /* 0x0000009a7e7e7210 */ /* 0x000fe20007f1e0ff */
[----:B0-----:R-:W-:Y:S02]  /*1a840*/  VIADD R68, R162, 0xffffffe7 ;  /* 0xffffffe7a2447836 */ /* 0x001fe40000000000 */
[----:B------:R-:W-:Y:S04]  /*1a850*/  STL [R1+0x1630], R139 ;  /* 0x0016308b01007387 */ /* 0x000fe80000100800 */
[----:B------:R-:W-:Y:S01]  /*1a860*/  STL [R1+0x162c], R138 ;  /* 0x00162c8a01007387 */ /* 0x000fe20000100800 */
[----:B----4-:R-:W-:-:S03]  /*1a870*/  IMAD R163, R2, 0x1c, RZ ;  /* 0x0000001c02a37824 */ /* 0x010fc600078e02ff */
[----:B------:R-:W-:Y:S01]  /*1a880*/  STL [R1+0x1640], R136 ;  /* 0x0016408801007387 */ /* 0x000fe20000100800 */
[----:B-1----:R-:W-:Y:S01]  /*1a890*/  VIADD R69, R125, 0xffffffe2 ;  /* 0xffffffe27d457836 */ /* 0x002fe20000000000 */
[----:B------:R-:W-:-:S04]  /*1a8a0*/  LEA.HI.X.SX32 R125, R163, R3, 0x1, P0 ;  /* 0x00000003a37d7211 */ /* 0x000fc800000f0eff */
[----:B------:R-:W-:Y:S01]  /*1a8b0*/  ISETP.GE.U32.AND P0, PT, R69, 0x7ffffee3, PT ;  /* 0x7ffffee34500780c */ /* 0x000fe20003f06070 */
[----:B------:R-:W-:Y:S01]  /*1a8c0*/  @!P5 IMAD.MOV.U32 R69, RZ, RZ, R120 ;  /* 0x000000ffff45d224 */ /* 0x000fe200078e0078 */
[----:B------:R-:W-:Y:S02]  /*1a8d0*/  PRMT R143, RZ, 0x7610, R143 ;  /* 0x00007610ff8f7816 */ /* 0x000fe4000000008f */
[----:B--2---:R-:W-:Y:S01]  /*1a8e0*/  PRMT R150, RZ, 0x7610, R150 ;  /* 0x00007610ff967816 */ /* 0x004fe20000000096 */
[----:B---3--:R0:W-:Y:S02]  /*1a8f0*/  STL [R1+0x40c], R135 ;  /* 0x00040c8701007387 */ /* 0x0081e40000100800 */
[----:B0-----:R-:W-:Y:S02]  /*1a900*/  LEA.HI.X.SX32 R135, R160, R3, 0x1, P6 ;  /* 0x00000003a0877211 */ /* 0x001fe400030f0eff */
[----:B------:R-:W-:Y:S01]  /*1a910*/  ISETP.GE.U32.AND P6, PT, R68, 0x7ffffee8, PT ;  /* 0x7ffffee84400780c */ /* 0x000fe20003fc6070 */
[----:B------:R-:W-:-:S05]  /*1a920*/  @!P5 IMAD.MOV.U32 R68, RZ, RZ, R121 ;  /* 0x000000ffff44d224 */ /* 0x000fca00078e0079 */
[----:B------:R0:W2:Y:S02]  /*1a930*/  @!P5 LDG.E.U16 R150, desc[UR20][R68.64] ;  /* 0x000000144496d981 */ /* 0x0000a4000c1e1500 */
[----:B0-----:R-:W-:Y:S02]  /*1a940*/  @!P1 IMAD.MOV.U32 R68, RZ, RZ, R123 ;  /* 0x000000ffff449224 */ /* 0x001fe400078e007b */
[----:B------:R-:W-:-:S05]  /*1a950*/  @!P1 IMAD.MOV.U32 R69, RZ, RZ, R122 ;  /* 0x000000ffff459224 */ /* 0x000fca00078e007a */
[----:B------:R0:W3:Y:S04]  /*1a960*/  @!P1 LDG.E.U16 R143, desc[UR20][R68.64] ;  /* 0x00000014448f9981 */ /* 0x0000e8000c1e1500 */
[----:B------:R-:W-:Y:S04]  /*1a970*/  STL [R1+0x163c], R135 ;  /* 0x00163c8701007387 */ /* 0x000fe80000100800 */
[----:B------:R-:W-:Y:S01]  /*1a980*/  STL [R1+0x1660], R126 ;  /* 0x0016607e01007387 */ /* 0x000fe20000100800 */
[----:B0-----:R-:W0:Y:S03]  /*1a990*/  LDC R69, c[0x0][0x3a0] ;  /* 0x0000e800ff457b82 */ /* 0x001e260000000800 */
[----:B------:R-:W-:Y:S04]  /*1a9a0*/  STL [R1+0x165c], R125 ;  /* 0x00165c7d01007387 */ /* 0x000fe80000100800 */
[----:B------:R-:W4:Y:S04]  /*1a9b0*/  LDL.LU R120, [R1+0x2944] ;  /* 0x0029440001787983 */ /* 0x000f280000300800 */
[----:B------:R-:W4:Y:S04]  /*1a9c0*/  LDL.LU R121, [R1+0x2940] ;  /* 0x0029400001797983 */ /* 0x000f280000300800 */
[----:B--2---:R1:W-:Y:S04]  /*1a9d0*/  STL [R1+0x410], R150 ;  /* 0x0004109601007387 */ /* 0x0043e80000100800 */
[----:B-1----:R-:W2:Y:S04]  /*1a9e0*/  LDL.LU R150, [R1+0x293c] ;  /* 0x00293c0001967983 */ /* 0x002ea80000300800 */
[----:B------:R-:W4:Y:S04]  /*1a9f0*/  LDL.LU R122, [R1+0x2938] ;  /* 0x00293800017a7983 */ /* 0x000f280000300800 */
[----:B------:R-:W4:Y:S04]  /*1aa00*/  LDL.LU R123, [R1+0x2934] ;  /* 0x00293400017b7983 */ /* 0x000f280000300800 */
[----:B---3--:R1:W-:Y:S04]  /*1aa10*/  STL [R1+0x3f8], R143 ;  /* 0x0003f88f01007387 */ /* 0x0083e80000100800 */
[----:B-1----:R-:W3:Y:S01]  /*1aa20*/  LDL.LU R143, [R1+0x2930] ;  /* 0x00293000018f7983 */ /* 0x002ee20000300800 */
[----:B0-----:R-:W-:-:S02]  /*1aa30*/  VIADD R69, R69, 0xffffffe4 ;  /* 0xffffffe445457836 */ /* 0x001fc40000000000 */
[----:B------:R-:W-:-:S03]  /*1aa40*/  @!P0 IMAD.MOV.U32 R68, RZ, RZ, R129 ;  /* 0x000000ffff448224 */ /* 0x000fc600078e0081 */
[----:B------:R-:W-:Y:S01]  /*1aa50*/  ISETP.GE.U32.AND P1, PT, R69, 0x7ffffee5, PT ;  /* 0x7ffffee54500780c */ /* 0x000fe20003f26070 */
[----:B------:R-:W-:Y:S02]  /*1aa60*/  @!P0 IMAD.MOV.U32 R69, RZ, RZ, R124 ;  /* 0x000000ffff458224 */ /* 0x000fe400078e007c */
[----:B------:R-:W4:Y:S04]  /*1aa70*/  LDL.LU R124, [R1+0x292c] ;  /* 0x00292c00017c7983 */ /* 0x000f280000300800 */
[----:B------:R-:W4:Y:S01]  /*1aa80*/  LDL.LU R129, [R1+0x2928] ;  /* 0x0029280001817983 */ /* 0x000f220000300800 */
[----:B--2---:R-:W-:-:S06]  /*1aa90*/  PRMT R150, RZ, 0x7610, R150 ;  /* 0x00007610ff967816 */ /* 0x004fcc0000000096 */
[----:B------:R0:W2:Y:S02]  /*1aaa0*/  @!P0 LDG.E.U16 R150, desc[UR20][R68.64] ;  /* 0x0000001444968981 */ /* 0x0000a4000c1e1500 */
[----:B0-----:R-:W-:Y:S02]  /*1aab0*/  VIADD R69, R162, 0xffffffeb ;  /* 0xffffffeba2457836 */ /* 0x001fe40000000000 */
[----:B------:R-:W-:-:S03]  /*1aac0*/  @!P4 IMAD.MOV.U32 R68, RZ, RZ, R126 ;  /* 0x000000ffff44c224 */ /* 0x000fc600078e007e */
[----:B------:R-:W-:Y:S01]  /*1aad0*/  ISETP.GE.U32.AND P0, PT, R69, 0x7ffffeec, PT ;  /* 0x7ffffeec4500780c */ /* 0x000fe20003f06070 */
[----:B------:R-:W-:Y:S01]  /*1aae0*/  @!P4 IMAD.MOV.U32 R69, RZ, RZ, R125 ;  /* 0x000000ffff45c224 */ /* 0x000fe200078e007d */
[----:B---3--:R-:W-:-:S06]  /*1aaf0*/  PRMT R143, RZ, 0x7610, R143 ;  /* 0x00007610ff8f7816 */ /* 0x008fcc000000008f */
[----:B------:R0:W3:Y:S02]  /*1ab00*/  @!P4 LDG.E.U16 R143, desc[UR20][R68.64] ;  /* 0x00000014448fc981 */ /* 0x0000e4000c1e1500 */
[----:B0-----:R-:W0:Y:S02]  /*1ab10*/  LDC R69, c[0x0][0x3a0] ;  /* 0x0000e800ff457b82 */ /* 0x001e240000000800 */
[----:B--2---:R1:W-:Y:S04]  /*1ab20*/  STL [R1+0x420], R150 ;  /* 0x0004209601007387 */ /* 0x0043e80000100800 */
[----:B------:R-:W2:Y:S04]  /*1ab30*/  LDL.LU R125, [R1+0x2924] ;  /* 0x00292400017d7983 */ /* 0x000ea80000300800 */
[----:B------:R-:W2:Y:S01]  /*1ab40*/  LDL.LU R126, [R1+0x2920] ;  /* 0x00292000017e7983 */ /* 0x000ea20000300800 */
[----:B0-----:R-:W-:Y:S01]  /*1ab50*/  VIADD R69, R69, 0xffffffe6 ;  /* 0xffffffe645457836 */ /* 0x001fe20000000000 */
[----:B----4-:R-:W-:Y:S01]  /*1ab60*/  PRMT R129, RZ, 0x7610, R129 ;  /* 0x00007610ff817816 */ /* 0x010fe20000000081 */
[----:B------:R-:W-:-:S02]  /*1ab70*/  @!P1 IMAD.MOV.U32 R68, RZ, RZ, R128 ;  /* 0x000000ffff449224 */ /* 0x000fc400078e0080 */
[C---:B------:R-:W-:Y:S01]  /*1ab80*/  VIADD R152, R162.reuse, 0xffffffe9 ;  /* 0xffffffe9a2987836 */ /* 0x040fe20000000000 */
[----:B------:R-:W-:Y:S01]  /*1ab90*/  PRMT R2, RZ, 0x7610, R2 ;  /* 0x00007610ff027816 */ /* 0x000fe20000000002 */
[----:B-1----:R-:W0:Y:S01]  /*1aba0*/  LDC R150, c[0x0][0x3a0] ;  /* 0x0000e800ff967b82 */ /* 0x002e220000000800 */
[----:B---3--:R1:W-:Y:S04]  /*1abb0*/  STL [R1+0x400], R143 ;  /* 0x0004008f01007387 */ /* 0x0083e80000100800 */
[----:B-1----:R-:W3:Y:S01]  /*1abc0*/  LDL.LU R143, [R1+0x291c] ;  /* 0x00291c00018f7983 */ /* 0x002ee20000300800 */
[----:B------:R-:W-:Y:S01]  /*1abd0*/  ISETP.GE.U32.AND P4, PT, R69, 0x7ffffee7, PT ;  /* 0x7ffffee74500780c */ /* 0x000fe20003f86070 */
[----:B------:R-:W-:Y:S02]  /*1abe0*/  @!P1 IMAD.MOV.U32 R69, RZ, RZ, R127 ;  /* 0x000000ffff459224 */ /* 0x000fe400078e007f */
[----:B------:R-:W4:Y:S04]  /*1abf0*/  LDL.LU R127, [R1+0x2918] ;  /* 0x00291800017f7983 */ /* 0x000f280000300800 */
[----:B------:R1:W2:Y:S04]  /*1ac00*/  @!P1 LDG.E.U16 R129, desc[UR20][R68.64] ;  /* 0x0000001444819981 */ /* 0x0002a8000c1e1500 */
[----:B------:R-:W4:Y:S01]  /*1ac10*/  LDL.LU R128, [R1+0x2914] ;  /* 0x0029140001807983 */ /* 0x000f220000300800 */
[----:B-1----:R-:W-:-:S02]  /*1ac20*/  VIADD R69, R162, 0xffffffed ;  /* 0xffffffeda2457836 */ /* 0x002fc40000000000 */
[----:B------:R-:W-:-:S03]  /*1ac30*/  @!P3 IMAD.MOV.U32 R68, RZ, RZ, R131 ;  /* 0x000000ffff44b224 */ /* 0x000fc600078e0083 */
[----:B------:R-:W-:Y:S01]  /*1ac40*/  ISETP.GE.U32.AND P1, PT, R69, 0x7ffffeee, PT ;  /* 0x7ffffeee4500780c */ /* 0x000fe20003f26070 */
[----:B------:R-:W-:Y:S01]  /*1ac50*/  @!P3 IMAD.MOV.U32 R69, RZ, RZ, R130 ;  /* 0x000000ffff45b224 */ /* 0x000fe200078e0082 */
[----:B---3--:R-:W-:-:S06]  /*1ac60*/  PRMT R143, RZ, 0x7610, R143 ;  /* 0x00007610ff8f7816 */ /* 0x008fcc000000008f */
[----:B------:R-:W3:Y:S04]  /*1ac70*/  @!P3 LDG.E.U16 R143, desc[UR20][R68.64] ;  /* 0x00000014448fb981 */ /* 0x000ee8000c1e1500 */
[----:B--2---:R1:W-:Y:S04]  /*1ac80*/  STL [R1+0x404], R129 ;  /* 0x0004048101007387 */ /* 0x0043e80000100800 */
[----:B-1----:R-:W2:Y:S04]  /*1ac90*/  LDL.LU R129, [R1+0x2910] ;  /* 0x0029100001817983 */ /* 0x002ea80000300800 */
[----:B------:R-:W2:Y:S04]  /*1aca0*/  LDL.LU R130, [R1+0x290c] ;  /* 0x00290c0001827983 */ /* 0x000ea80000300800 */
[----:B------:R-:W2:Y:S04]  /*1acb0*/  LDL.LU R131, [R1+0x2908] ;  /* 0x0029080001837983 */ /* 0x000ea80000300800 */
[----:B---3--:R1:W-:Y:S04]  /*1acc0*/  STL [R1+0x408], R143 ;  /* 0x0004088f01007387 */ /* 0x0083e80000100800 */
[----:B-1----:R-:W3:Y:S01]  /*1acd0*/  LDL.LU R143, [R1+0x2904] ;  /* 0x00290400018f7983 */ /* 0x002ee20000300800 */
[----:B------:R-:W-:-:S02]  /*1ace0*/  VIADD R69, R162, 0xffffffef ;  /* 0xffffffefa2457836 */ /* 0x000fc40000000000 */
[----:B------:R-:W-:-:S03]  /*1acf0*/  @!P4 IMAD.MOV.U32 R68, RZ, RZ, R134 ;  /* 0x000000ffff44c224 */ /* 0x000fc600078e0086 */
[----:B------:R-:W-:Y:S01]  /*1ad00*/  ISETP.GE.U32.AND P3, PT, R69, 0x7ffffef0, PT ;  /* 0x7ffffef04500780c */ /* 0x000fe20003f66070 */
[----:B------:R-:W-:Y:S02]  /*1ad10*/  @!P4 IMAD.MOV.U32 R69, RZ, RZ, R132 ;  /* 0x000000ffff45c224 */ /* 0x000fe400078e0084 */
[----:B------:R-:W2:Y:S04]  /*1ad20*/  LDL.LU R132, [R1+0x2900] ;  /* 0x0029000001847983 */ /* 0x000ea80000300800 */
[----:B------:R-:W2:Y:S01]  /*1ad30*/  LDL.LU R134, [R1+0x28fc] ;  /* 0x0028fc0001867983 */ /* 0x000ea20000300800 */
[----:B---3--:R-:W-:-:S06]  /*1ad40*/  PRMT R143, RZ, 0x7610, R143 ;  /* 0x00007610ff8f7816 */ /* 0x008fcc000000008f */
[----:B------:R-:W3:Y:S04]  /*1ad50*/  @!P4 LDG.E.U16 R143, desc[UR20][R68.64] ;  /* 0x00000014448fc981 */ /* 0x000ee8000c1e1500 */
[----:B---3--:R1:W-:Y:S04]  /*1ad60*/  STL [R1+0x3fc], R143 ;  /* 0x0003fc8f01007387 */ /* 0x0083e80000100800 */
[----:B-1----:R-:W3:Y:S01]  /*1ad70*/  LDL.LU R143, [R1+0x28f8] ;  /* 0x0028f800018f7983 */ /* 0x002ee20000300800 */
[----:B------:R-:W-:Y:S02]  /*1ad80*/  @!P6 IMAD.MOV.U32 R68, RZ, RZ, R136 ;  /* 0x000000ffff44e224 */ /* 0x000fe400078e0088 */
[----:B------:R-:W-:-:S02]  /*1ad90*/  @!P6 IMAD.MOV.U32 R69, RZ, RZ, R135 ;  /* 0x000000ffff45e224 */ /* 0x000fc400078e0087 */
[----:B------:R-:W2:Y:S04]  /*1ada0*/  LDL.LU R135, [R1+0x28f4] ;  /* 0x0028f40001877983 */ /* 0x000ea80000300800 */
[----:B------:R-:W2:Y:S01]  /*1adb0*/  LDL.LU R136, [R1+0x28f0] ;  /* 0x0028f00001887983 */ /* 0x000ea20000300800 */
[----:B---3--:R-:W-:-:S06]  /*1adc0*/  PRMT R143, RZ, 0x7610, R143 ;  /* 0x00007610ff8f7816 */ /* 0x008fcc000000008f */
[----:B------:R-:W3:Y:S01]  /*1add0*/  @!P6 LDG.E.U16 R143, desc[UR20][R68.64] ;  /* 0x00000014448fe981 */ /* 0x000ee2000c1e1500 */
[----:B------:R-:W-:Y:S02]  /*1ade0*/  ISETP.GE.U32.AND P5, PT, R152, 0x7ffffeea, PT ;  /* 0x7ffffeea9800780c */ /* 0x000fe40003fa6070 */
[----:B------:R-:W1:Y:S02]  /*1adf0*/  LDC R152, c[0x0][0x3a0] ;  /* 0x0000e800ff987b82 */ /* 0x000e640000000800 */
[----:B-1----:R-:W-:Y:S01]  /*1ae00*/  VIADD R152, R152, 0xffffffe8 ;  /* 0xffffffe898987836 */ /* 0x002fe20000000000 */
[----:B---3--:R1:W-:Y:S04]  /*1ae10*/  STL [R1+0x3e8], R143 ;  /* 0x0003e88f01007387 */ /* 0x0083e80000100800 */
[----:B-1----:R-:W3:Y:S01]  /*1ae20*/  LDL.LU R143, [R1+0x28ec] ;  /* 0x0028ec00018f7983 */ /* 0x002ee20000300800 */
[----:B------:R-:W-:-:S13]  /*1ae30*/  ISETP.GE.U32.AND P4, PT, R152, 0x7ffffee9, PT ;  /* 0x7ffffee99800780c */ /* 0x000fda0003f86070 */
[----:B------:R-:W-:Y:S02]  /*1ae40*/  @!P4 IMAD.MOV.U32 R68, RZ, RZ, R141 ;  /* 0x000000ffff44c224 */ /* 0x000fe400078e008d */
[----:B------:R-:W-:Y:S02]  /*1ae50*/  @!P4 IMAD.MOV.U32 R69, RZ, RZ, R137 ;  /* 0x000000ffff45c224 */ /* 0x000fe400078e0089 */
[----:B------:R-:W2:Y:S04]  /*1ae60*/  LDL.LU R137, [R1+0x28e8] ;  /* 0x0028e80001897983 */ /* 0x000ea80000300800 */
[----:B------:R-:W2:Y:S04]  /*1ae70*/  LDL.LU R141, [R1+0x28e4] ;  /* 0x0028e400018d7983 */ /* 0x000ea80000300800 */
[----:B------:R1:W4:Y:S02]  /*1ae80*/  @!P4 LDG.E.U16 R2, desc[UR20][R68.64] ;  /* 0x000000144402c981 */ /* 0x000324000c1e1500 */
[----:B-1----:R-:W-:-:S02]  /*1ae90*/  VIADD R69, R162, 0xfffffff1 ;  /* 0xfffffff1a2457836 */ /* 0x002fc40000000000 */
[----:B------:R-:W-:-:S03]  /*1aea0*/  @!P5 IMAD.MOV.U32 R68, RZ, RZ, R139 ;  /* 0x000000ffff44d224 */ /* 0x000fc600078e008b */
[----:B------:R-:W-:Y:S01]  /*1aeb0*/  ISETP.GE.U32.AND P4, PT, R69, 0x7ffffef2, PT ;  /* 0x7ffffef24500780c */ /* 0x000fe20003f86070 */
[----:B------:R-:W-:Y:S01]  /*1aec0*/  @!P5 IMAD.MOV.U32 R69, RZ, RZ, R138 ;  /* 0x000000ffff45d224 */ /* 0x000fe200078e008a */
[----:B---3--:R-:W-:-:S06]  /*1aed0*/  PRMT R143, RZ, 0x7610, R143 ;  /* 0x00007610ff8f7816 */ /* 0x008fcc000000008f */
[----:B------:R1:W3:Y:S01]  /*1aee0*/  @!P5 LDG.E.U16 R143, desc[UR20][R68.64] ;  /* 0x00000014448fd981 */ /* 0x0002e2000c1e1500 */
[----:B0-----:R-:W-:Y:S02]  /*1aef0*/  VIADD R152, R150, 0xffffffea ;  /* 0xffffffea96987836 */ /* 0x001fe40000000000 */
[----:B------:R-:W0:Y:S03]  /*1af00*/  LDC R150, c[0x0][0x3a0] ;  /* 0x0000e800ff967b82 */ /* 0x000e260000000800 */
[----:B------:R-:W-:Y:S02]  /*1af10*/  ISETP.GE.U32.AND P6, PT, R152, 0x7ffffeeb, PT ;  /* 0x7ffffeeb9800780c */ /* 0x000fe40003fc6070 */
[----:B--2---:R-:W-:-:S03]  /*1af20*/  PRMT R141, RZ, 0x7610, R141 ;  /* 0x00007610ff8d7816 */ /* 0x004fc6000000008d */
[----:B------:R-:W2:Y:S08]  /*1af30*/  LDC R152, c[0x0][0x3a0] ;  /* 0x0000e800ff987b82 */ /* 0x000eb00000000800 */
[----:B-1----:R-:W-:Y:S02]  /*1af40*/  @!P6 IMAD.MOV.U32 R68, RZ, RZ, R156 ;  /* 0x000000ffff44e224 */ /* 0x002fe400078e009c */
[----:B------:R-:W-:-:S05]  /*1af50*/  @!P6 IMAD.MOV.U32 R69, RZ, RZ, R140 ;  /* 0x000000ffff45e224 */ /* 0x000fca00078e008c */
[----:B------:R0:W2:Y:S04]  /*1af60*/  @!P6 LDG.E.U16 R141, desc[UR20][R68.64] ;  /* 0x00000014448de981 */ /* 0x0000a8000c1e1500 */
[----:B----4-:R1:W-:Y:S04]  /*1af70*/  STL [R1+0x3ec], R2 ;  /* 0x0003ec0201007387 */ /* 0x0103e80000100800 */
[----:B------:R-:W4:Y:S04]  /*1af80*/  LDL.LU R138, [R1+0x28e0] ;  /* 0x0028e000018a7983 */ /* 0x000f280000300800 */
[----:B------:R-:W4:Y:S01]  /*1af90*/  LDL.LU R139, [R1+0x28dc] ;  /* 0x0028dc00018b7983 */ /* 0x000f220000300800 */
[----:B-1----:R-:W1:Y:S03]  /*1afa0*/  LDC R2, c[0x0][0x3a8] ;  /* 0x0000ea00ff027b82 */ /* 0x002e660000000800 */
[----:B---3--:R1:W-:Y:S04]  /*1afb0*/  STL [R1+0x3f0], R143 ;  /* 0x0003f08f01007387 */ /* 0x0083e80000100800 */
[----:B------:R-:W3:Y:S04]  /*1afc0*/  LDL.LU R140, [R1+0x28d8] ;  /* 0x0028d800018c7983 */ /* 0x000ee80000300800 */
[----:B------:R-:W3:Y:S01]  /*1afd0*/  LDL.LU R156, [R1+0x28d4] ;  /* 0x0028d400019c7983 */ /* 0x000ee20000300800 */
[----:B------:R-:W-:Y:S01]  /*1afe0*/  IADD3 R164, P5, PT, R164, R154, RZ ;  /* 0x0000009aa4a47210 */ /* 0x000fe20007fbe0ff */
[----:B-1----:R-:W-:-:S04]  /*1aff0*/  IMAD R143, R2, 0x13, RZ ;  /* 0x00000013028f7824 */ /* 0x002fc800078e02ff */
[----:B------:R-:W-:Y:S01]  /*1b000*/  STL [R1+0x1618], R164 ;  /* 0x001618a401007387 */ /* 0x000fe20000100800 */
[----:B------:R-:W-:Y:S02]  /*1b010*/  LEA.HI.X.SX32 R143, R143, R3, 0x1, P5 ;  /* 0x000000038f8f7211 */ /* 0x000fe400028f0eff */
[----:B------:R-:W-:Y:S01]  /*1b020*/  IADD3 R142, P5, PT, R142, R154, RZ ;  /* 0x0000009a8e8e7210 */ /* 0x000fe20007fbe0ff */
[----:B0-----:R-:W-:Y:S02]  /*1b030*/  VIADD R68, R150, 0xffffffec ;  /* 0xffffffec96447836 */ /* 0x001fe40000000000 */
[----:B------:R-:W-:Y:S01]  /*1b040*/  VIADD R69, R162, 0xfffffff3 ;  /* 0xfffffff3a2457836 */ /* 0x000fe20000000000 */
[----:B------:R-:W0:Y:S01]  /*1b050*/  LDC R150, c[0x0][0x3a0] ;  /* 0x0000e800ff967b82 */ /* 0x000e220000000800 */
[----:B--2---:R1:W-:Y:S01]  /*1b060*/  STL [R1+0x3f4], R141 ;  /* 0x0003f48d01007387 */ /* 0x0043e20000100800 */
[----:B------:R-:W-:Y:S01]  /*1b070*/  ISETP.GE.U32.AND P6, PT, R68, 0x7ffffeed, PT ;  /* 0x7ffffeed4400780c */ /* 0x000fe20003fc6070 */
[----:B-1----:R-:W-:-:S05]  /*1b080*/  IMAD R141, R2, 0x14, RZ ;  /* 0x00000014028d7824 */ /* 0x002fca00078e02ff */
[----:B------:R-:W-:Y:S01]  /*1b090*/  LEA.HI.X.SX32 R141, R141, R3, 0x1, P5 ;  /* 0x000000038d8d7211 */ /* 0x000fe200028f0eff */
[----:B------:R-:W-:Y:S01]  /*1b0a0*/  @!P0 IMAD.MOV.U32 R68, RZ, RZ, R142 ;  /* 0x000000ffff448224 */ /* 0x000fe200078e008e */
[----:B------:R-:W-:-:S03]  /*1b0b0*/  ISETP.GE.U32.AND P5, PT, R69, 0x7ffffef4, PT ;  /* 0x7ffffef44500780c */ /* 0x000fc60003fa6070 */
[----:B------:R-:W-:Y:S01]  /*1b0c0*/  @!P0 IMAD.MOV.U32 R69, RZ, RZ, R141 ;  /* 0x000000ffff458224 */ /* 0x000fe200078e008d */
[----:B---3--:R-:W-:-:S06]  /*1b0d0*/  PRMT R156, RZ, 0x7610, R156 ;  /* 0x00007610ff9c7816 */ /* 0x008fcc000000009c */
[----:B------:R-:W2:Y:S04]  /*1b0e0*/  @!P0 LDG.E.U16 R156, desc[UR20][R68.64] ;  /* 0x00000014449c8981 */ /* 0x000ea8000c1e1500 */
[----:B------:R-:W-:Y:S04]  /*1b0f0*/  STL [R1+0x1614], R143 ;  /* 0x0016148f01007387 */ /* 0x000fe80000100800 */
[----:B------:R-:W-:Y:S04]  /*1b100*/  STL [R1+0x1620], R142 ;  /* 0x0016208e01007387 */ /* 0x000fe80000100800 */
[----:B------:R1:W-:Y:S04]  /*1b110*/  STL [R1+0x161c], R141 ;  /* 0x00161c8d01007387 */ /* 0x0003e80000100800 */
[----:B-1----:R-:W3:Y:S04]  /*1b120*/  LDL.LU R141, [R1+0x28d0] ;  /* 0x0028d000018d7983 */ /* 0x002ee80000300800 */
[----:B------:R-:W3:Y:S04]  /*1b130*/  LDL.LU R142, [R1+0x28cc] ;  /* 0x0028cc00018e7983 */ /* 0x000ee80000300800 */
[----:B--2---:R1:W-:Y:S04]  /*1b140*/  STL [R1+0x3dc], R156 ;  /* 0x0003dc9c01007387 */ /* 0x0043e80000100800 */
[----:B-1----:R-:W2:Y:S01]  /*1b150*/  LDL.LU R156, [R1+0x28c8] ;  /* 0x0028c800019c7983 */ /* 0x002ea20000300800 */
[----:B------:R-:W-:Y:S01]  /*1b160*/  PRMT R2, RZ, 0x7610, R2 ;  /* 0x00007610ff027816 */ /* 0x000fe20000000002 */
[----:B------:R-:W-:-:S02]  /*1b170*/  @!P6 IMAD.MOV.U32 R68, RZ, RZ, R164 ;  /* 0x000000ffff44e224 */ /* 0x000fc400078e00a4 */
[----:B------:R-:W-:Y:S02]  /*1b180*/  @!P6 IMAD.MOV.U32 R69, RZ, RZ, R143 ;  /* 0x000000ffff45e224 */ /* 0x000fe400078e008f */
[----:B------:R-:W-:Y:S01]  /*1b190*/  VIADD R152, R152, 0xffffffee ;  /* 0xffffffee98987836 */ /* 0x000fe20000000000 */
[----:B------:R-:W3:Y:S04]  /*1b1a0*/  LDL.LU R143, [R1+0x28c4] ;  /* 0x0028c400018f7983 */ /* 0x000ee80000300800 */
[----:B------:R1:W3:Y:S01]  /*1b1b0*/  @!P6 LDG.E.U16 R2, desc[UR20][R68.64] ;  /* 0x000000144402e981 */ /* 0x0002e2000c1e1500 */
[----:B--2---:R-:W-:Y:S01]  /*1b1c0*/  PRMT R156, RZ, 0x7610, R156 ;  /* 0x00007610ff9c7816 */ /* 0x004fe2000000009c */
[----:B-1----:R-:W-:Y:S01]  /*1b1d0*/  VIADD R69, R162, 0xfffffff5 ;  /* 0xfffffff5a2457836 */ /* 0x002fe20000000000 */
[----:B------:R-:W-:Y:S01]  /*1b1e0*/  ISETP.GE.U32.AND P0, PT, R152, 0x7ffffeef, PT ;  /* 0x7ffffeef9800780c */ /* 0x000fe20003f06070 */
[----:B------:R-:W-:Y:S01]  /*1b1f0*/  @!P1 IMAD.MOV.U32 R68, RZ, RZ, R145 ;  /* 0x000000ffff449224 */ /* 0x000fe200078e0091 */
[----:B------:R-:W2:Y:S01]  /*1b200*/  LDL.LU R164, [R1+0x28c0] ;  /* 0x0028c00001a47983 */ /* 0x000ea20000300800 */
[----:B0-----:R-:W-:Y:S01]  /*1b210*/  VIADD R150, R150, 0xfffffff0 ;  /* 0xfffffff096967836 */ /* 0x001fe20000000000 */
[----:B------:R-:W-:Y:S01]  /*1b220*/  ISETP.GE.U32.AND P6, PT, R69, 0x7ffffef6, PT ;  /* 0x7ffffef64500780c */ /* 0x000fe20003fc6070 */
[----:B------:R-:W-:Y:S01]  /*1b230*/  @!P1 IMAD.MOV.U32 R69, RZ, RZ, R144 ;  /* 0x000000ffff459224 */ /* 0x000fe200078e0090 */
[----:B------:R-:W0:Y:S04]  /*1b240*/  LDC R152, c[0x0][0x3a0] ;  /* 0x0000e800ff987b82 */ /* 0x000e280000000800 */
[----:B------:R1:W2:Y:S04]  /*1b250*/  @!P1 LDG.E.U16 R156, desc[UR20][R68.64] ;  /* 0x00000014449c9981 */ /* 0x0002a8000c1e1500 */
[----:B---3--:R3:W-:Y:S04]  /*1b260*/  STL [R1+0x3e0], R2 ;  /* 0x0003e00201007387 */ /* 0x0087e80000100800 */
[----:B------:R-:W4:Y:S01]  /*1b270*/  LDL.LU R144, [R1+0x28bc] ;  /* 0x0028bc0001907983 */ /* 0x000f220000300800 */
[----:B-1----:R-:W-:-:S03]  /*1b280*/  @!P0 IMAD.MOV.U32 R69, RZ, RZ, R146 ;  /* 0x000000ffff458224 */ /* 0x002fc600078e0092 */
[----:B------:R-:W4:Y:S01]  /*1b290*/  LDL.LU R145, [R1+0x28b8] ;  /* 0x0028b80001917983 */ /* 0x000f220000300800 */
[----:B------:R-:W-:Y:S01]  /*1b2a0*/  @!P0 IMAD.MOV.U32 R68, RZ, RZ, R157 ;  /* 0x000000ffff448224 */ /* 0x000fe200078e009d */
[----:B---3--:R-:W1:Y:S02]  /*1b2b0*/  LDC R2, c[0x0][0x3a8] ;  /* 0x0000ea00ff027b82 */ /* 0x008e640000000800 */
[----:B--2---:R1:W-:Y:S04]  /*1b2c0*/  STL [R1+0x3e4], R156 ;  /* 0x0003e49c01007387 */ /* 0x0043e80000100800 */
[----:B------:R-:W2:Y:S04]  /*1b2d0*/  LDL.LU R146, [R1+0x28b4] ;  /* 0x0028b40001927983 */ /* 0x000ea80000300800 */
[----:B------:R-:W3:Y:S01]  /*1b2e0*/  LDL.LU R157, [R1+0x28b0] ;  /* 0x0028b000019d7983 */ /* 0x000ee20000300800 */
[----:B------:R-:W-:-:S06]  /*1b2f0*/  PRMT R164, RZ, 0x7610, R164 ;  /* 0x00007610ffa47816 */ /* 0x000fcc00000000a4 */
[----:B------:R0:W2:Y:S02]  /*1b300*/  @!P0 LDG.E.U16 R164, desc[UR20][R68.64] ;  /* 0x0000001444a48981 */ /* 0x0000a4000c1e1500 */
[----:B0-----:R-:W-:Y:S02]  /*1b310*/  VIADD R68, R162, 0xfffffff7 ;  /* 0xfffffff7a2447836 */ /* 0x001fe40000000000 */
[----:B------:R-:W-:-:S03]  /*1b320*/  @!P3 IMAD.MOV.U32 R69, RZ, RZ, R147 ;  /* 0x000000ffff45b224 */ /* 0x000fc600078e0093 */
[----:B------:R-:W-:Y:S01]  /*1b330*/  ISETP.GE.U32.AND P0, PT, R68, 0x7ffffef8, PT ;  /* 0x7ffffef84400780c */ /* 0x000fe20003f06070 */
[----:B------:R-:W-:Y:S01]  /*1b340*/  @!P3 IMAD.MOV.U32 R68, RZ, RZ, R148 ;  /* 0x000000ffff44b224 */ /* 0x000fe200078e0094 */
[----:B---3--:R-:W-:-:S06]  /*1b350*/  PRMT R157, RZ, 0x7610, R157 ;  /* 0x00007610ff9d7816 */ /* 0x008fcc000000009d */
[----:B------:R0:W3:Y:S01]  /*1b360*/  @!P3 LDG.E.U16 R157, desc[UR20][R68.64] ;  /* 0x00000014449db981 */ /* 0x0000e2000c1e1500 */
[----:B------:R-:W-:Y:S01]  /*1b370*/  IADD3 R163, P1, PT, R163, R154, RZ ;  /* 0x0000009aa3a37210 */ /* 0x000fe20007f3e0ff */
[----:B-1----:R-:W-:-:S04]  /*1b380*/  IMAD R156, R2, 0xe, RZ ;  /* 0x0000000e029c7824 */ /* 0x002fc800078e02ff */
[----:B------:R-:W-:Y:S04]  /*1b390*/  STL [R1+0x15f0], R163 ;  /* 0x0015f0a301007387 */ /* 0x000fe80000100800 */
[----:B--2---:R1:W-:Y:S02]  /*1b3a0*/  STL [R1+0x3d8], R164 ;  /* 0x0003d8a401007387 */ /* 0x0043e40000100800 */
[----:B-1----:R-:W-:Y:S02]  /*1b3b0*/  LEA.HI.X.SX32 R164, R156, R3, 0x1, P1 ;  /* 0x000000039ca47211 */ /* 0x002fe400008f0eff */
[----:B------:R-:W-:Y:S02]  /*1b3c0*/  ISETP.GE.U32.AND P1, PT, R150, 0x7ffffef1, PT ;  /* 0x7ffffef19600780c */ /* 0x000fe40003f26070 */
[----:B------:R-:W-:Y:S01]  /*1b3d0*/  PRMT R2, RZ, 0x7610, R2 ;  /* 0x00007610ff027816 */ /* 0x000fe20000000002 */
[----:B------:R-:W-:Y:S01]  /*1b3e0*/  STL [R1+0x15ec], R164 ;  /* 0x0015eca401007387 */ /* 0x000fe20000100800 */
[----:B------:R-:W-:Y:S01]  /*1b3f0*/  VIADD R152, R152, 0xfffffff2 ;  /* 0xfffffff298987836 */ /* 0x000fe20000000000 */
[----:B------:R-:W1:Y:S02]  /*1b400*/  LDC R150, c[0x0][0x3a0] ;  /* 0x0000e800ff967b82 */ /* 0x000e640000000800 */
[----:B------:R-:W2:Y:S04]  /*1b410*/  LDL.LU R147, [R1+0x28ac] ;  /* 0x0028ac0001937983 */ /* 0x000ea80000300800 */
[----:B------:R-:W2:Y:S02]  /*1b420*/  LDL.LU R148, [R1+0x28a8] ;  /* 0x0028a80001947983 */ /* 0x000ea40000300800 */
[----:B0-----:R-:W-:-:S02]  /*1b430*/  @!P1 IMAD.MOV.U32 R69, RZ, RZ, R149 ;  /* 0x000000ffff459224 */ /* 0x001fc400078e0095 */
[----:B------:R-:W-:-:S05]  /*1b440*/  @!P1 IMAD.MOV.U32 R68, RZ, RZ, R158 ;  /* 0x000000ffff449224 */ /* 0x000fca00078e009e */
[----:B------:R0:W2:Y:S04]  /*1b450*/  @!P1 LDG.E.U16 R2, desc[UR20][R68.64] ;  /* 0x0000001444029981 */ /* 0x0000a8000c1e1500 */
[----:B---3--:R3:W-:Y:S04]  /*1b460*/  STL [R1+0x3c8], R157 ;  /* 0x0003c89d01007387 */ /* 0x0087e80000100800 */
[----:B---3--:R-:W3:Y:S04]  /*1b470*/  LDL.LU R157, [R1+0x28a4] ;  /* 0x0028a400019d7983 */ /* 0x008ee80000300800 */
[----:B------:R-:W2:Y:S04]  /*1b480*/  LDL.LU R149, [R1+0x28a0] ;  /* 0x0028a00001957983 */ /* 0x000ea80000300800 */
[----:B------:R-:W2:Y:S01]  /*1b490*/  LDL.LU R158, [R1+0x289c] ;  /* 0x00289c00019e7983 */ /* 0x000ea20000300800 */
[----:B0-----:R-:W-:Y:S01]  /*1b4a0*/  VIADD R69, R162, 0xfffffff9 ;  /* 0xfffffff9a2457836 */ /* 0x001fe20000000000 */
[----:B------:R-:W-:Y:S01]  /*1b4b0*/  ISETP.GE.U32.AND P3, PT, R152, 0x7ffffef3, PT ;  /* 0x7ffffef39800780c */ /* 0x000fe20003f66070 */
[----:B------:R-:W-:Y:S01]  /*1b4c0*/  @!P4 IMAD.MOV.U32 R68, RZ, RZ, R163 ;  /* 0x000000ffff44c224 */ /* 0x000fe200078e00a3 */
[----:B------:R-:W0:Y:S02]  /*1b4d0*/  LDC R152, c[0x0][0x3a0] ;  /* 0x0000e800ff987b82 */ /* 0x000e240000000800 */
[----:B------:R-:W-:Y:S01]  /*1b4e0*/  ISETP.GE.U32.AND P1, PT, R69, 0x7ffffefa, PT ;  /* 0x7ffffefa4500780c */ /* 0x000fe20003f26070 */
[----:B------:R-:W-:Y:S01]  /*1b4f0*/  @!P4 IMAD.MOV.U32 R69, RZ, RZ, R164 ;  /* 0x000000ffff45c224 */ /* 0x000fe200078e00a4 */
[----:B---3--:R-:W-:-:S06]  /*1b500*/  PRMT R157, RZ, 0x7610, R157 ;  /* 0x00007610ff9d7816 */ /* 0x008fcc000000009d */
[----:B------:R3:W4:Y:S01]  /*1b510*/  @!P4 LDG.E.U16 R157, desc[UR20][R68.64] ;  /* 0x00000014449dc981 */ /* 0x000722000c1e1500 */
[----:B--2---:R-:W-:Y:S01]  /*1b520*/  PRMT R158, RZ, 0x7610, R158 ;  /* 0x00007610ff9e7816 */ /* 0x004fe2000000009e */
[----:B---3--:R-:W-:Y:S02]  /*1b530*/  @!P3 IMAD.MOV.U32 R68, RZ, RZ, R155 ;  /* 0x000000ffff44b224 */ /* 0x008fe400078e009b */
[----:B------:R-:W-:-:S05]  /*1b540*/  @!P3 IMAD.MOV.U32 R69, RZ, RZ, R151 ;  /* 0x000000ffff45b224 */ /* 0x000fca00078e0097 */
[----:B------:R2:W3:Y:S04]  /*1b550*/  @!P3 LDG.E.U16 R158, desc[UR20][R68.64] ;  /* 0x00000014449eb981 */ /* 0x0004e8000c1e1500 */
[----:B------:R0:W-:Y:S01]  /*1b560*/  STL [R1+0x3cc], R2 ;  /* 0x0003cc0201007387 */ /* 0x0001e20000100800 */
[----:B------:R-:W-:-:S03]  /*1b570*/  IADD3 R160, P4, PT, R160, R154, RZ ;  /* 0x0000009aa0a07210 */ /* 0x000fc60007f9e0ff */
[----:B------:R-:W3:Y:S01]  /*1b580*/  LDL R164, [R1+0xf0] ;  /* 0x0000f00001a47983 */ /* 0x000ee20000100800 */
[----:B0-----:R-:W0:Y:S01]  /*1b590*/  LDC R2, c[0x0][0x3a8] ;  /* 0x0000ea00ff027b82 */ /* 0x001e220000000800 */
[----:B--2---:R-:W-:Y:S02]  /*1b5a0*/  PRMT R68, RZ, 0x7610, R68 ;  /* 0x00007610ff447816 */ /* 0x004fe40000000044 */
[----:B----4-:R0:W-:Y:S04]  /*1b5b0*/  STL [R1+0x3d0], R157 ;  /* 0x0003d09d01007387 */ /* 0x0101e80000100800 */
[----:B------:R-:W2:Y:S04]  /*1b5c0*/  LDL R163, [R1+0xec] ;  /* 0x0000ec0001a37983 */ /* 0x000ea80000100800 */
[----:B------:R-:W4:Y:S01]  /*1b5d0*/  LDL.LU R151, [R1+0x2898] ;  /* 0x0028980001977983 */ /* 0x000f220000300800 */
[----:B0-----:R-:W-:-:S03]  /*1b5e0*/  IMAD R157, R2, 0xc, RZ ;  /* 0x0000000c029d7824 */ /* 0x001fc600078e02ff */
[----:B------:R-:W2:Y:S02]  /*1b5f0*/  LDL.LU R155, [R1+0x2894] ;  /* 0x00289400019b7983 */ /* 0x000ea40000300800 */
[----:B------:R-:W-:Y:S02]  /*1b600*/  LEA.HI.X.SX32 R69, R157, R3, 0x1, P4 ;  /* 0x000000039d457211 */ /* 0x000fe400020f0eff */
[----:B------:R-:W-:Y:S04]  /*1b610*/  STL [R1+0x15e0], R160 ;  /* 0x0015e0a001007387 */ /* 0x000fe80000100800 */
[----:B------:R-:W2:Y:S04]  /*1b620*/  LDL R157, [R1+0xe8] ;  /* 0x0000e800019d7983 */ /* 0x000ea80000100800 */
[----:B------:R-:W-:Y:S04]  /*1b630*/  STL [R1+0x15dc], R69 ;  /* 0x0015dc4501007387 */ /* 0x000fe80000100800 */
[----:B---3--:R0:W-:Y:S04]  /*1b640*/  STL [R1+0x3d4], R158 ;  /* 0x0003d49e01007387 */ /* 0x0081e80000100800 */
[----:B------:R3:W-:Y:S01]  /*1b650*/  STL.S16 [R1+0x3bc], R68 ;  /* 0x0003bc4401007387 */ /* 0x0007e20000100600 */
[----:B0-----:R-:W-:-:S03]  /*1b660*/  IMAD R158, R2, 0xb, RZ ;  /* 0x0000000b029e7824 */ /* 0x001fc600078e02ff */
[----:B------:R-:W2:Y:S01]  /*1b670*/  LDL R2, [R1+0x3bc] ;  /* 0x0003bc0001027983 */ /* 0x000ea20000100800 */
[----:B---3--:R-:W-:-:S03]  /*1b680*/  @!P5 IMAD.MOV.U32 R68, RZ, RZ, R160 ;  /* 0x000000ffff44d224 */ /* 0x008fc600078e00a0 */
[----:B------:R-:W3:Y:S04]  /*1b690*/  LDL.LU R160, [R1+0x2890] ;  /* 0x0028900001a07983 */ /* 0x000ee80000300800 */
[----:B--2---:R0:W2:Y:S01]  /*1b6a0*/  @!P5 LDG.E.U16 R2, desc[UR20][R68.64] ;  /* 0x000000144402d981 */ /* 0x0040a2000c1e1500 */
[----:B-1----:R-:W-:-:S05]  /*1b6b0*/  VIADD R150, R150, 0xfffffff4 ;  /* 0xfffffff496967836 */ /* 0x002fca0000000000 */
[----:B------:R-:W-:Y:S01]  /*1b6c0*/  ISETP.GE.U32.AND P3, PT, R150, 0x7ffffef5, PT ;  /* 0x7ffffef59600780c */ /* 0x000fe20003f66070 */
[----:B------:R-:W-:Y:S01]  /*1b6d0*/  VIADD R152, R152, 0xfffffff6 ;  /* 0xfffffff698987836 */ /* 0x000fe20000000000 */
[----:B------:R-:W-:Y:S01]  /*1b6e0*/  IADD3 R161, P4, PT, R161, R154, RZ ;  /* 0x0000009aa1a17210 */ /* 0x000fe20007f9e0ff */
[----:B------:R-:W1:Y:S01]  /*1b6f0*/  LDC R150, c[0x0][0x3a0] ;  /* 0x0000e800ff967b82 */ /* 0x000e620000000800 */
[----:B------:R-:W-:Y:S02]  /*1b700*/  PRMT R155, RZ, 0x7610, R155 ;  /* 0x00007610ff9b7816 */ /* 0x000fe4000000009b */
[----:B0-----:R-:W-:Y:S01]  /*1b710*/  LEA.HI.X.SX32 R69, R158, R3, 0x1, P4 ;  /* 0x000000039e457211 */ /* 0x001fe200020f0eff */
[----:B--2---:R0:W-:Y:S04]  /*1b720*/  @!P5 STL [R1+0x3bc], R2 ;  /* 0x0003bc020100d387 */ /* 0x0041e80000100800 */
[----:B0-----:R-:W0:Y:S01]  /*1b730*/  LDC R2, c[0x0][0x3a8] ;  /* 0x0000ea00ff027b82 */ /* 0x001e220000000800 */
[----:B------:R-:W-:Y:S01]  /*1b740*/  ISETP.GE.U32.AND P5, PT, R152, 0x7ffffef7, PT ;  /* 0x7ffffef79800780c */ /* 0x000fe20003fa6070 */
[----:B0-----:R-:W-:-:S02]  /*1b750*/  IMAD R68, R2, 0x14, RZ ;  /* 0x0000001402447824 */ /* 0x001fc400078e02ff */
[----:B------:R-:W-:-:S03]  /*1b760*/  IMAD R152, R2, 0xa, RZ ;  /* 0x0000000a02987824 */ /* 0x000fc600078e02ff */
[----:B------:R-:W-:Y:S01]  /*1b770*/  IADD3 R2, P4, PT, R68, R154, RZ ;  /* 0x0000009a44027210 */ /* 0x000fe20007f9e0ff */
[----:B------:R-:W-:-:S05]  /*1b780*/  @!P3 IMAD.MOV.U32 R68, RZ, RZ, R161 ;  /* 0x000000ffff44b224 */ /* 0x000fca00078e00a1 */
[----:B------:R0:W2:Y:S01]  /*1b790*/  @!P3 LDG.E.U16 R155, desc[UR20][R68.64] ;  /* 0x00000014449bb981 */ /* 0x0000a2000c1e1500 */
[----:B---3--:R-:W-:-:S03]  /*1b7a0*/  PRMT R160, RZ, 0x7610, R160 ;  /* 0x00007610ffa07816 */ /* 0x008fc600000000a0 */
[----:B------:R3:W-:Y:S04]  /*1b7b0*/  STL [R1+0x15d8], R161 ;  /* 0x0015d8a101007387 */ /* 0x0007e80000100800 */
[----:B------:R-:W2:Y:S01]  /*1b7c0*/  LDL R158, [R1+0xe4] ;  /* 0x0000e400019e7983 */ /* 0x000ea20000100800 */
[----:B0-----:R-:W-:-:S03]  /*1b7d0*/  @!P6 IMAD.MOV.U32 R68, RZ, RZ, R2 ;  /* 0x000000ffff44e224 */ /* 0x001fc600078e0002 */
[----:B------:R0:W-:Y:S04]  /*1b7e0*/  STL [R1+0x15d4], R69 ;  /* 0x0015d44501007387 */ /* 0x0001e80000100800 */
[----:B---3--:R-:W3:Y:S01]  /*1b7f0*/  LDL.LU R161, [R1+0x288c] ;  /* 0x00288c0001a17983 */ /* 0x008ee20000300800 */
[----:B----4-:R-:W-:Y:S02]  /*1b800*/  PRMT R151, RZ, 0x7610, R151 ;  /* 0x00007610ff977816 */ /* 0x010fe40000000097 */
[----:B0-----:R-:W-:-:S05]  /*1b810*/  LEA.HI.X.SX32 R69, R152, R3, 0x1, P4 ;  /* 0x0000000398457211 */ /* 0x001fca00020f0eff */
[----:B------:R0:W4:Y:S02]  /*1b820*/  @!P6 LDG.E.U16 R160, desc[UR20][R68.64] ;  /* 0x0000001444a0e981 */ /* 0x000124000c1e1500 */
[----:B0-----:R-:W-:Y:S02]  /*1b830*/  @!P5 IMAD.MOV.U32 R68, RZ, RZ, R153 ;  /* 0x000000ffff44d224 */ /* 0x001fe400078e0099 */
[----:B--2---:R0:W-:Y:S01]  /*1b840*/  STL [R1+0x3c0], R155 ;  /* 0x0003c09b01007387 */ /* 0x0041e20000100800 */
[C---:B------:R-:W-:Y:S01]  /*1b850*/  ISETP.GT.U32.AND P4, PT, R133.reuse, R164, PT ;  /* 0x000000a48500720c */ /* 0x040fe20003f84070 */
[----:B------:R-:W2:Y:S02]  /*1b860*/  LDC R153, c[0x0][0x3a0] ;  /* 0x0000e800ff997b82 */ /* 0x000ea40000000800 */
[----:B0-----:R-:W2:Y:S04]  /*1b870*/  LDL R155, [R1+0xe0] ;  /* 0x0000e000019b7983 */ /* 0x001ea80000100800 */
[----:B------:R0:W-:Y:S04]  /*1b880*/  STL [R1+0x15d0], R2 ;  /* 0x0015d00201007387 */ /* 0x0001e80000100800 */
[----:B------:R1:W-:Y:S01]  /*1b890*/  STL [R1+0x15cc], R69 ;  /* 0x0015cc4501007387 */ /* 0x0003e20000100800 */
[----:B------:R-:W-:Y:S01]  /*1b8a0*/  ISETP.GT.U32.AND P3, PT, R133, R163, PT ;  /* 0x000000a38500720c */ /* 0x000fe20003f64070 */
[----:B0-----:R-:W0:Y:S01]  /*1b8b0*/  LDC R2, c[0x0][0x3a8] ;  /* 0x0000ea00ff027b82 */ /* 0x001e220000000800 */
[----:B-1----:R-:W-:-:S02]  /*1b8c0*/  @!P5 IMAD.MOV.U32 R69, RZ, RZ, R159 ;  /* 0x000000ffff45d224 */ /* 0x002fc400078e009f */
[--C-:B------:R-:W-:Y:S01]  /*1b8d0*/  @!P4 IMAD.IADD R164, R164, 0x1, -R133.reuse ;  /* 0x00000001a4a4c824 */ /* 0x100fe200078e0a85 */
[----:B------:R-:W2:Y:S04]  /*1b8e0*/  LDL R159, [R1+0xd4] ;  /* 0x0000d400019f7983 */ /* 0x000ea80000100800 */
[----:B------:R1:W2:Y:S04]  /*1b8f0*/  @!P5 LDG.E.U16 R151, desc[UR20][R68.64] ;  /* 0x000000144497d981 */ /* 0x0002a8000c1e1500 */
[----:B------:R-:W-:Y:S01]  /*1b900*/  @!P3 IMAD.IADD R163, R163, 0x1, -R133 ;  /* 0x00000001a3a3b824 */ /* 0x000fe200078e0a85 */
[----:B----4-:R4:W-:Y:S01]  /*1b910*/  STL [R1+0x3b8], R160 ;  /* 0x0003b8a001007387 */ /* 0x0109e20000100800 */
[----:B-1----:R-:W-:-:S03]  /*1b920*/  VIADD R68, R150, 0xfffffff8 ;  /* 0xfffffff896447836 */ /* 0x002fc60000000000 */
[----:B----4-:R-:W4:Y:S04]  /*1b930*/  LDL R160, [R1+0xd0] ;  /* 0x0000d00001a07983 */ /* 0x010f280000100800 */
[----:B------:R-:W-:Y:S01]  /*1b940*/  @!P4 STL [R1+0xf0], R164 ;  /* 0x0000f0a40100c387 */ /* 0x000fe20000100800 */
[----:B------:R-:W-:Y:S01]  /*1b950*/  ISETP.GE.U32.AND P4, PT, R68, 0x7ffffef9, PT ;  /* 0x7ffffef94400780c */ /* 0x000fe20003f86070 */
[C---:B0-----:R-:W-:Y:S02]  /*1b960*/  IMAD.SHL.U32 R68, R2.reuse, 0x8, RZ ;  /* 0x0000000802447824 */ /* 0x041fe400078e00ff */
[----:B------:R-:W-:Y:S01]  /*1b970*/  @!P3 STL [R1+0xec], R163 ;  /* 0x0000eca30100b387 */ /* 0x000fe20000100800 */
[----:B------:R-:W-:Y:S01]  /*1b980*/  IMAD R69, R2, 0x7, RZ ;  /* 0x0000000702457824 */ /* 0x000fe200078e02ff */
[----:B---3--:R-:W-:-:S02]  /*1b990*/  PRMT R161, RZ, 0x7610, R161 ;  /* 0x00007610ffa17816 */ /* 0x008fc400000000a1 */
[----:B--2---:R0:W-:Y:S02]  /*1b9a0*/  STL [R1+0x3c4], R151 ;  /* 0x0003c49701007387 */ /* 0x0041e40000100800 */
[----:B0-----:R-:W-:-:S04]  /*1b9b0*/  LEA R151, P3, R2, R154, 0x4 ;  /* 0x0000009a02977211 */ /* 0x001fc800078620ff */
[----:B------:R-:W-:Y:S01]  /*1b9c0*/  LEA.HI.X.SX32 R150, R68, R3, 0x1, P3 ;  /* 0x0000000344967211 */ /* 0x000fe200018f0eff */
[----:B------:R-:W-:Y:S01]  /*1b9d0*/  VIADD R68, R162, 0xfffffffb ;  /* 0xfffffffba2447836 */ /* 0x000fe20000000000 */
[----:B------:R-:W-:-:S04]  /*1b9e0*/  IADD3 R164, P3, PT, R156, R154, RZ ;  /* 0x0000009a9ca47210 */ /* 0x000fc80007f7e0ff */
[----:B------:R-:W-:Y:S01]  /*1b9f0*/  LEA.HI.X.SX32 R2, R69, R3, 0x1, P3 ;  /* 0x0000000345027211 */ /* 0x000fe200018f0eff */
[----:B------:R-:W-:Y:S01]  /*1ba00*/  @!P0 IMAD.MOV.U32 R69, RZ, RZ, R150 ;  /* 0x000000ffff458224 */ /* 0x000fe200078e0096 */
[----:B------:R-:W-:Y:S01]  /*1ba10*/  ISETP.GE.U32.AND P3, PT, R68, 0x7ffffefc, PT ;  /* 0x7ffffefc4400780c */ /* 0x000fe20003f66070 */
[----:B------:R-:W-:-:S05]  /*1ba20*/  @!P0 IMAD.MOV.U32 R68, RZ, RZ, R151 ;  /* 0x000000ffff448224 */ /* 0x000fca00078e0097 */
[----:B------:R-:W2:Y:S01]  /*1ba30*/  @!P0 LDG.E.U16 R161, desc[UR20][R68.64] ;  /* 0x0000001444a18981 */ /* 0x000ea2000c1e1500 */
[----:B------:R-:W-:-:S13]  /*1ba40*/  ISETP.GT.U32.AND P6, PT, R133, R157, PT ;  /* 0x0000009d8500720c */ /* 0x000fda0003fc4070 */
[----:B------:R-:W-:-:S05]  /*1ba50*/  @!P6 IMAD.IADD R157, R157, 0x1, -R133 ;  /* 0x000000019d9de824 */ /* 0x000fca00078e0a85 */
[----:B------:R0:W-:Y:S04]  /*1ba60*/  @!P6 STL [R1+0xe8], R157 ;  /* 0x0000e89d0100e387 */ /* 0x0001e80000100800 */
[----:B------:R-:W-:Y:S04]  /*1ba70*/  STL [R1+0x15c0], R151 ;  /* 0x0015c09701007387 */ /* 0x000fe80000100800 */
[----:B------:R-:W3:Y:S04]  /*1ba80*/  LDL R163, [R1+0xcc] ;  /* 0x0000cc0001a37983 */ /* 0x000ee80000100800 */
[----:B------:R-:W3:Y:S04]  /*1ba90*/  LDL R156, [R1+0xc8] ;  /* 0x0000c800019c7983 */ /* 0x000ee80000100800 */
[----:B------:R1:W-:Y:S04]  /*1baa0*/  STL [R1+0x15bc], R150 ;  /* 0x0015bc9601007387 */ /* 0x0003e80000100800 */
[----:B0-----:R-:W3:Y:S04]  /*1bab0*/  LDL R157, [R1+0xc4] ;  /* 0x0000c400019d7983 */ /* 0x001ee80000100800 */
[----:B------:R-:W-:Y:S04]  /*1bac0*/  STL [R1+0x15b8], R164 ;  /* 0x0015b8a401007387 */ /* 0x000fe80000100800 */
[----:B------:R-:W-:Y:S04]  /*1bad0*/  STL [R1+0x15b4], R2 ;  /* 0x0015b40201007387 */ /* 0x000fe80000100800 */
[----:B-1----:R-:W3:Y:S04]  /*1bae0*/  LDL.LU R150, [R1+0x2888] ;  /* 0x0028880001967983 */ /* 0x002ee80000300800 */
[----:B------:R-:W3:Y:S04]  /*1baf0*/  LDL.LU R151, [R1+0x2884] ;  /* 0x0028840001977983 */ /* 0x000ee80000300800 */
[----:B--2---:R0:W-:Y:S04]  /*1bb00*/  STL [R1+0x3b4], R161 ;  /* 0x0003b4a101007387 */ /* 0x0041e80000100800 */
[----:B0-----:R-:W2:Y:S01]  /*1bb10*/  LDL.LU R161, [R1+0x2880] ;  /* 0x0028800001a17983 */ /* 0x001ea20000300800 */
[----:B------:R-:W-:Y:S01]  /*1bb20*/  ISETP.GT.U32.AND P6, PT, R133, R158, PT ;  /* 0x0000009e8500720c */ /* 0x000fe20003fc4070 */
[----:B------:R-:W-:-:S02]  /*1bb30*/  @!P4 IMAD.MOV.U32 R68, RZ, RZ, R164 ;  /* 0x000000ffff44c224 */ /* 0x000fc400078e00a4 */
[----:B------:R-:W-:Y:S02]  /*1bb40*/  @!P4 IMAD.MOV.U32 R69, RZ, RZ, R2 ;  /* 0x000000ffff45c224 */ /* 0x000fe400078e0002 */
[----:B------:R-:W0:Y:S08]  /*1bb50*/  LDC R2, c[0x0][0x3a8] ;  /* 0x0000ea00ff027b82 */ /* 0x000e300000000800 */
[----:B------:R-:W-:-:S05]  /*1bb60*/  @!P6 IMAD.IADD R158, R158, 0x1, -R133 ;  /* 0x000000019e9ee824 */ /* 0x000fca00078e0a85 */
[----:B------:R1:W-:Y:S04]  /*1bb70*/  @!P6 STL [R1+0xe4], R158 ;  /* 0x0000e49e0100e387 */ /* 0x0003e80000100800 */
[----:B-1----:R-:W3:Y:S01]  /*1bb80*/  LDL.LU R158, [R1+0x287c] ;  /* 0x00287c00019e7983 */ /* 0x002ee20000300800 */
[----:B--2---:R-:W-:Y:S01]  /*1bb90*/  PRMT R161, RZ, 0x7610, R161 ;  /* 0x00007610ffa17816 */ /* 0x004fe200000000a1 */
[----:B------:R-:W-:Y:S01]  /*1bba0*/  VIADD R153, R153, 0xfffffffa ;  /* 0xfffffffa99997836 */ /* 0x000fe20000000000 */
[C---:B------:R-:W-:Y:S01]  /*1bbb0*/  ISETP.GT.U32.AND P5, PT, R133.reuse, R155, PT ;  /* 0x0000009b8500720c */ /* 0x040fe20003fa4070 */
[----:B------:R-:W2:Y:S04]  /*1bbc0*/  LDL R164, [R1+0x90] ;  /* 0x0000900001a47983 */ /* 0x000ea80000100800 */
[----:B------:R0:W2:Y:S01]  /*1bbd0*/  @!P4 LDG.E.U16 R161, desc[UR20][R68.64] ;  /* 0x0000001444a1c981 */ /* 0x0000a2000c1e1500 */
[----:B------:R-:W-:-:S02]  /*1bbe0*/  ISETP.GT.U32.AND P6, PT, R133, R159, PT ;  /* 0x0000009f8500720c */ /* 0x000fc40003fc4070 */
[----:B----4-:R-:W-:-:S05]  /*1bbf0*/  ISETP.GT.U32.AND P0, PT, R133, R160, PT ;  /* 0x000000a08500720c */ /* 0x010fca0003f04070 */
[----:B------:R-:W-:Y:S02]  /*1bc00*/  @!P5 IMAD.IADD R155, R155, 0x1, -R133 ;  /* 0x000000019b9bd824 */ /* 0x000fe400078e0a85 */
[----:B0-----:R-:W-:Y:S01]  /*1bc10*/  IMAD R69, R2, 0xc, RZ ;  /* 0x0000000c02457824 */ /* 0x001fe200078e02ff */
[----:B------:R-:W-:-:S03]  /*1bc20*/  ISETP.GE.U32.AND P4, PT, R153, 0x7ffffefb, PT ;  /* 0x7ffffefb9900780c */ /* 0x000fc60003f86070 */
[--C-:B------:R-:W-:Y:S01]  /*1bc30*/  @!P6 IMAD.IADD R159, R159, 0x1, -R133.reuse ;  /* 0x000000019f9fe824 */ /* 0x100fe200078e0a85 */
[----:B------:R0:W-:Y:S01]  /*1bc40*/  @!P5 STL [R1+0xe0], R155 ;  /* 0x0000e09b0100d387 */ /* 0x0001e20000100800 */
[----:B------:R-:W-:Y:S01]  /*1bc50*/  @!P0 IMAD.IADD R160, R160, 0x1, -R133 ;  /* 0x00000001a0a08824 */ /* 0x000fe200078e0a85 */
[----:B------:R-:W-:Y:S01]  /*1bc60*/  IADD3 R69, P5, PT, R69, R154, RZ ;  /* 0x0000009a45457210 */ /* 0x000fe20007fbe0ff */
[C---:B------:R-:W-:Y:S02]  /*1bc70*/  IMAD R153, R2.reuse, 0x6, RZ ;  /* 0x0000000602997824 */ /* 0x040fe400078e02ff */
[----:B------:R-:W-:Y:S01]  /*1bc80*/  IMAD R68, R2, 0x5, RZ ;  /* 0x0000000502447824 */ /* 0x000fe200078e02ff */
[----:B0-----:R-:W4:Y:S01]  /*1bc90*/  LDL R155, [R1+0x94] ;  /* 0x00009400019b7983 */ /* 0x001f220000100800 */
[----:B---3--:R-:W-:-:S03]  /*1bca0*/  PRMT R158, RZ, 0x7610, R158 ;  /* 0x00007610ff9e7816 */ /* 0x008fc6000000009e */
[----:B--2---:R0:W-:Y:S04]  /*1bcb0*/  STL [R1+0x3b0], R161 ;  /* 0x0003b0a101007387 */ /* 0x0041e80000100800 */
[----:B------:R1:W-:Y:S01]  /*1bcc0*/  @!P6 STL [R1+0xd4], R159 ;  /* 0x0000d49f0100e387 */ /* 0x0003e20000100800 */
[----:B------:R-:W-:Y:S01]  /*1bcd0*/  PRMT R151, RZ, 0x7610, R151 ;  /* 0x00007610ff977816 */ /* 0x000fe20000000097 */
[----:B0-----:R-:W0:Y:S02]  /*1bce0*/  LDC R161, c[0x0][0x3a0] ;  /* 0x0000e800ffa17b82 */ /* 0x001e240000000800 */
[----:B-1----:R-:W2:Y:S04]  /*1bcf0*/  LDL R159, [R1+0xac] ;  /* 0x0000ac00019f7983 */ /* 0x002ea80000100800 */
[----:B------:R1:W-:Y:S04]  /*1bd00*/  @!P0 STL [R1+0xd0], R160 ;  /* 0x0000d0a001008387 */ /* 0x0003e80000100800 */
[----:B------:R3:W-:Y:S01]  /*1bd10*/  STL [R1+0x15b0], R69 ;  /* 0x0015b04501007387 */ /* 0x0007e20000100800 */
[----:B-1----:R-:W-:-:S02]  /*1bd20*/  IADD3 R160, P0, PT, R152, R154, RZ ;  /* 0x0000009a98a07210 */ /* 0x002fc40007f1e0ff */
[-C--:B------:R-:W-:Y:S02]  /*1bd30*/  LEA.HI.X.SX32 R152, R153, R3.reuse, 0x1, P5 ;  /* 0x0000000399987211 */ /* 0x080fe400028f0eff */
[----:B------:R-:W-:Y:S01]  /*1bd40*/  LEA.HI.X.SX32 R2, R68, R3, 0x1, P0 ;  /* 0x0000000344027211 */ /* 0x000fe200000f0eff */
[----:B------:R-:W-:Y:S02]  /*1bd50*/  @!P1 IMAD.MOV.U32 R68, RZ, RZ, R69 ;  /* 0x000000ffff449224 */ /* 0x000fe400078e0045 */
[----:B---3--:R-:W-:-:S05]  /*1bd60*/  @!P1 IMAD.MOV.U32 R69, RZ, RZ, R152 ;  /* 0x000000ffff459224 */ /* 0x008fca00078e0098 */
[----:B------:R1:W3:Y:S02]  /*1bd70*/  @!P1 LDG.E.U16 R158, desc[UR20][R68.64] ;  /* 0x00000014449e9981 */ /* 0x0002e4000c1e1500 */
[----:B-1----:R-:W-:Y:S02]  /*1bd80*/  VIADD R69, R162, 0xfffffffd ;  /* 0xfffffffda2457836 */ /* 0x002fe40000000000 */
[----:B------:R-:W-:-:S03]  /*1bd90*/  @!P4 IMAD.MOV.U32 R68, RZ, RZ, R160 ;  /* 0x000000ffff44c224 */ /* 0x000fc600078e00a0 */
[----:B------:R-:W-:Y:S01]  /*1bda0*/  ISETP.GE.U32.AND P1, PT, R69, 0x7ffffefe, PT ;  /* 0x7ffffefe4500780c */ /* 0x000fe20003f26070 */
[----:B------:R-:W-:Y:S01]  /*1bdb0*/  @!P4 IMAD.MOV.U32 R69, RZ, RZ, R2 ;  /* 0x000000ffff45c224 */ /* 0x000fe200078e0002 */
[----:B------:R-:W-:Y:S04]  /*1bdc0*/  STL [R1+0x15a8], R160 ;  /* 0x0015a8a001007387 */ /* 0x000fe80000100800 */
[----:B------:R1:W2:Y:S04]  /*1bdd0*/  @!P4 LDG.E.U16 R151, desc[UR20][R68.64] ;  /* 0x000000144497c981 */ /* 0x0002a8000c1e1500 */
[----:B------:R0:W-:Y:S04]  /*1bde0*/  STL [R1+0x15ac], R152 ;  /* 0x0015ac9801007387 */ /* 0x0001e80000100800 */
[----:B0-----:R-:W2:Y:S04]  /*1bdf0*/  LDL.LU R152, [R1+0x2878] ;  /* 0x0028780001987983 */ /* 0x001ea80000300800 */
[----:B------:R0:W-:Y:S01]  /*1be00*/  STL [R1+0x15a4], R2 ;  /* 0x0015a40201007387 */ /* 0x0001e20000100800 */
[C---:B------:R-:W-:Y:S01]  /*1be10*/  ISETP.GT.U32.AND P0, PT, R133.reuse, R156, PT ;  /* 0x0000009c8500720c */ /* 0x040fe20003f04070 */
[----:B0-----:R-:W1:Y:S02]  /*1be20*/  LDC R2, c[0x0][0x3a8] ;  /* 0x0000ea00ff027b82 */ /* 0x001e640000000800 */
[----:B---3--:R0:W-:Y:S04]  /*1be30*/  STL [R1+0x3a8], R158 ;  /* 0x0003a89e01007387 */ /* 0x0081e80000100800 */
[----:B0-----:R-:W3:Y:S01]  /*1be40*/  LDL.LU R158, [R1+0x2874] ;  /* 0x00287400019e7983 */ /* 0x001ee20000300800 */
[----:B------:R-:W-:-:S02]  /*1be50*/  ISETP.GT.U32.AND P6, PT, R133, R163, PT ;  /* 0x000000a38500720c */ /* 0x000fc40003fc4070 */
[----:B------:R-:W-:-:S03]  /*1be60*/  ISETP.GT.U32.AND P5, PT, R133, R157, PT ;  /* 0x0000009d8500720c */ /* 0x000fc60003fa4070 */
[----:B------:R-:W-:Y:S01]  /*1be70*/  @!P0 IMAD.IADD R156, R156, 0x1, -R133 ;  /* 0x000000019c9c8824 */ /* 0x000fe200078e0a85 */
[----:B------:R-:W4:Y:S01]  /*1be80*/  LDL R160, [R1+0xb0] ;  /* 0x0000b00001a07983 */ /* 0x000f220000100800 */
[----:B-1----:R-:W-:-:S03]  /*1be90*/  IMAD.SHL.U32 R68, R2, 0x4, RZ ;  /* 0x0000000402447824 */ /* 0x002fc600078e00ff */
[----:B------:R0:W-:Y:S03]  /*1bea0*/  @!P0 STL [R1+0xc8], R156 ;  /* 0x0000c89c01008387 */ /* 0x0001e60000100800 */
[--C-:B------:R-:W-:Y:S02]  /*1beb0*/  @!P6 IMAD.IADD R163, R163, 0x1, -R133.reuse ;  /* 0x00000001a3a3e824 */ /* 0x100fe400078e0a85 */
[----:B------:R-:W-:Y:S01]  /*1bec0*/  @!P5 IMAD.IADD R157, R157, 0x1, -R133 ;  /* 0x000000019d9dd824 */ /* 0x000fe200078e0a85 */
[----:B0-----:R-:W-:Y:S02]  /*1bed0*/  LEA R156, P0, R2, R154, 0x3 ;  /* 0x0000009a029c7211 */ /* 0x001fe400078018ff */
[----:B------:R0:W-:Y:S01]  /*1bee0*/  @!P6 STL [R1+0xcc], R163 ;  /* 0x0000cca30100e387 */ /* 0x0001e20000100800 */
[----:B------:R-:W-:Y:S01]  /*1bef0*/  VIADD R69, R162, 0xfffffffe ;  /* 0xfffffffea2457836 */ /* 0x000fe20000000000 */
[----:B------:R-:W-:-:S02]  /*1bf00*/  LEA.HI.X.SX32 R68, R68, R3, 0x1, P0 ;  /* 0x0000000344447211 */ /* 0x000fc400000f0eff */
[----:B0-----:R-:W4:Y:S04]  /*1bf10*/  LDL R163, [R1+0xb4] ;  /* 0x0000b40001a37983 */ /* 0x001f280000100800 */
[----:B--2---:R0:W-:Y:S01]  /*1bf20*/  STL [R1+0x3ac], R151 ;  /* 0x0003ac9701007387 */ /* 0x0041e20000100800 */
[----:B------:R-:W-:Y:S01]  /*1bf30*/  ISETP.GE.U32.AND P0, PT, R69, 0x7ffffeff, PT ;  /* 0x7ffffeff4500780c */ /* 0x000fe20003f06070 */
[----:B------:R-:W-:Y:S02]  /*1bf40*/  @!P3 IMAD.MOV.U32 R69, RZ, RZ, R68 ;  /* 0x000000ffff45b224 */ /* 0x000fe400078e0044 */
[----:B0-----:R-:W2:Y:S04]  /*1bf50*/  LDL R151, [R1+0xa8] ;  /* 0x0000a80001977983 */ /* 0x001ea80000100800 */
[----:B------:R-:W-:Y:S04]  /*1bf60*/  STL [R1+0x15a0], R156 ;  /* 0x0015a09c01007387 */ /* 0x000fe80000100800 */
[----:B------:R0:W-:Y:S04]  /*1bf70*/  @!P5 STL [R1+0xc4], R157 ;  /* 0x0000c49d0100d387 */ /* 0x0001e80000100800 */
[----:B0-----:R-:W2:Y:S04]  /*1bf80*/  LDL R157, [R1+0xa4] ;  /* 0x0000a400019d7983 */ /* 0x001ea80000100800 */
[----:B------:R0:W-:Y:S02]  /*1bf90*/  STL [R1+0x159c], R68 ;  /* 0x00159c4401007387 */ /* 0x0001e40000100800 */
[----:B0-----:R-:W-:Y:S01]  /*1bfa0*/  @!P3 IMAD.MOV.U32 R68, RZ, RZ, R156 ;  /* 0x000000ffff44b224 */ /* 0x001fe200078e009c */
[----:B---3--:R-:W-:Y:S01]  /*1bfb0*/  PRMT R158, RZ, 0x7610, R158 ;  /* 0x00007610ff9e7816 */ /* 0x008fe2000000009e */
[----:B------:R-:W-:Y:S01]  /*1bfc0*/  VIADD R161, R161, 0xfffffffc ;  /* 0xfffffffca1a17836 */ /* 0x000fe20000000000 */
[C---:B------:R-:W-:Y:S01]  /*1bfd0*/  ISETP.GT.U32.AND P4, PT, R133.reuse, R164, PT ;  /* 0x000000a48500720c */ /* 0x040fe20003f84070 */
[----:B------:R-:W3:Y:S04]  /*1bfe0*/  LDL.LU R156, [R1+0x2870] ;  /* 0x00287000019c7983 */ /* 0x000ee80000300800 */
[----:B------:R0:W2:Y:S01]  /*1bff0*/  @!P3 LDG.E.U16 R158, desc[UR20][R68.64] ;  /* 0x00000014449eb981 */ /* 0x0000a2000c1e1500 */
[----:B----4-:R-:W-:-:S02]  /*1c000*/  ISETP.GT.U32.AND P6, PT, R133, R155, PT ;  /* 0x0000009b8500720c */ /* 0x010fc40003fc4070 */
[----:B------:R-:W-:Y:S02]  /*1c010*/  ISETP.GT.U32.AND P5, PT, R133, R159, PT ;  /* 0x0000009f8500720c */ /* 0x000fe40003fa4070 */
[----:B------:R-:W-:-:S03]  /*1c020*/  ISETP.GE.U32.AND P3, PT, R161, 0x7ffffefd, PT ;  /* 0x7ffffefda100780c */ /* 0x000fc60003f66070 */
[----:B------:R-:W-:Y:S02]  /*1c030*/  @!P4 IMAD.IADD R164, R164, 0x1, -R133 ;  /* 0x00000001a4a4c824 */ /* 0x000fe400078e0a85 */
[----:B0-----:R-:W-:-:S04]  /*1c040*/  IMAD R68, R2, 0x3, RZ ;  /* 0x0000000302447824 */ /* 0x001fc800078e02ff */
[--C-:B------:R-:W-:Y:S02]  /*1c050*/  @!P6 IMAD.IADD R155, R155, 0x1, -R133.reuse ;  /* 0x000000019b9be824 */ /* 0x100fe400078e0a85 */
[----:B------:R-:W-:Y:S01]  /*1c060*/  @!P5 IMAD.IADD R159, R159, 0x1, -R133 ;  /* 0x000000019f9fd824 */ /* 0x000fe200078e0a85 */
[----:B------:R-:W-:Y:S01]  /*1c070*/  PRMT R152, RZ, 0x7610, R152 ;  /* 0x00007610ff987816 */ /* 0x000fe20000000098 */
[----:B--2---:R0:W-:Y:S04]  /*1c080*/  STL [R1+0x3a4], R158 ;  /* 0x0003a49e01007387 */ /* 0x0041e80000100800 */
[----:B0-----:R-:W2:Y:S04]  /*1c090*/  LDL R158, [R1+0xa0] ;  /* 0x0000a000019e7983 */ /* 0x001ea80000100800 */
[----:B------:R-:W-:Y:S01]  /*1c0a0*/  @!P4 STL [R1+0x90], R164 ;  /* 0x000090a40100c387 */ /* 0x000fe20000100800 */
[----:B------:R-:W-:-:S03]  /*1c0b0*/  IADD3 R69, P4, PT, R153, R154, RZ ;  /* 0x0000009a99457210 */ /* 0x000fc60007f9e0ff */
[----:B------:R0:W-:Y:S01]  /*1c0c0*/  @!P6 STL [R1+0x94], R155 ;  /* 0x0000949b0100e387 */ /* 0x0001e20000100800 */
[----:B------:R-:W-:-:S03]  /*1c0d0*/  LEA.HI.X.SX32 R68, R68, R3, 0x1, P4 ;  /* 0x0000000344447211 */ /* 0x000fc600020f0eff */
[----:B0-----:R-:W4:Y:S04]  /*1c0e0*/  LDL R155, [R1+0x9c] ;  /* 0x00009c00019b7983 */ /* 0x001f280000100800 */
[----:B------:R0:W-:Y:S04]  /*1c0f0*/  STL [R1+0x1598], R69 ;  /* 0x0015984501007387 */ /* 0x0001e80000100800 */
[----:B------:R-:W4:Y:S04]  /*1c100*/  LDL R161, [R1+0x98] ;  /* 0x0000980001a17983 */ /* 0x000f280000100800 */
[----:B------:R1:W-:Y:S01]  /*1c110*/  @!P5 STL [R1+0xac], R159 ;  /* 0x0000ac9f0100d387 */ /* 0x0003e20000100800 */
[----:B0-----:R-:W-:Y:S01]  /*1c120*/  @!P3 LOP3.LUT R69, R69, R68, RZ, 0x3c, !PT ;  /* 0x000000444545b212 */ /* 0x001fe200078e3cff */
[C---:B------:R-:W-:Y:S01]  /*1c130*/  IMAD.SHL.U32 R164, R2.reuse, 0x2, RZ ;  /* 0x0000000202a47824 */ /* 0x040fe200078e00ff */
[----:B------:R-:W-:Y:S01]  /*1c140*/  LEA R153, P4, R2, R154, 0x2 ;  /* 0x0000009a02997211 */ /* 0x000fe200078810ff */
[----:B-1----:R-:W4:Y:S04]  /*1c150*/  LDL R159, [R1+0xc] ;  /* 0x00000c00019f7983 */ /* 0x002f280000100800 */
[----:B------:R0:W-:Y:S01]  /*1c160*/  STL [R1+0x1594], R68 ;  /* 0x0015944401007387 */ /* 0x0001e20000100800 */
[----:B------:R-:W-:-:S02]  /*1c170*/  PRMT R2, RZ, 0x7610, R2 ;  /* 0x00007610ff027816 */ /* 0x000fc40000000002 */
[----:B0-----:R-:W-:-:S04]  /*1c180*/  @!P3 LOP3.LUT R68, R69, R68, RZ, 0x3c, !PT ;  /* 0x000000444544b212 */ /* 0x001fc800078e3cff */
[----:B------:R-:W-:-:S05]  /*1c190*/  @!P3 LOP3.LUT R69, R69, R68, RZ, 0x3c, !PT ;  /* 0x000000444545b212 */ /* 0x000fca00078e3cff */
[----:B------:R0:W4:Y:S01]  /*1c1a0*/  @!P3 LDG.E.U16 R2, desc[UR20][R68.64] ;  /* 0x000000144402b981 */ /* 0x000122000c1e1500 */
[----:B------:R-:W-:Y:S01]  /*1c1b0*/  LEA.HI.X.SX32 R164, R164, R3, 0x1, P4 ;  /* 0x00000003a4a47211 */ /* 0x000fe200020f0eff */
[----:B0-----:R-:W-:-:S04]  /*1c1c0*/  @!P1 IMAD.MOV.U32 R68, RZ, RZ, R153 ;  /* 0x000000ffff449224 */ /* 0x001fc800078e0099 */
[----:B------:R-:W-:-:S05]  /*1c1d0*/  @!P1 IMAD.MOV.U32 R69, RZ, RZ, R164 ;  /* 0x000000ffff459224 */ /* 0x000fca00078e00a4 */
[----:B------:R0:W4:Y:S04]  /*1c1e0*/  @!P1 LDG.E.U16 R152, desc[UR20][R68.64] ;  /* 0x0000001444989981 */ /* 0x000128000c1e1500 */
[----:B------:R1:W-:Y:S04]  /*1c1f0*/  STL [R1+0x1590], R153 ;  /* 0x0015909901007387 */ /* 0x0003e80000100800 */
[----:B------:R-:W-:Y:S01]  /*1c200*/  STL [R1+0x158c], R164 ;  /* 0x00158ca401007387 */ /* 0x000fe20000100800 */
[----:B0-----:R-:W1:Y:S01]  /*1c210*/  LDC.64 R68, c[0x0][0x3a8] ;  /* 0x0000ea00ff447b82 */ /* 0x001e620000000a00 */
        /* <DEDUP_REMOVED lines=8> */
[----:B-1----:R-:W-:Y:S02]  /*1c2a0*/  IMAD.MOV.U32 R153, RZ, RZ, R68 ;  /* 0x000000ffff997224 */ /* 0x002fe400078e0044 */
[----:B------:R-:W-:Y:S01]  /*1c2b0*/  VIADD R68, R162, 0xffffffff ;  /* 0xffffffffa2447836 */ /* 0x000fe20000000000 */
[----:B---3--:R-:W-:-:S02]  /*1c2c0*/  PRMT R156, RZ, 0x7610, R156 ;  /* 0x00007610ff9c7816 */ /* 0x008fc4000000009c */
[----:B--2---:R-:W-:-:S13]  /*1c2d0*/  ISETP.GT.U32.AND P1, PT, R133, R158, PT ;  /* 0x0000009e8500720c */ /* 0x004fda0003f24070 */
[----:B------:R-:W-:Y:S01]  /*1c2e0*/  @!P1 IMAD.IADD R158, R158, 0x1, -R133 ;  /* 0x000000019e9e9824 */ /* 0x000fe200078e0a85 */
[----:B----4-:R0:W-:Y:S02]  /*1c2f0*/  STL [R1+0x39c], R2 ;  /* 0x00039c0201007387 */ /* 0x0101e40000100800 */
[----:B0-----:R-:W0:Y:S02]  /*1c300*/  LDC R2, c[0x0][0x3a8] ;  /* 0x0000ea00ff027b82 */ /* 0x001e240000000800 */
[----:B------:R1:W-:Y:S04]  /*1c310*/  STL [R1+0x3a0], R152 ;  /* 0x0003a09801007387 */ /* 0x0003e80000100800 */
[----:B------:R-:W2:Y:S04]  /*1c320*/  LDL R164, [R1+0x8c] ;  /* 0x00008c0001a47983 */ /* 0x000ea80000100800 */
[----:B-1----:R-:W3:Y:S04]  /*1c330*/  LDL R152, [R1+0x88] ;  /* 0x0000880001987983 */ /* 0x002ee80000100800 */
[----:B------:R1:W-:Y:S04]  /*1c340*/  @!P6 STL [R1+0xb0], R160 ;  /* 0x0000b0a00100e387 */ /* 0x0003e80000100800 */
[----:B-1----:R-:W4:Y:S04]  /*1c350*/  LDL R160, [R1+0x5c] ;  /* 0x00005c0001a07983 */ /* 0x002f280000100800 */
[----:B------:R0:W-:Y:S04]  /*1c360*/  STL [R1+0x31c], R69 ;  /* 0x00031c4501007387 */ /* 0x0001e80000100800 */
[----:B------:R1:W-:Y:S01]  /*1c370*/  @!P4 STL [R1+0xb4], R163 ;  /* 0x0000b4a30100c387 */ /* 0x0003e20000100800 */
[----:B0-----:R-:W-:-:S03]  /*1c380*/  IMAD.SHL.U32 R69, R2, 0x2, RZ ;  /* 0x0000000202457824 */ /* 0x001fc600078e00ff */
[----:B-1----:R-:W2:Y:S02]  /*1c390*/  LDL R163, [R1+0x58] ;  /* 0x0000580001a37983 */ /* 0x002ea40000100800 */
[----:B------:R-:W-:Y:S02]  /*1c3a0*/  IADD3 R69, P6, PT, R69, R154, RZ ;  /* 0x0000009a45457210 */ /* 0x000fe40007fde0ff */
[----:B------:R0:W-:Y:S04]  /*1c3b0*/  @!P5 STL [R1+0xa8], R151 ;  /* 0x0000a8970100d387 */ /* 0x0001e80000100800 */
[----:B0-----:R-:W2:Y:S04]  /*1c3c0*/  LDL.LU R151, [R1+0x286c] ;  /* 0x00286c0001977983 */ /* 0x001ea80000300800 */
[----:B------:R-:W3:Y:S04]  /*1c3d0*/  LDL R162, [R1+0x54] ;  /* 0x0000540001a27983 */ /* 0x000ee80000100800 */
[----:B------:R-:W-:Y:S04]  /*1c3e0*/  STL [R1+0x1588], R69 ;  /* 0x0015884501007387 */ /* 0x000fe80000100800 */
[----:B------:R0:W-:Y:S02]  /*1c3f0*/  @!P3 STL [R1+0xa4], R157 ;  /* 0x0000a49d0100b387 */ /* 0x0001e40000100800 */
[----:B0-----:R-:W-:-:S02]  /*1c400*/  LEA.HI.X.SX32 R157, R2, R3, 0x1, P6 ;  /* 0x00000003029d7211 */ /* 0x001fc400030f0eff */
[----:B------:R-:W3:Y:S04]  /*1c410*/  LDL R2, [R1+0x84] ;  /* 0x0000840001027983 */ /* 0x000ee80000100800 */
[----:B------:R0:W-:Y:S04]  /*1c420*/  STL [R1+0x1584], R157 ;  /* 0x0015849d01007387 */ /* 0x0001e80000100800 */
[----:B------:R1:W-:Y:S01]  /*1c430*/  @!P1 STL [R1+0xa0], R158 ;  /* 0x0000a09e01009387 */ /* 0x0003e20000100800 */
[----:B------:R-:W-:Y:S01]  /*1c440*/  ISETP.GE.U32.AND P1, PT, R68, 0x7fffff00, PT ;  /* 0x7fffff004400780c */ /* 0x000fe20003f26070 */
[----:B------:R-:W-:-:S02]  /*1c450*/  @!P0 IMAD.MOV.U32 R68, RZ, RZ, R69 ;  /* 0x000000ffff448224 */ /* 0x000fc400078e0045 */
[----:B------:R-:W-:Y:S01]  /*1c460*/  @!P0 IMAD.MOV.U32 R69, RZ, RZ, R157 ;  /* 0x000000ffff458224 */ /* 0x000fe200078e009d */
[C---:B------:R-:W-:Y:S01]  /*1c470*/  ISETP.GT.U32.AND P4, PT, R133.reuse, R155, PT ;  /* 0x0000009b8500720c */ /* 0x040fe20003f84070 */
[----:B0-----:R-:W3:Y:S04]  /*1c480*/  LDL R157, [R1+0x44] ;  /* 0x00004400019d7983 */ /* 0x001ee80000100800 */
[----:B------:R0:W3:Y:S01]  /*1c490*/  @!P0 LDG.E.U16 R156, desc[UR20][R68.64] ;  /* 0x00000014449c8981 */ /* 0x0000e2000c1e1500 */
[----:B------:R-:W-:-:S03]  /*1c4a0*/  ISETP.GT.U32.AND P5, PT, R133, R161, PT ;  /* 0x000000a18500720c */ /* 0x000fc60003fa4070 */
[----:B-1----:R-:W4:Y:S01]  /*1c4b0*/  LDL R158, [R1+0x50] ;  /* 0x00005000019e7983 */ /* 0x002f220000100800 */
[----:B0-----:R-:W0:Y:S03]  /*1c4c0*/  LDC R69, c[0x0][0x3a0] ;  /* 0x0000e800ff457b82 */ /* 0x001e260000000800 */
[----:B------:R-:W-:-:S06]  /*1c4d0*/  @!P4 IMAD.IADD R155, R155, 0x1, -R133 ;  /* 0x000000019b9bc824 */ /* 0x000fcc00078e0a85 */
[----:B------:R-:W-:Y:S02]  /*1c4e0*/  @!P5 IMAD.IADD R161, R161, 0x1, -R133 ;  /* 0x00000001a1a1d824 */ /* 0x000fe400078e0a85 */
[----:B0-----:R-:W-:Y:S02]  /*1c4f0*/  VIADD R68, R69, 0xffffff0b ;  /* 0xffffff0b45447836 */ /* 0x001fe40000000000 */
[----:B------:R-:W-:Y:S01]  /*1c500*/  @!P1 IMAD.MOV.U32 R69, RZ, RZ, R3 ;  /* 0x000000ffff459224 */ /* 0x000fe200078e0003 */
[----:B--2---:R-:W-:Y:S01]  /*1c510*/  PRMT R151, RZ, 0x7610, R151 ;  /* 0x00007610ff977816 */ /* 0x004fe20000000097 */
[----:B---3--:R0:W-:Y:S04]  /*1c520*/  STL [R1+0x398], R156 ;  /* 0x0003989c01007387 */ /* 0x0081e80000100800 */
[----:B0-----:R-:W2:Y:S04]  /*1c530*/  LDL R156, [R1+0x10] ;  /* 0x00001000019c7983 */ /* 0x001ea80000100800 */
[----:B------:R0:W-:Y:S04]  /*1c540*/  @!P4 STL [R1+0x9c], R155 ;  /* 0x00009c9b0100c387 */ /* 0x0001e80000100800 */
[----:B0-----:R-:W3:Y:S04]  /*1c550*/  LDL R155, [R1+0x18] ;  /* 0x00001800019b7983 */ /* 0x001ee80000100800 */
[----:B------:R0:W-:Y:S01]  /*1c560*/  @!P5 STL [R1+0x98], R161 ;  /* 0x000098a10100d387 */ /* 0x0001e20000100800 */
[----:B------:R-:W-:Y:S01]  /*1c570*/  ISETP.GE.U32.AND P5, PT, R68, 0x7ffffe0c, PT ;  /* 0x7ffffe0c4400780c */ /* 0x000fe20003fa6070 */
[----:B------:R-:W-:-:S05]  /*1c580*/  @!P1 IMAD.MOV.U32 R68, RZ, RZ, R154 ;  /* 0x000000ffff449224 */ /* 0x000fca00078e009a */
[----:B------:R1:W2:Y:S01]  /*1c590*/  @!P1 LDG.E.U16 R151, desc[UR20][R68.64] ;  /* 0x0000001444979981 */ /* 0x0002a2000c1e1500 */
[C---:B------:R-:W-:Y:S02]  /*1c5a0*/  ISETP.GT.U32.AND P3, PT, R133.reuse, R159, PT ;  /* 0x0000009f8500720c */ /* 0x040fe40003f64070 */
[C---:B------:R-:W-:Y:S01]  /*1c5b0*/  ISETP.GT.U32.AND P6, PT, R133.reuse, R2, PT ;  /* 0x000000028500720c */ /* 0x040fe20003fc4070 */
[----:B0-----:R-:W3:Y:S01]  /*1c5c0*/  LDL R161, [R1+0x1c] ;  /* 0x00001c0001a17983 */ /* 0x001ee20000100800 */
[C---:B------:R-:W-:Y:S02]  /*1c5d0*/  ISETP.GT.U32.AND P0, PT, R133.reuse, R152, PT ;  /* 0x000000988500720c */ /* 0x040fe40003f04070 */
[----:B------:R-:W-:Y:S01]  /*1c5e0*/  ISETP.GT.U32.AND P4, PT, R133, R164, PT ;  /* 0x000000a48500720c */ /* 0x000fe20003f84070 */
[----:B-1----:R-:W0:Y:S06]  /*1c5f0*/  LDC R69, c[0x0][0x3a8] ;  /* 0x0000ea00ff457b82 */ /* 0x002e2c0000000800 */
[----:B------:R-:W-:-:S05]  /*1c600*/  @!P3 IMAD.IADD R159, R159, 0x1, -R133 ;  /* 0x000000019f9fb824 */ /* 0x000fca00078e0a85 */
[----:B------:R1:W-:Y:S01]  /*1c610*/  @!P3 STL [R1+0xc], R159 ;  /* 0x00000c9f0100b387 */ /* 0x0003e20000100800 */
[----:B----4-:R-:W-:Y:S01]  /*1c620*/  ISETP.GT.U32.AND P3, PT, R133, R160, PT ;  /* 0x000000a08500720c */ /* 0x010fe20003f64070 */
[--C-:B------:R-:W-:Y:S02]  /*1c630*/  @!P6 IMAD.IADD R2, R2, 0x1, -R133.reuse ;  /* 0x000000010202e824 */ /* 0x100fe400078e0a85 */
[--C-:B------:R-:W-:Y:S02]  /*1c640*/  @!P0 IMAD.IADD R152, R152, 0x1, -R133.reuse ;  /* 0x0000000198988824 */ /* 0x100fe400078e0a85 */
[--C-:B------:R-:W-:Y:S01]  /*1c650*/  @!P4 IMAD.IADD R164, R164, 0x1, -R133.reuse ;  /* 0x00000001a4a4c824 */ /* 0x100fe200078e0a85 */
[----:B-1----:R-:W4:Y:S04]  /*1c660*/  LDL R159, [R1+0x20] ;  /* 0x00002000019f7983 */ /* 0x002f280000100800 */
[----:B------:R1:W-:Y:S03]  /*1c670*/  @!P6 STL [R1+0x84], R2 ;  /* 0x000084020100e387 */ /* 0x0003e60000100800 */
[----:B------:R-:W-:-:S02]  /*1c680*/  @!P3 IMAD.IADD R160, R160, 0x1, -R133 ;  /* 0x00000001a0a0b824 */ /* 0x000fc400078e0a85 */
[----:B------:R-:W-:Y:S01]  /*1c690*/  IMAD R68, R153, 0x1e8, RZ ;  /* 0x000001e899447824 */ /* 0x000fe200078e02ff */
[----:B-1----:R-:W3:Y:S04]  /*1c6a0*/  LDL R2, [R1+0x24] ;  /* 0x0000240001027983 */ /* 0x002ee80000100800 */
[----:B--2---:R1:W-:Y:S04]  /*1c6b0*/  STL [R1+0x394], R151 ;  /* 0x0003949701007387 */ /* 0x0043e80000100800 */
[----:B-1----:R-:W2:Y:S04]  /*1c6c0*/  LDL.LU R151, [R1+0x2868] ;  /* 0x0028680001977983 */ /* 0x002ea80000300800 */
[----:B------:R1:W-:Y:S04]  /*1c6d0*/  @!P0 STL [R1+0x88], R152 ;  /* 0x0000889801008387 */ /* 0x0003e80000100800 */
[----:B-1----:R-:W2:Y:S04]  /*1c6e0*/  LDL.LU R152, [R1+0x2864] ;  /* 0x0028640001987983 */ /* 0x002ea80000300800 */
[----:B------:R-:W2:Y:S04]  /*1c6f0*/  LDL.LU R153, [R1+0x2860] ;  /* 0x0028600001997983 */ /* 0x000ea80000300800 */
[----:B------:R1:W-:Y:S04]  /*1c700*/  @!P4 STL [R1+0x8c], R164 ;  /* 0x00008ca40100c387 */ /* 0x0003e80000100800 */
[----:B-1----:R-:W2:Y:S04]  /*1c710*/  LDL.LU R164, [R1+0x285c] ;  /* 0x00285c0001a47983 */ /* 0x002ea80000300800 */
[----:B------:R1:W-:Y:S04]  /*1c720*/  @!P3 STL [R1+0x5c], R160 ;  /* 0x00005ca00100b387 */ /* 0x0003e80000100800 */
[----:B-1----:R-:W2:Y:S01]  /*1c730*/  LDL.LU R160, [R1+0x2858] ;  /* 0x0028580001a07983 */ /* 0x002ea20000300800 */
[----:B------:R-:W-:Y:S01]  /*1c740*/  ISETP.GT.U32.AND P6, PT, R133, R163, PT ;  /* 0x000000a38500720c */ /* 0x000fe20003fc4070 */
[----:B0-----:R-:W-:-:S12]  /*1c750*/  IMAD R69, R69, 0xf4, RZ ;  /* 0x000000f445457824 */ /* 0x001fd800078e02ff */
[----:B------:R-:W-:-:S05]  /*1c760*/  @!P6 IMAD.IADD R163, R163, 0x1, -R133 ;  /* 0x00000001a3a3e824 */ /* 0x000fca00078e0a85 */
[----:B------:R0:W-:Y:S01]  /*1c770*/  @!P6 STL [R1+0x58], R163 ;  /* 0x000058a30100e387 */ /* 0x0001e20000100800 */
[----:B------:R-:W-:-:S04]  /*1c780*/  IADD3 R68, P6, PT, R68, R154, RZ ;  /* 0x0000009a44447210 */ /* 0x000fc80007fde0ff */
[----:B------:R-:W-:Y:S02]  /*1c790*/  LEA.HI.X.SX32 R69, R69, R3, 0x1, P6 ;  /* 0x0000000345457211 */ /* 0x000fe400030f0eff */
[----:B------:R-:W-:Y:S01]  /*1c7a0*/  ISETP.GT.U32.AND P0, PT, R133, R162, PT ;  /* 0x000000a28500720c */ /* 0x000fe20003f04070 */
[----:B0-----:R-:W4:Y:S01]  /*1c7b0*/  LDL.LU R163, [R1+0x2854] ;  /* 0x0028540001a37983 */ /* 0x001f220000300800 */
[----:B--2---:R-:W-:-:S06]  /*1c7c0*/  PRMT R160, RZ, 0x7610, R160 ;  /* 0x00007610ffa07816 */ /* 0x004fcc00000000a0 */
[----:B------:R-:W2:Y:S05]  /*1c7d0*/  @!P5 LDG.E.U16 R160, desc[UR20][R68.64] ;  /* 0x0000001444a0d981 */ /* 0x000eaa000c1e1500 */
[----:B------:R-:W-:Y:S01]  /*1c7e0*/  @!P0 IMAD.IADD R162, R162, 0x1, -R133 ;  /* 0x00000001a2a28824 */ /* 0x000fe200078e0a85 */
[----:B------:R-:W-:Y:S01]  /*1c7f0*/  STL [R1+0x1d20], R68 ;  /* 0x001d204401007387 */ /* 0x000fe20000100800 */
[----:B---3--:R-:W-:-:S03]  /*1c800*/  ISETP.GT.U32.AND P6, PT, R133, R161, PT ;  /* 0x000000a18500720c */ /* 0x008fc60003fc4070 */
[----:B------:R0:W-:Y:S04]  /*1c810*/  @!P0 STL [R1+0x54], R162 ;  /* 0x000054a201008387 */ /* 0x0001e80000100800 */
[----:B0-----:R-:W3:Y:S04]  /*1c820*/  LDL.LU R162, [R1+0x2850] ;  /* 0x0028500001a27983 */ /* 0x001ee80000300800 */
[----:B------:R-:W-:Y:S04]  /*1c830*/  STL [R1+0x1d1c], R69 ;  /* 0x001d1c4501007387 */ /* 0x000fe80000100800 */
[----:B------:R-:W3:Y:S01]  /*1c840*/  LDL.LU R161, [R1+0x284c] ;  /* 0x00284c0001a17983 */ /* 0x000ee20000300800 */
[----:B------:R-:W-:-:S02]  /*1c850*/  ISETP.GT.U32.AND P1, PT, R133, R158, PT ;  /* 0x0000009e8500720c */ /* 0x000fc40003f24070 */
[C---:B------:R-:W-:Y:S02]  /*1c860*/  ISETP.GT.U32.AND P4, PT, R133.reuse, R157, PT ;  /* 0x0000009d8500720c */ /* 0x040fe40003f84070 */
[C---:B------:R-:W-:Y:S02]  /*1c870*/  ISETP.GT.U32.AND P3, PT, R133.reuse, R156, PT ;  /* 0x0000009c8500720c */ /* 0x040fe40003f64070 */
[----:B------:R-:W-:Y:S01]  /*1c880*/  ISETP.GT.U32.AND P0, PT, R133, R155, PT ;  /* 0x0000009b8500720c */ /* 0x000fe20003f04070 */
[----:B--2---:R0:W-:Y:S04]  /*1c890*/  STL [R1+0x390], R160 ;  /* 0x000390a001007387 */ /* 0x0041e80000100800 */
[----:B0-----:R-:W2:Y:S04]  /*1c8a0*/  LDL.LU R160, [R1+0x2848] ;  /* 0x0028480001a07983 */ /* 0x001ea80000300800 */
[----:B------:R-:W2:Y:S01]  /*1c8b0*/  LDL R68, [R1+0x1c] ;  /* 0x00001c0001447983 */ /* 0x000ea20000100800 */
[----:B------:R-:W-:-:S02]  /*1c8c0*/  @!P1 IMAD.IADD R158, R158, 0x1, -R133 ;  /* 0x000000019e9e9824 */ /* 0x000fc400078e0a85 */
[--C-:B------:R-:W-:Y:S01]  /*1c8d0*/  @!P4 IMAD.IADD R157, R157, 0x1, -R133.reuse ;  /* 0x000000019d9dc824 */ /* 0x100fe200078e0a85 */
[----:B------:R-:W3:Y:S01]  /*1c8e0*/  LDL R69, [R1+0x40] ;  /* 0x0000400001457983 */ /* 0x000ee20000100800 */
[--C-:B------:R-:W-:Y:S02]  /*1c8f0*/  @!P3 IMAD.IADD R156, R156, 0x1, -R133.reuse ;  /* 0x000000019c9cb824 */ /* 0x100fe400078e0a85 */
[----:B------:R-:W-:Y:S01]  /*1c900*/  @!P0 IMAD.IADD R155, R155, 0x1, -R133 ;  /* 0x000000019b9b8824 */ /* 0x000fe200078e0a85 */
[----:B------:R0:W-:Y:S04]  /*1c910*/  @!P1 STL [R1+0x50], R158 ;  /* 0x0000509e01009387 */ /* 0x0001e80000100800 */
[----:B0-----:R-:W3:Y:S04]  /*1c920*/  LDL.LU R158, [R1+0x2844] ;  /* 0x00284400019e7983 */ /* 0x001ee80000300800 */
[----:B------:R0:W-:Y:S04]  /*1c930*/  @!P4 STL [R1+0x44], R157 ;  /* 0x0000449d0100c387 */ /* 0x0001e80000100800 */
[----:B0-----:R-:W3:Y:S04]  /*1c940*/  LDL.LU R157, [R1+0x2840] ;  /* 0x00284000019d7983 */ /* 0x001ee80000300800 */
[----:B------:R0:W-:Y:S04]  /*1c950*/  @!P3 STL [R1+0x10], R156 ;  /* 0x0000109c0100b387 */ /* 0x0001e80000100800 */
[----:B0-----:R-:W3:Y:S04]  /*1c960*/  LDL.LU R156, [R1+0x283c] ;  /* 0x00283c00019c7983 */ /* 0x001ee80000300800 */
[----:B------:R0:W-:Y:S04]  /*1c970*/  @!P0 STL [R1+0x18], R155 ;  /* 0x0000189b01008387 */ /* 0x0001e80000100800 */
[----:B0-----:R-:W3:Y:S01]  /*1c980*/  LDL.LU R155, [R1+0x2838] ;  /* 0x00283800019b7983 */ /* 0x001ee20000300800 */
[----:B----4-:R-:W-:-:S13]  /*1c990*/  ISETP.GT.U32.AND P1, PT, R133, R159, PT ;  /* 0x0000009f8500720c */ /* 0x010fda0003f24070 */
[--C-:B------:R-:W-:Y:S02]  /*1c9a0*/  @!P1 IMAD.IADD R159, R159, 0x1, -R133.reuse ;  /* 0x000000019f9f9824 */ /* 0x100fe400078e0a85 */
[----:B--2---:R-:W-:-:S05]  /*1c9b0*/  @!P6 IMAD.IADD R68, R68, 0x1, -R133 ;  /* 0x000000014444e824 */ /* 0x004fca00078e0a85 */
[----:B------:R0:W-:Y:S04]  /*1c9c0*/  @!P6 STL [R1+0x1c], R68 ;  /* 0x00001c440100e387 */ /* 0x0001e80000100800 */
[----:B------:R1:W-:Y:S01]  /*1c9d0*/  @!P1 STL [R1+0x20], R159 ;  /* 0x0000209f01009387 */ /* 0x0003e20000100800 */
[C---:B------:R-:W-:Y:S02]  /*1c9e0*/  ISETP.GT.U32.AND P4, PT, R133.reuse, R2, PT ;  /* 0x000000028500720c */ /* 0x040fe40003f84070 */
[----:B---3--:R-:W-:Y:S01]  /*1c9f0*/  ISETP.GT.U32.AND P3, PT, R133, R69, PT ;  /* 0x000000458500720c */ /* 0x008fe20003f64070 */
[----:B0-----:R-:W0:Y:S01]  /*1ca00*/  LDC R68, c[0x0][0x3a0] ;  /* 0x0000e800ff447b82 */ /* 0x001e220000000800 */
[----:B-1----:R-:W2:Y:S09]  /*1ca10*/  LDL.LU R159, [R1+0x2834] ;  /* 0x00283400019f7983 */ /* 0x002eb20000300800 */
[----:B------:R-:W-:-:S02]  /*1ca20*/  @!P4 IMAD.IADD R2, R2, 0x1, -R133 ;  /* 0x000000010202c824 */ /* 0x000fc400078e0a85 */
[----:B------:R-:W-:-:S03]  /*1ca30*/  @!P3 IMAD.IADD R69, R69, 0x1, -R133 ;  /* 0x000000014545b824 */ /* 0x000fc600078e0a85 */
[----:B------:R1:W-:Y:S04]  /*1ca40*/  @!P4 STL [R1+0x24], R2 ;  /* 0x000024020100c387 */ /* 0x0003e80000100800 */
[----:B------:R-:W-:Y:S01]  /*1ca50*/  @!P3 STL [R1+0x40], R69 ;  /* 0x000040450100b387 */ /* 0x000fe20000100800 */
[C---:B------:R-:W-:Y:S01]  /*1ca60*/  ISETP.GT.U32.AND P4, PT, R133.reuse, R157, PT ;  /* 0x0000009d8500720c */ /* 0x040fe20003f84070 */
[----:B-1----:R-:W1:Y:S01]  /*1ca70*/  LDC R2, c[0x0][0x3a8] ;  /* 0x0000ea00ff027b82 */ /* 0x002e620000000800 */
[C---:B------:R-:W-:Y:S02]  /*1ca80*/  ISETP.GT.U32.AND P0, PT, R133.reuse, R155, PT ;  /* 0x0000009b8500720c */ /* 0x040fe40003f04070 */
[----:B------:R-:W-:-:S11]  /*1ca90*/  ISETP.GT.U32.AND P1, PT, R133, R156, PT ;  /* 0x0000009c8500720c */ /* 0x000fd60003f24070 */
[----:B------:R-:W-:-:S05]  /*1caa0*/  @!P0 IMAD.IADD R155, R155, 0x1, -R133 ;  /* 0x000000019b9b8824 */ /* 0x000fca00078e0a85 */
[----:B------:R3:W-:Y:S01]  /*1cab0*/  STL [R1+0x2818], R155 ;  /* 0x0028189b01007387 */ /* 0x0007e20000100800 */
[----:B0-----:R-:W-:Y:S01]  /*1cac0*/  VIADD R68, R68, 0xffffff0a ;  /* 0xffffff0a44447836 */ /* 0x001fe20000000000 */
[----:B---3--:R-:W0:Y:S04]  /*1cad0*/  LDC R155, c[0x0][0x3a0] ;  /* 0x0000e800ff9b7b82 */ /* 0x008e280000000800 */
[----:B------:R-:W-:Y:S01]  /*1cae0*/  ISETP.GE.U32.AND P5, PT, R68, 0x7ffffe0b, PT ;  /* 0x7ffffe0b4400780c */ /* 0x000fe20003fa6070 */
[----:B------:R-:W-:Y:S01]  /*1caf0*/  IMAD.U32 R68, RZ, RZ, UR12 ;  /* 0x0000000cff447e24 */ /* 0x000fe2000f8e00ff */
[----:B------:R-:W-:Y:S01]  /*1cb00*/  PRMT R164, RZ, 0x7610, R164 ;  /* 0x00007610ffa47816 */ /* 0x000fe200000000a4 */
[--C-:B------:R-:W-:Y:S01]  /*1cb10*/  @!P1 IMAD.IADD R156, R156, 0x1, -R133.reuse ;  /* 0x000000019c9c9824 */ /* 0x100fe200078e0a85 */
[----:B------:R-:W-:Y:S01]  /*1cb20*/  ISETP.GT.U32.AND P3, PT, R133, R158, PT ;  /* 0x0000009e8500720c */ /* 0x000fe20003f64070 */
[----:B------:R-:W-:Y:S01]  /*1cb30*/  @!P4 IMAD.IADD R157, R157, 0x1, -R133 ;  /* 0x000000019d9dc824 */ /* 0x000fe200078e0a85 */
[----:B------:R-:W-:Y:S01]  /*1cb40*/  ISETP.GT.U32.AND P6, PT, R133, R162, PT ;  /* 0x000000a28500720c */ /* 0x000fe20003fc4070 */
[----:B------:R-:W-:Y:S01]  /*1cb50*/  IMAD R68, R68, 0x1ea, RZ ;  /* 0x000001ea44447824 */ /* 0x000fe200078e02ff */
[----:B------:R-:W-:Y:S01]  /*1cb60*/  STL [R1+0x2814], R156 ;  /* 0x0028149c01007387 */ /* 0x000fe20000100800 */
[----:B------:R-:W-:Y:S01]  /*1cb70*/  PRMT R0, RZ, 0x7610, R0 ;  /* 0x00007610ff007816 */ /* 0x000fe20000000000 */
[----:B------:R-:W3:Y:S02]  /*1cb80*/  LDCU UR12, c[0x0][0x3b0] ;  /* 0x00007600ff0c77ac */ /* 0x000ee40008000800 */
[----:B------:R1:W-:Y:S01]  /*1cb90*/  STL [R1+0x2810], R157 ;  /* 0x0028109d01007387 */ /* 0x0003e20000100800 */
[----:B------:R-:W-:Y:S01]  /*1cba0*/  IADD3 R68, P4, PT, R68, R154, RZ ;  /* 0x0000009a44447210 */ /* 0x000fe20007f9e0ff */
[----:B-1----:R-:W-:-:S02]  /*1cbb0*/  IMAD R157, R2, 0xf5, RZ ;  /* 0x000000f5029d7824 */ /* 0x002fc400078e02ff */
[----:B0-----:R-:W-:-:S03]  /*1cbc0*/  VIADD R69, R155, 0xffffff00 ;  /* 0xffffff009b457836 */ /* 0x001fc60000000000 */
[----:B------:R-:W-:Y:S02]  /*1cbd0*/  LEA.HI.X.SX32 R157, R157, R3, 0x1, P4 ;  /* 0x000000039d9d7211 */ /* 0x000fe400020f0eff */
[----:B--2---:R-:W-:-:S13]  /*1cbe0*/  ISETP.GT.U32.AND P0, PT, R133, R159, PT ;  /* 0x0000009f8500720c */ /* 0x004fda0003f04070 */
[----:B------:R-:W-:Y:S01]  /*1cbf0*/  @!P0 IMAD.IADD R159, R159, 0x1, -R133 ;  /* 0x000000019f9f8824 */ /* 0x000fe200078e0a85 */
[----:B------:R-:W-:Y:S01]  /*1cc00*/  ISETP.GE.U32.AND P0, PT, R69, 0x7ffffe01, PT ;  /* 0x7ffffe014500780c */ /* 0x000fe20003f06070 */
[----:B------:R-:W-:-:S05]  /*1cc10*/  @!P5 IMAD.MOV.U32 R69, RZ, RZ, R157 ;  /* 0x000000ffff45d224 */ /* 0x000fca00078e009d */
[----:B------:R-:W2:Y:S01]  /*1cc20*/  @!P5 LDG.E.U16 R164, desc[UR20][R68.64] ;  /* 0x0000001444a4d981 */ /* 0x000ea2000c1e1500 */
[----:B------:R-:W-:-:S05]  /*1cc30*/  @!P3 IMAD.IADD R158, R158, 0x1, -R133 ;  /* 0x000000019e9eb824 */ /* 0x000fca00078e0a85 */
[----:B------:R-:W-:Y:S04]  /*1cc40*/  STL [R1+0x280c], R158 ;  /* 0x00280c9e01007387 */ /* 0x000fe80000100800 */
[----:B------:R-:W-:Y:S04]  /*1cc50*/  STL [R1+0x1d28], R68 ;  /* 0x001d284401007387 */ /* 0x000fe80000100800 */
[----:B------:R-:W-:Y:S04]  /*1cc60*/  STL [R1+0x2808], R159 ;  /* 0x0028089f01007387 */ /* 0x000fe80000100800 */
[----:B------:R-:W-:Y:S01]  /*1cc70*/  STL [R1+0x1d24], R157 ;  /* 0x001d249d01007387 */ /* 0x000fe20000100800 */
[----:B------:R-:W-:-:S05]  /*1cc80*/  VIADD R156, R155, 0xffffff01 ;  /* 0xffffff019b9c7836 */ /* 0x000fca0000000000 */
[----:B------:R-:W-:Y:S02]  /*1cc90*/  ISETP.GE.U32.AND P4, PT, R156, 0x7ffffe02, PT ;  /* 0x7ffffe029c00780c */ /* 0x000fe40003f86070 */
[----:B------:R-:W0:Y:S01]  /*1cca0*/  LDC R156, c[0x0][0x3a8] ;  /* 0x0000ea00ff9c7b82 */ /* 0x000e220000000800 */
[----:B--2---:R1:W-:Y:S04]  /*1ccb0*/  STL [R1+0x38c], R164 ;  /* 0x00038ca401007387 */ /* 0x0043e80000100800 */
[----:B-1----:R-:W2:Y:S01]  /*1ccc0*/  LDL.LU R164, [R1+0x2830] ;  /* 0x0028300001a47983 */ /* 0x002ea20000300800 */
[C---:B------:R-:W-:Y:S02]  /*1ccd0*/  ISETP.GT.U32.AND P1, PT, R133.reuse, R160, PT ;  /* 0x000000a08500720c */ /* 0x040fe40003f24070 */
[----:B------:R-:W-:Y:S01]  /*1cce0*/  ISETP.GT.U32.AND P3, PT, R133, R161, PT ;  /* 0x000000a18500720c */ /* 0x000fe20003f64070 */
[----:B0-----:R-:W-:Y:S01]  /*1ccf0*/  IMAD R68, R156, 0x1fc, RZ ;  /* 0x000001fc9c447824 */ /* 0x001fe200078e02ff */
[----:B------:R-:W4:Y:S01]  /*1cd00*/  LDL R158, [R1+0x4] ;  /* 0x00000400019e7983 */ /* 0x000f220000100800 */
[----:B------:R-:W-:-:S02]  /*1cd10*/  VIADD R69, R155, 0xffffffbd ;  /* 0xffffffbd9b457836 */ /* 0x000fc40000000000 */
[--C-:B------:R-:W-:Y:S01]  /*1cd20*/  @!P6 IMAD.IADD R162, R162, 0x1, -R133.reuse ;  /* 0x00000001a2a2e824 */ /* 0x100fe200078e0a85 */
[----:B------:R-:W3:Y:S04]  /*1cd30*/  LDL R157, [R1+0x14] ;  /* 0x00001400019d7983 */ /* 0x000ee80000100800 */
[----:B------:R-:W3:Y:S01]  /*1cd40*/  LDL R155, [R1+0x3c] ;  /* 0x00003c00019b7983 */ /* 0x000ee20000100800 */
[--C-:B------:R-:W-:Y:S02]  /*1cd50*/  @!P1 IMAD.IADD R160, R160, 0x1, -R133.reuse ;  /* 0x00000001a0a09824 */ /* 0x100fe400078e0a85 */
[----:B------:R-:W-:Y:S01]  /*1cd60*/  @!P3 IMAD.IADD R161, R161, 0x1, -R133 ;  /* 0x00000001a1a1b824 */ /* 0x000fe200078e0a85 */
[----:B------:R-:W-:Y:S02]  /*1cd70*/  IADD3 R68, P3, PT, R68, R154, RZ ;  /* 0x0000009a44447210 */ /* 0x000fe40007f7e0ff */
[----:B------:R0:W-:Y:S02]  /*1cd80*/  STL [R1+0x2804], R160 ;  /* 0x002804a001007387 */ /* 0x0001e40000100800 */
[----:B------:R-:W-:-:S02]  /*1cd90*/  LEA.HI.X.SX32 R156, R4, R3, 0x1, P3 ;  /* 0x00000003049c7211 */ /* 0x000fc400018f0eff */
[----:B------:R-:W-:Y:S01]  /*1cda0*/  ISETP.GE.U32.AND P3, PT, R69, 0x7ffffebe, PT ;  /* 0x7ffffebe4500780c */ /* 0x000fe20003f66070 */
[----:B0-----:R-:W3:Y:S04]  /*1cdb0*/  LDL R160, [R1] ;  /* 0x0000000001a07983 */ /* 0x001ee80000100800 */
[----:B------:R0:W-:Y:S01]  /*1cdc0*/  STL [R1+0x2800], R161 ;  /* 0x002800a101007387 */ /* 0x0001e20000100800 */
[----:B------:R-:W-:Y:S02]  /*1cdd0*/  @!P4 IMAD.MOV.U32 R69, RZ, RZ, R156 ;  /* 0x000000ffff45c224 */ /* 0x000fe400078e009c */
[----:B------:R-:W-:Y:S01]  /*1cde0*/  IMAD.U32 R4, RZ, RZ, UR9 ;  /* 0x00000009ff047e24 */ /* 0x000fe2000f8e00ff */
[----:B0-----:R-:W4:Y:S04]  /*1cdf0*/  LDL R161, [R1+0x8] ;  /* 0x0000080001a17983 */ /* 0x001f280000100800 */
[----:B------:R0:W-:Y:S04]  /*1ce00*/  STL [R1+0x27fc], R162 ;  /* 0x0027fca201007387 */ /* 0x0001e80000100800 */
[----:B------:R1:W-:Y:S01]  /*1ce10*/  STL [R1+0x1d70], R68 ;  /* 0x001d704401007387 */ /* 0x0003e20000100800 */
[----:B0-----:R-:W-:-:S06]  /*1ce20*/  PRMT R162, RZ, 0x7610, R162 ;  /* 0x00007610ffa27816 */ /* 0x001fcc00000000a2 */
[----:B------:R1:W4:Y:S01]  /*1ce30*/  @!P4 LDG.E.U16 R162, desc[UR20][R68.64] ;  /* 0x0000001444a2c981 */ /* 0x000322000c1e1500 */
[----:B------:R-:W-:Y:S01]  /*1ce40*/  PRMT R159, RZ, 0x7610, R159 ;  /* 0x00007610ff9f7816 */ /* 0x000fe2000000009f */
[----:B-1----:R-:W-:Y:S02]  /*1ce50*/  IMAD R68, R4, 0x1fe, RZ ;  /* 0x000001fe04447824 */ /* 0x002fe400078e02ff */
[----:B------:R-:W-:Y:S01]  /*1ce60*/  IMAD R69, R2, 0xff, RZ ;  /* 0x000000ff02457824 */ /* 0x000fe200078e02ff */
[----:B--2---:R-:W-:-:S13]  /*1ce70*/  ISETP.GT.U32.AND P5, PT, R133, R164, PT ;  /* 0x000000a48500720c */ /* 0x004fda0003fa4070 */
[----:B------:R-:W-:Y:S01]  /*1ce80*/  @!P5 IMAD.IADD R164, R164, 0x1, -R133 ;  /* 0x00000001a4a4d824 */ /* 0x000fe200078e0a85 */
[----:B------:R-:W-:-:S04]  /*1ce90*/  IADD3 R68, P5, PT, R68, R154, RZ ;  /* 0x0000009a44447210 */ /* 0x000fc80007fbe0ff */
[----:B------:R-:W-:-:S05]  /*1cea0*/  LEA.HI.X.SX32 R69, R69, R3, 0x1, P5 ;  /* 0x0000000345457211 */ /* 0x000fca00028f0eff */
[----:B------:R-:W2:Y:S01]  /*1ceb0*/  @!P0 LDG.E.U16 R159, desc[UR20][R68.64] ;  /* 0x00000014449f8981 */ /* 0x000ea2000c1e1500 */
[C---:B------:R-:W-:Y:S02]  /*1cec0*/  ISETP.GT.U32.AND P1, PT, R133.reuse, R163, PT ;  /* 0x000000a38500720c */ /* 0x040fe40003f24070 */
[----:B---3--:R-:W-:Y:S01]  /*1ced0*/  ISETP.GT.U32.AND P6, PT, R133, R160, PT ;  /* 0x000000a08500720c */ /* 0x008fe20003fc4070 */
[----:B------:R0:W-:Y:S04]  /*1cee0*/  STL [R1+0x1d6c], R156 ;  /* 0x001d6c9c01007387 */ /* 0x0001e80000100800 */
[----:B------:R-:W3:Y:S06]  /*1cef0*/  LDL R4, [R1+0x34] ;  /* 0x0000340001047983 */ /* 0x000eec0000100800 */
[--C-:B------:R-:W-:Y:S01]  /*1cf00*/  @!P1 IMAD.IADD R163, R163, 0x1, -R133.reuse ;  /* 0x00000001a3a39824 */ /* 0x100fe200078e0a85 */
[----:B----4-:R-:W-:Y:S01]  /*1cf10*/  ISETP.GT.U32.AND P1, PT, R133, R158, PT ;  /* 0x0000009e8500720c */ /* 0x010fe20003f24070 */
[----:B------:R-:W4:Y:S01]  /*1cf20*/  LDL R2, [R1+0x30] ;  /* 0x0000300001027983 */ /* 0x000f220000100800 */
[----:B------:R-:W-:-:S03]  /*1cf30*/  @!P6 IMAD.IADD R160, R160, 0x1, -R133 ;  /* 0x00000001a0a0e824 */ /* 0x000fc600078e0a85 */
[----:B0-----:R-:W3:Y:S04]  /*1cf40*/  LDL R156, [R1+0x38] ;  /* 0x00003800019c7983 */ /* 0x001ee80000100800 */
[----:B------:R0:W-:Y:S04]  /*1cf50*/  STL [R1+0x27f8], R163 ;  /* 0x0027f8a301007387 */ /* 0x0001e80000100800 */
[----:B------:R-:W-:Y:S01]  /*1cf60*/  @!P1 IMAD.IADD R158, R158, 0x1, -R133 ;  /* 0x000000019e9e9824 */ /* 0x000fe200078e0a85 */
[----:B0-----:R-:W3:Y:S04]  /*1cf70*/  LDL R163, [R1+0x28] ;  /* 0x0000280001a37983 */ /* 0x001ee80000100800 */
[----:B------:R0:W-:Y:S04]  /*1cf80*/  STL [R1+0x27f4], R164 ;  /* 0x0027f4a401007387 */ /* 0x0001e80000100800 */
[----:B0-----:R-:W3:Y:S04]  /*1cf90*/  LDL R164, [R1+0x2c] ;  /* 0x00002c0001a47983 */ /* 0x001ee80000100800 */
[----:B------:R-:W-:Y:S04]  /*1cfa0*/  @!P6 STL [R1], R160 ;  /* 0x000000a00100e387 */ /* 0x000fe80000100800 */
[----:B------:R-:W-:Y:S04]  /*1cfb0*/  STL [R1+0x1d78], R68 ;  /* 0x001d784401007387 */ /* 0x000fe80000100800 */
[----:B------:R-:W-:Y:S04]  /*1cfc0*/  STL [R1+0x1d74], R69 ;  /* 0x001d744501007387 */ /* 0x000fe80000100800 */
[----:B------:R0:W-:Y:S04]  /*1cfd0*/  STL [R1+0x388], R162 ;  /* 0x000388a201007387 */ /* 0x0001e80000100800 */
[----:B0-----:R-:W3:Y:S01]  /*1cfe0*/  LDL R162, [R1+0x23f0] ;  /* 0x0023f00001a27983 */ /* 0x001ee20000100800 */
[----:B------:R-:W-:-:S13]  /*1cff0*/  ISETP.GT.U32.AND P6, PT, R133, R161, PT ;  /* 0x000000a18500720c */ /* 0x000fda0003fc4070 */
[----:B------:R-:W-:Y:S01]  /*1d000*/  @!P6 IMAD.IADD R161, R161, 0x1, -R133 ;  /* 0x00000001a1a1e824 */ /* 0x000fe200078e0a85 */
[----:B--2---:R0:W-:Y:S04]  /*1d010*/  STL [R1+0x380], R159 ;  /* 0x0003809f01007387 */ /* 0x0041e80000100800 */
[----:B0-----:R-:W2:Y:S04]  /*1d020*/  LDL R159, [R1+0x23f4] ;  /* 0x0023f400019f7983 */ /* 0x001ea80000100800 */
[----:B------:R0:W-:Y:S04]  /*1d030*/  @!P1 STL [R1+0x4], R158 ;  /* 0x0000049e01009387 */ /* 0x0001e80000100800 */
[----:B------:R-:W2:Y:S01]  /*1d040*/  LDL R160, [R1+0x241c] ;  /* 0x00241c0001a07983 */ /* 0x000ea20000100800 */
[----:B0-----:R-:W0:Y:S03]  /*1d050*/  LDC R158, c[0x0][0x3a8] ;  /* 0x0000ea00ff9e7b82 */ /* 0x001e260000000800 */
[----:B------:R-:W-:Y:S01]  /*1d060*/  @!P6 STL [R1+0x8], R161 ;  /* 0x000008a10100e387 */ /* 0x000fe20000100800 */
[----:B0-----:R-:W-:-:S05]  /*1d070*/  IMAD R158, R158, 0x84, RZ ;  /* 0x000000849e9e7824 */ /* 0x001fca00078e02ff */
[----:B------:R-:W-:Y:S02]  /*1d080*/  IADD3 R68, P6, PT, R158, R154, RZ ;  /* 0x0000009a9e447210 */ /* 0x000fe40007fde0ff */
[----:B------:R-:W0:Y:S01]  /*1d090*/  LDC R158, c[0x0][0x3a8] ;  /* 0x0000ea00ff9e7b82 */ /* 0x000e220000000800 */
[----:B------:R-:W-:Y:S01]  /*1d0a0*/  ISETP.GT.U32.AND P4, PT, R133, R157, PT ;  /* 0x0000009d8500720c */ /* 0x000fe20003f84070 */
[----:B------:R-:W2:Y:S01]  /*1d0b0*/  LDL.LU R154, [R1+0x282c] ;  /* 0x00282c00019a7983 */ /* 0x000ea20000300800 */
[----:B0-----:R-:W-:-:S05]  /*1d0c0*/  IMAD R158, R158, 0x42, RZ ;  /* 0x000000429e9e7824 */ /* 0x001fca00078e02ff */
[----:B------:R-:W-:-:S05]  /*1d0d0*/  LEA.HI.X.SX32 R69, R158, R3, 0x1, P6 ;  /* 0x000000039e457211 */ /* 0x000fca00030f0eff */
[----:B------:R-:W2:Y:S01]  /*1d0e0*/  @!P3 LDG.E.U16 R0, desc[UR20][R68.64] ;  /* 0x000000144400b981 */ /* 0x000ea2000c1e1500 */
[----:B------:R-:W-:Y:S01]  /*1d0f0*/  ISETP.GT.U32.AND P5, PT, R133, R155, PT ;  /* 0x0000009b8500720c */ /* 0x000fe20003fa4070 */
[----:B------:R-:W-:Y:S01]  /*1d100*/  @!P4 IMAD.IADD R157, R157, 0x1, -R133 ;  /* 0x000000019d9dc824 */ /* 0x000fe200078e0a85 */
[C---:B---3--:R-:W-:Y:S02]  /*1d110*/  ISETP.GT.U32.AND P0, PT, R133.reuse, R156, PT ;  /* 0x0000009c8500720c */ /* 0x048fe40003f04070 */
[C---:B------:R-:W-:Y:S02]  /*1d120*/  ISETP.GT.U32.AND P1, PT, R133.reuse, R4, PT ;  /* 0x000000048500720c */ /* 0x040fe40003f24070 */
[----:B------:R0:W-:Y:S01]  /*1d130*/  @!P4 STL [R1+0x14], R157 ;  /* 0x0000149d0100c387 */ /* 0x0001e20000100800 */
[----:B----4-:R-:W-:-:S06]  /*1d140*/  ISETP.GT.U32.AND P4, PT, R133, R2, PT ;  /* 0x000000028500720c */ /* 0x010fcc0003f84070 */
[--C-:B------:R-:W-:Y:S01]  /*1d150*/  @!P5 IMAD.IADD R155, R155, 0x1, -R133.reuse ;  /* 0x000000019b9bd824 */ /* 0x100fe200078e0a85 */
[----:B0-----:R-:W3:Y:S01]  /*1d160*/  LDL R157, [R1+0x2418] ;  /* 0x00241800019d7983 */ /* 0x001ee20000100800 */
[----:B------:R-:W-:-:S03]  /*1d170*/  @!P0 IMAD.IADD R156, R156, 0x1, -R133 ;  /* 0x000000019c9c8824 */ /* 0x000fc600078e0a85 */
[----:B------:R-:W-:Y:S04]  /*1d180*/  STL [R1+0x1790], R68 ;  /* 0x0017904401007387 */ /* 0x000fe80000100800 */
[----:B------:R-:W4:Y:S04]  /*1d190*/  LDL R161, [R1+0x2414] ;  /* 0x0024140001a17983 */ /* 0x000f280000100800 */
[----:B------:R-:W-:Y:S01]  /*1d1a0*/  STL [R1+0x178c], R69 ;  /* 0x00178c4501007387 */ /* 0x000fe20000100800 */
[----:B------:R-:W-:-:S03]  /*1d1b0*/  @!P1 IMAD.IADD R4, R4, 0x1, -R133 ;  /* 0x0000000104049824 */ /* 0x000fc600078e0a85 */
[----:B------:R-:W3:Y:S04]  /*1d1c0*/  LDL R158, [R1+0x2470] ;  /* 0x00247000019e7983 */ /* 0x000ee80000100800 */
[----:B------:R0:W-:Y:S01]  /*1d1d0*/  @!P5 STL [R1+0x3c], R155 ;  /* 0x00003c9b0100d387 */ /* 0x0001e20000100800 */
[----:B------:R-:W-:-:S03]  /*1d1e0*/  @!P4 IMAD.IADD R2, R2, 0x1, -R133 ;  /* 0x000000010202c824 */ /* 0x000fc600078e0a85 */
[----:B0-----:R-:W3:Y:S01]  /*1d1f0*/  LDL R155, [R1+0x2474] ;  /* 0x00247400019b7983 */ /* 0x001ee20000100800 */
[----:B--2---:R-:W-:-:S03]  /*1d200*/  ISETP.GE.AND P3, PT, R159, RZ, PT ;  /* 0x000000ff9f00720c */ /* 0x004fc60003f66270 */
[----:B------:R-:W-:Y:S04]  /*1d210*/  STL [R1+0x27d8], R0 ;  /* 0x0027d80001007387 */ /* 0x000fe80000100800 */
[----:B------:R0:W-:Y:S01]  /*1d220*/  @!P0 STL [R1+0x38], R156 ;  /* 0x0000389c01008387 */ /* 0x0001e20000100800 */
[----:B------:R-:W-:-:S03]  /*1d230*/  ISETP.GE.AND P0, PT, R165, RZ, PT ;  /* 0x000000ffa500720c */ /* 0x000fc60003f06270 */
[----:B------:R-:W2:Y:S04]  /*1d240*/  LDL.LU R165, [R1+0x2828] ;  /* 0x0028280001a57983 */ /* 0x000ea80000300800 */
[----:B0-----:R-:W2:Y:S04]  /*1d250*/  LDL R156, [R1+0x2478] ;  /* 0x00247800019c7983 */ /* 0x001ea80000100800 */
[----:B------:R0:W-:Y:S01]  /*1d260*/  @!P1 STL [R1+0x34], R4 ;  /* 0x0000340401009387 */ /* 0x0001e20000100800 */
[----:B------:R-:W-:-:S03]  /*1d270*/  ISETP.GE.AND P1, PT, R162, RZ, PT ;  /* 0x000000ffa200720c */ /* 0x000fc60003f26270 */
[----:B0-----:R-:W2:Y:S04]  /*1d280*/  LDL.LU R4, [R1+0x2824] ;  /* 0x0028240001047983 */ /* 0x001ea80000300800 */
[----:B------:R-:W4:Y:S04]  /*1d290*/  LDL R162, [R1+0x247c] ;  /* 0x00247c0001a27983 */ /* 0x000f280000100800 */
[----:B------:R0:W-:Y:S04]  /*1d2a0*/  @!P4 STL [R1+0x30], R2 ;  /* 0x000030020100c387 */ /* 0x0001e80000100800 */
[----:B------:R-:W4:Y:S04]  /*1d2b0*/  LDL R159, [R1+0x2480] ;  /* 0x00248000019f7983 */ /* 0x000f280000100800 */
[----:B------:R-:W4:Y:S01]  /*1d2c0*/  LDL.LU R68, [R1+0x178] ;  /* 0x0001780001447983 */ /* 0x000f220000300800 */
[C---:B------:R-:W-:Y:S01]  /*1d2d0*/  ISETP.GT.U32.AND P6, PT, R133.reuse, R164, PT ;  /* 0x000000a48500720c */ /* 0x040fe20003fc4070 */
[----:B------:R-:W-:Y:S01]  /*1d2e0*/  IMAD.MOV.U32 R69, RZ, RZ, R119 ;  /* 0x000000ffff457224 */ /* 0x000fe200078e0077 */
[----:B------:R-:W-:Y:S01]  /*1d2f0*/  ISETP.GT.U32.AND P5, PT, R133, R163, PT ;  /* 0x000000a38500720c */ /* 0x000fe20003fa4070 */
[----:B0-----:R-:W0:Y:S01]  /*1d300*/  LDC R2, c[0x0][0x3a8] ;  /* 0x0000ea00ff027b82 */ /* 0x001e220000000800 */
[----:B------:R-:W-:-:S09]  /*1d310*/  ISETP.GE.AND P4, PT, R160, RZ, PT ;  /* 0x000000ffa000720c */ /* 0x000fd20003f86270 */
[--C-:B------:R-:W-:Y:S02]  /*1d320*/  @!P6 IMAD.IADD R164, R164, 0x1, -R133.reuse ;  /* 0x00000001a4a4e824 */ /* 0x100fe400078e0a85 */
[----:B------:R-:W-:-:S03]  /*1d330*/  @!P5 IMAD.IADD R163, R163, 0x1, -R133 ;  /* 0x00000001a3a3d824 */ /* 0x000fc600078e0a85 */
[----:B------:R-:W-:Y:S04]  /*1d340*/  @!P6 STL [R1+0x2c], R164 ;  /* 0x00002ca40100e387 */ /* 0x000fe80000100800 */
[----:B------:R-:W4:Y:S04]  /*1d350*/  LDL R160, [R1+0x2484] ;  /* 0x0024840001a07983 */ /* 0x000f280000100800 */
[----:B------:R-:W-:Y:S04]  /*1d360*/  STL [R1+0x27d4], R133 ;  /* 0x0027d48501007387 */ /* 0x000fe80000100800 */
[----:B------:R-:W-:Y:S01]  /*1d370*/  @!P5 STL [R1+0x28], R163 ;  /* 0x000028a30100d387 */ /* 0x000fe20000100800 */
[----:B---3--:R-:W-:-:S03]  /*1d380*/  ISETP.GE.AND P5, PT, R157, RZ, PT ;  /* 0x000000ff9d00720c */ /* 0x008fc60003fa6270 */
[----:B------:R-:W3:Y:S01]  /*1d390*/  LDL R157, [R1+0x2488] ;  /* 0x00248800019d7983 */ /* 0x000ee20000100800 */
[----:B--2---:R-:W-:Y:S02]  /*1d3a0*/  IMAD.MOV.U32 R0, RZ, RZ, R4 ;  /* 0x000000ffff007224 */ /* 0x004fe400078e0004 */
[----:B----4-:R-:W-:Y:S01]  /*1d3b0*/  @!P0 IMAD.MOV R68, RZ, RZ, -R68 ;  /* 0x000000ffff448224 */ /* 0x010fe200078e0a44 */
[----:B------:R-:W-:Y:S02]  /*1d3c0*/  ISETP.GE.AND P0, PT, R161, RZ, PT ;  /* 0x000000ffa100720c */ /* 0x000fe40003f06270 */
[----:B------:R-:W2:Y:S04]  /*1d3d0*/  LDL R161, [R1+0x248c] ;  /* 0x00248c0001a17983 */ /* 0x000ea80000100800 */
[----:B------:R-:W4:Y:S01]  /*1d3e0*/  LDL.LU R4, [R1+0x174] ;  /* 0x0001740001047983 */ /* 0x000f220000300800 */
[----:B------:R-:W-:Y:S01]  /*1d3f0*/  @!P1 IMAD.MOV R0, RZ, RZ, -R0 ;  /* 0x000000ffff009224 */ /* 0x000fe200078e0a00 */
[----:B------:R-:W-:-:S02]  /*1d400*/  ISETP.GE.AND P1, PT, R158, RZ, PT ;  /* 0x000000ff9e00720c */ /* 0x000fc40003f26270 */
[----:B------:R-:W-:Y:S04]  /*1d410*/  STL [R1+0x304], R68 ;  /* 0x0003044401007387 */ /* 0x000fe80000100800 */
[----:B------:R-:W2:Y:S04]  /*1d420*/  LDL R158, [R1+0x2490] ;  /* 0x00249000019e7983 */ /* 0x000ea80000100800 */
[----:B------:R1:W-:Y:S04]  /*1d430*/  STL [R1+0x378], R0 ;  /* 0x0003780001007387 */ /* 0x0003e80000100800 */
[----:B-1----:R-:W2:Y:S01]  /*1d440*/  LDL.LU R0, [R1+0x170] ;  /* 0x0001700001007983 */ /* 0x002ea20000300800 */
[----:B----4-:R-:W-:Y:S01]  /*1d450*/  @!P3 IMAD.MOV R4, RZ, RZ, -R4 ;  /* 0x000000ffff04b224 */ /* 0x010fe200078e0a04 */
[----:B------:R-:W-:-:S02]  /*1d460*/  ISETP.GE.AND P3, PT, R155, RZ, PT ;  /* 0x000000ff9b00720c */ /* 0x000fc40003f66270 */
[----:B------:R-:W4:Y:S04]  /*1d470*/  LDL R155, [R1+0x2494] ;  /* 0x00249400019b7983 */ /* 0x000f280000100800 */
[----:B------:R1:W-:Y:S04]  /*1d480*/  STL [R1+0x300], R4 ;  /* 0x0003000401007387 */ /* 0x0003e80000100800 */
[----:B-1----:R-:W3:Y:S01]  /*1d490*/  LDL.LU R4, [R1+0x16c] ;  /* 0x00016c0001047983 */ /* 0x002ee20000300800 */
[----:B--2---:R-:W-:Y:S01]  /*1d4a0*/  @!P4 IMAD.MOV R0, RZ, RZ, -R0 ;  /* 0x000000ffff00c224 */ /* 0x004fe200078e0a00 */
[----:B------:R-:W-:-:S02]  /*1d4b0*/  ISETP.GE.AND P4, PT, R156, RZ, PT ;  /* 0x000000ff9c00720c */ /* 0x000fc40003f86270 */
[----:B------:R-:W2:Y:S04]  /*1d4c0*/  LDL R156, [R1+0x2498] ;  /* 0x00249800019c7983 */ /* 0x000ea80000100800 */
[----:B------:R1:W-:Y:S04]  /*1d4d0*/  STL [R1+0x2fc], R0 ;  /* 0x0002fc0001007387 */ /* 0x0003e80000100800 */
[----:B-1----:R-:W2:Y:S01]  /*1d4e0*/  LDL.LU R0, [R1+0x168] ;  /* 0x0001680001007983 */ /* 0x002ea20000300800 */
[----:B---3--:R-:W-:Y:S01]  /*1d4f0*/  @!P5 IMAD.MOV R4, RZ, RZ, -R4 ;  /* 0x000000ffff04d224 */ /* 0x008fe200078e0a04 */
[----:B------:R-:W-:-:S02]  /*1d500*/  ISETP.GE.AND P5, PT, R162, RZ, PT ;  /* 0x000000ffa200720c */ /* 0x000fc40003fa6270 */
[----:B------:R-:W3:Y:S04]  /*1d510*/  LDL R162, [R1+0x249c] ;  /* 0x00249c0001a27983 */ /* 0x000ee80000100800 */
        /* <DEDUP_REMOVED lines=28> */
[----:B----4-:R-:W-:-:S02]  /*1d6e0*/  ISETP.GE.AND P0, PT, R155, RZ, PT ;  /* 0x000000ff9b00720c */ /* 0x010fc40003f06270 */
[----:B------:R-:W3:Y:S04]  /*1d6f0*/  LDL R155, [R1+0x24bc] ;  /* 0x0024bc00019b7983 */ /* 0x000ee80000100800 */
[----:B------:R1:W-:Y:S04]  /*1d700*/  STL [R1+0x2e0], R4 ;  /* 0x0002e00401007387 */ /* 0x0003e80000100800 */
[----:B-1----:R-:W4:Y:S01]  /*1d710*/  LDL.LU R4, [R1+0x148] ;  /* 0x0001480001047983 */ /* 0x002f220000300800 */
[----:B--2---:R-:W-:Y:S01]  /*1d720*/  @!P1 IMAD.MOV R0, RZ, RZ, -R0 ;  /* 0x000000ffff009224 */ /* 0x004fe200078e0a00 */
[----:B------:R-:W-:-:S02]  /*1d730*/  ISETP.GE.AND P1, PT, R156, RZ, PT ;  /* 0x000000ff9c00720c */ /* 0x000fc40003f26270 */
        /* <DEDUP_REMOVED lines=91> */
[----:B------:R1:W-:Y:S02]  /*1dcf0*/  STL [R1+0x294], R0 ;  /* 0x0002940001007387 */ /* 0x0003e40000100800 */
[----:B-1----:R-:W-:-:S04]  /*1dd00*/  IMAD.MOV.U32 R0, RZ, RZ, R165 ;  /* 0x000000ffff007224 */ /* 0x002fc800078e00a5 */
[----:B------:R-:W-:Y:S01]  /*1dd10*/  @!P1 IMAD.MOV R0, RZ, RZ, -R0 ;  /* 0x000000ffff009224 */ /* 0x000fe200078e0a00 */
[----:B------:R-:W-:Y:S01]  /*1dd20*/  ISETP.GE.AND P1, PT, R157, RZ, PT ;  /* 0x000000ff9d00720c */ /* 0x000fe20003f26270 */
[----:B---3--:R-:W-:Y:S01]  /*1dd30*/  @!P0 IMAD.MOV R4, RZ, RZ, -R4 ;  /* 0x000000ffff048224 */ /* 0x008fe200078e0a04 */
[----:B----4-:R-:W-:Y:S02]  /*1dd40*/  ISETP.GE.AND P0, PT, R160, RZ, PT ;  /* 0x000000ffa000720c */ /* 0x010fe40003f06270 */
[----:B------:R-:W3:Y:S04]  /*1dd50*/  LDL R160, [R1+0x2530] ;  /* 0x0025300001a07983 */ /* 0x000ee80000100800 */
[----:B------:R1:W-:Y:S04]  /*1dd60*/  STL [R1+0x290], R4 ;  /* 0x0002900401007387 */ /* 0x0003e80000100800 */
[----:B------:R-:W4:Y:S01]  /*1dd70*/  LDL R157, [R1+0x2534] ;  /* 0x00253400019d7983 */ /* 0x000f220000100800 */
[----:B-1----:R-:W-:-:S03]  /*1dd80*/  IMAD.MOV.U32 R4, RZ, RZ, R154 ;  /* 0x000000ffff047224 */ /* 0x002fc600078e009a */
[----:B------:R1:W-:Y:S01]  /*1dd90*/  STL [R1+0x28c], R0 ;  /* 0x00028c0001007387 */ /* 0x0003e20000100800 */
[----:B------:R-:W-:Y:S01]  /*1dda0*/  @!P3 IMAD.MOV R4, RZ, RZ, -R4 ;  /* 0x000000ffff04b224 */ /* 0x000fe200078e0a04 */
[----:B------:R-:W-:Y:S02]  /*1ddb0*/  ISETP.GE.AND P3, PT, R161, RZ, PT ;  /* 0x000000ffa100720c */ /* 0x000fe40003f66270 */
        /* <DEDUP_REMOVED lines=24> */
[----:B--2---:R-:W-:Y:S02]  /*1df40*/  ISETP.GE.AND P3, PT, R159, RZ, PT ;  /* 0x000000ff9f00720c */ /* 0x004fe40003f66270 */
[----:B------:R-:W2:Y:S01]  /*1df50*/  LDL R159, [R1+0x255c] ;  /* 0x00255c00019f7983 */ /* 0x000ea20000100800 */
[----:B-1----:R-:W-:-:S03]  /*1df60*/  IMAD.MOV.U32 R4, RZ, RZ, R148 ;  /* 0x000000ffff047224 */ /* 0x002fc600078e0094 */
[----:B------:R1:W-:Y:S01]  /*1df70*/  STL [R1+0x274], R0 ;  /* 0x0002740001007387 */ /* 0x0003e20000100800 */
[----:B------:R-:W-:Y:S02]  /*1df80*/  @!P4 IMAD.MOV R4, RZ, RZ, -R4 ;  /* 0x000000ffff04c224 */ /* 0x000fe400078e0a04 */
[----:B-1----:R-:W-:-:S04]  /*1df90*/  IMAD.MOV.U32 R0, RZ, RZ, R147 ;  /* 0x000000ffff007224 */ /* 0x002fc800078e0093 */
[----:B------:R-:W-:Y:S01]  /*1dfa0*/  @!P5 IMAD.MOV R0, RZ, RZ, -R0 ;  /* 0x000000ffff00d224 */ /* 0x000fe200078e0a00 */
[----:B---3--:R-:W-:Y:S02]  /*1dfb0*/  ISETP.GE.AND P4, PT, R160, RZ, PT ;  /* 0x000000ffa000720c */ /* 0x008fe40003f86270 */
[----:B------:R-:W3:Y:S04]  /*1dfc0*/  LDL R160, [R1+0x2560] ;  /* 0x0025600001a07983 */ /* 0x000ee80000100800 */
[----:B------:R1:W-:Y:S01]  /*1dfd0*/  STL [R1+0x270], R4 ;  /* 0x0002700401007387 */ /* 0x0003e20000100800 */
[----:B----4-:R-:W-:-:S03]  /*1dfe0*/  ISETP.GE.AND P5, PT, R157, RZ, PT ;  /* 0x000000ff9d00720c */ /* 0x010fc60003fa6270 */
        /* <DEDUP_REMOVED lines=115> */
[----:B------:R-:W-:Y:S02]  /*1e720*/  @!P4 IMAD.MOV R0, RZ, RZ, -R0 ;  /* 0x000000ffff00c224 */ /* 0x000fe400078e0a00 */
[----:B------:R-:W-:Y:S02]  /*1e730*/  @!P1 IMAD.MOV R69, RZ, RZ, -R69 ;  /* 0x000000ffff459224 */ /* 0x000fe400078e0a45 */
[----:B------:R-:W-:Y:S01]  /*1e740*/  IMAD.MOV.U32 R68, RZ, RZ, R118 ;  /* 0x000000ffff447224 */ /* 0x000fe200078e0076 */
        /* <DEDUP_REMOVED lines=14> */
[----:B------:R-:W4:Y:S04]  /*1e830*/  LDL R158, [R1+0x26c0] ;  /* 0x0026c000019e7983 */ /* 0x000f280000100800 */
[----:B------:R0:W-:Y:S01]  /*1e840*/  STL [R1+0x204], R0 ;  /* 0x0002040001007387 */ /* 0x0001e20000100800 */
[----:B-1----:R-:W-:Y:S01]  /*1e850*/  IMAD.MOV.U32 R4, RZ, RZ, R117 ;  /* 0x000000ffff047224 */ /* 0x002fe200078e0075 */
[----:B------:R-:W-:-:S02]  /*1e860*/  ISETP.GE.AND P1, PT, R155, RZ, PT ;  /* 0x000000ff9b00720c */ /* 0x000fc40003f26270 */
[----:B------:R-:W4:Y:S01]  /*1e870*/  LDL R155, [R1+0x2710] ;  /* 0x00271000019b7983 */ /* 0x000f220000100800 */
[----:B------:R-:W-:Y:S02]  /*1e880*/  @!P3 IMAD.MOV R68, RZ, RZ, -R68 ;  /* 0x000000ffff44b224 */ /* 0x000fe400078e0a44 */
[----:B------:R-:W-:Y:S01]  /*1e890*/  @!P4 IMAD.MOV R4, RZ, RZ, -R4 ;  /* 0x000000ffff04c224 */ /* 0x000fe200078e0a04 */
[----:B------:R-:W-:Y:S02]  /*1e8a0*/  ISETP.GE.AND P3, PT, R156, RZ, PT ;  /* 0x000000ff9c00720c */ /* 0x000fe40003f66270 */
[----:B------:R-:W4:Y:S01]  /*1e8b0*/  LDL R156, [R1+0x2780] ;  /* 0x00278000019c7983 */ /* 0x000f220000100800 */
[----:B------:R-:W-:-:S03]  /*1e8c0*/  ISETP.GE.AND P4, PT, R162, RZ, PT ;  /* 0x000000ffa200720c */ /* 0x000fc60003f86270 */
[----:B------:R-:W4:Y:S01]  /*1e8d0*/  LDL R162, [R1+0x27b4] ;  /* 0x0027b40001a27983 */ /* 0x000f220000100800 */
[----:B0-----:R-:W-:-:S03]  /*1e8e0*/  IMAD.MOV.U32 R0, RZ, RZ, R116 ;  /* 0x000000ffff007224 */ /* 0x001fc600078e0074 */
[----:B------:R0:W-:Y:S01]  /*1e8f0*/  STL [R1+0x200], R4 ;  /* 0x0002000401007387 */ /* 0x0001e20000100800 */
[----:B------:R-:W-:Y:S01]  /*1e900*/  @!P5 IMAD.MOV R0, RZ, RZ, -R0 ;  /* 0x000000ffff00d224 */ /* 0x000fe200078e0a00 */
[----:B--2---:R-:W-:Y:S02]  /*1e910*/  ISETP.GE.AND P5, PT, R159, RZ, PT ;  /* 0x000000ff9f00720c */ /* 0x004fe40003fa6270 */
[----:B------:R-:W2:Y:S01]  /*1e920*/  LDL R159, [R1+0x266c] ;  /* 0x00266c00019f7983 */ /* 0x000ea20000100800 */
[----:B0-----:R-:W-:-:S03]  /*1e930*/  IMAD.MOV.U32 R4, RZ, RZ, R115 ;  /* 0x000000ffff047224 */ /* 0x001fc600078e0073 */
[----:B------:R0:W-:Y:S01]  /*1e940*/  STL [R1+0x1fc], R0 ;  /* 0x0001fc0001007387 */ /* 0x0001e20000100800 */
[----:B------:R-:W-:Y:S02]  /*1e950*/  @!P0 IMAD.MOV R4, RZ, RZ, -R4 ;  /* 0x000000ffff048224 */ /* 0x000fe400078e0a04 */
[----:B0-----:R-:W-:-:S04]  /*1e960*/  IMAD.MOV.U32 R0, RZ, RZ, R114 ;  /* 0x000000ffff007224 */ /* 0x001fc800078e0072 */
[----:B------:R-:W-:Y:S01]  /*1e970*/  @!P1 IMAD.MOV R0, RZ, RZ, -R0 ;  /* 0x000000ffff009224 */ /* 0x000fe200078e0a00 */
[----:B---3--:R-:W-:Y:S02]  /*1e980*/  ISETP.GE.AND P0, PT, R160, RZ, PT ;  /* 0x000000ffa000720c */ /* 0x008fe40003f06270 */
[----:B------:R-:W3:Y:S04]  /*1e990*/  LDL R160, [R1+0x26dc] ;  /* 0x0026dc0001a07983 */ /* 0x000ee80000100800 */
[----:B------:R0:W-:Y:S01]  /*1e9a0*/  STL [R1+0x1f8], R4 ;  /* 0x0001f80401007387 */ /* 0x0001e20000100800 */
[----:B----4-:R-:W-:-:S03]  /*1e9b0*/  ISETP.GE.AND P1, PT, R157, RZ, PT ;  /* 0x000000ff9d00720c */ /* 0x010fc60003f26270 */
[----:B------:R-:W4:Y:S01]  /*1e9c0*/  LDL R157, [R1+0x270c] ;  /* 0x00270c00019d7983 */ /* 0x000f220000100800 */
[----:B0-----:R-:W-:-:S03]  /*1e9d0*/  IMAD.MOV.U32 R4, RZ, RZ, R113 ;  /* 0x000000ffff047224 */ /* 0x001fc600078e0071 */
[----:B------:R0:W-:Y:S01]  /*1e9e0*/  STL [R1+0x1f4], R0 ;  /* 0x0001f40001007387 */ /* 0x0001e20000100800 */
[----:B------:R-:W-:Y:S01]  /*1e9f0*/  @!P3 IMAD.MOV R4, RZ, RZ, -R4 ;  /* 0x000000ffff04b224 */ /* 0x000fe200078e0a04 */
[----:B------:R-:W-:Y:S02]  /*1ea00*/  ISETP.GE.AND P3, PT, R161, RZ, PT ;  /* 0x000000ffa100720c */ /* 0x000fe40003f66270 */
        /* <DEDUP_REMOVED lines=101> */
[----:B0-----:R-:W-:Y:S02]  /*1f060*/  IMAD.MOV.U32 R0, RZ, RZ, R92 ;  /* 0x000000ffff007224 */ /* 0x001fe400078e005c */
[----:B------:R-:W-:Y:S02]  /*1f070*/  IMAD.MOV.U32 R146, RZ, RZ, R91 ;  /* 0x000000ffff927224 */ /* 0x000fe400078e005b */
[----:B------:R-:W-:Y:S01]  /*1f080*/  @!P4 IMAD.MOV R0, RZ, RZ, -R0 ;  /* 0x000000ffff00c224 */ /* 0x000fe200078e0a00 */
[----:B------:R0:W-:Y:S01]  /*1f090*/  STL [R1+0x1a0], R4 ;  /* 0x0001a00401007387 */ /* 0x0001e20000100800 */
[----:B--2---:R-:W-:Y:S01]  /*1f0a0*/  ISETP.GE.AND P4, PT, R159, RZ, PT ;  /* 0x000000ff9f00720c */ /* 0x004fe20003f86270 */
[----:B------:R-:W-:-:S02]  /*1f0b0*/  IMAD.MOV.U32 R145, RZ, RZ, R90 ;  /* 0x000000ffff917224 */ /* 0x000fc400078e005a */
[----:B------:R-:W2:Y:S01]  /*1f0c0*/  LDL R159, [R1+0x27a8] ;  /* 0x0027a800019f7983 */ /* 0x000ea20000100800 */
[----:B------:R-:W-:-:S03]  /*1f0d0*/  @!P5 IMAD.MOV R146, RZ, RZ, -R146 ;  /* 0x000000ffff92d224 */ /* 0x000fc600078e0a92 */
[----:B------:R1:W-:Y:S01]  /*1f0e0*/  STL [R1+0x19c], R0 ;  /* 0x00019c0001007387 */ /* 0x0003e20000100800 */
[----:B------:R-:W-:Y:S02]  /*1f0f0*/  @!P0 IMAD.MOV R145, RZ, RZ, -R145 ;  /* 0x000000ffff918224 */ /* 0x000fe400078e0a91 */
[----:B0-----:R-:W-:-:S04]  /*1f100*/  IMAD.MOV.U32 R4, RZ, RZ, R89 ;  /* 0x000000ffff047224 */ /* 0x001fc800078e0059 */
[----:B------:R-:W-:Y:S02]  /*1f110*/  @!P1 IMAD.MOV R4, RZ, RZ, -R4 ;  /* 0x000000ffff049224 */ /* 0x000fe400078e0a04 */
[----:B-1----:R-:W-:-:S04]  /*1f120*/  IMAD.MOV.U32 R0, RZ, RZ, R88 ;  /* 0x000000ffff007224 */ /* 0x002fc800078e0058 */
[----:B------:R-:W-:Y:S02]  /*1f130*/  @!P3 IMAD.MOV R0, RZ, RZ, -R0 ;  /* 0x000000ffff00b224 */ /* 0x000fe400078e0a00 */
[----:B------:R-:W-:Y:S01]  /*1f140*/  IMAD.MOV.U32 R144, RZ, RZ, R85 ;  /* 0x000000ffff907224 */ /* 0x000fe200078e0055 */
[----:B---3--:R-:W-:Y:S02]  /*1f150*/  ISETP.GE.AND P5, PT, R160, RZ, PT ;  /* 0x000000ffa000720c */ /* 0x008fe40003fa6270 */
[----:B------:R-:W3:Y:S01]  /*1f160*/  LDL R160, [R1+0x2684] ;  /* 0x0026840001a07983 */ /* 0x000ee20000100800 */
[----:B----4-:R-:W-:-:S03]  /*1f170*/  ISETP.GE.AND P0, PT, R157, RZ, PT ;  /* 0x000000ff9d00720c */ /* 0x010fc60003f06270 */
[----:B------:R-:W4:Y:S01]  /*1f180*/  LDL R157, [R1+0x26b0] ;  /* 0x0026b000019d7983 */ /* 0x000f220000100800 */
[----:B------:R-:W-:-:S03]  /*1f190*/  ISETP.GE.AND P1, PT, R161, RZ, PT ;  /* 0x000000ffa100720c */ /* 0x000fc60003f26270 */
[----:B------:R-:W4:Y:S04]  /*1f1a0*/  LDL R161, [R1+0x2700] ;  /* 0x0027000001a17983 */ /* 0x000f280000100800 */
[----:B------:R0:W-:Y:S01]  /*1f1b0*/  STL [R1+0x198], R4 ;  /* 0x0001980401007387 */ /* 0x0001e20000100800 */
[----:B------:R-:W-:-:S03]  /*1f1c0*/  ISETP.GE.AND P3, PT, R158, RZ, PT ;  /* 0x000000ff9e00720c */ /* 0x000fc60003f66270 */
        /* <DEDUP_REMOVED lines=9> */
[----:B------:R-:W-:Y:S01]  /*1f260*/  ISETP.GE.AND P5, PT, R156, RZ, PT ;  /* 0x000000ff9c00720c */ /* 0x000fe20003fa6270 */
[----:B------:R-:W-:Y:S01]  /*1f270*/  @!P0 IMAD.MOV R144, RZ, RZ, -R144 ;  /* 0x000000ffff908224 */ /* 0x000fe200078e0a90 */
[----:B------:R-:W4:Y:S04]  /*1f280*/  LDL R156, [R1+0x265c] ;  /* 0x00265c00019c7983 */ /* 0x000f280000100800 */
[----:B------:R1:W-:Y:S01]  /*1f290*/  STL [R1+0x18c], R0 ;  /* 0x00018c0001007387 */ /* 0x0003e20000100800 */
[----:B------:R-:W-:-:S03]  /*1f2a0*/  ISETP.GE.AND P0, PT, R162, RZ, PT ;  /* 0x000000ffa200720c */ /* 0x000fc60003f06270 */
[----:B------:R-:W4:Y:S01]  /*1f2b0*/  LDL R162, [R1+0x26d4] ;  /* 0x0026d40001a27983 */ /* 0x000f220000100800 */
[----:B------:R-:W-:Y:S02]  /*1f2c0*/  IMAD.MOV.U32 R143, RZ, RZ, R84 ;  /* 0x000000ffff8f7224 */ /* 0x000fe400078e0054 */
[----:B0-----:R-:W-:Y:S02]  /*1f2d0*/  IMAD.MOV.U32 R4, RZ, RZ, R83 ;  /* 0x000000ffff047224 */ /* 0x001fe400078e0053 */
[----:B------:R-:W-:Y:S02]  /*1f2e0*/  @!P1 IMAD.MOV R143, RZ, RZ, -R143 ;  /* 0x000000ffff8f9224 */ /* 0x000fe400078e0a8f */
[----:B-1----:R-:W-:Y:S02]  /*1f2f0*/  IMAD.MOV.U32 R0, RZ, RZ, R82 ;  /* 0x000000ffff007224 */ /* 0x002fe400078e0052 */
[----:B------:R-:W-:Y:S01]  /*1f300*/  @!P3 IMAD.MOV R4, RZ, RZ, -R4 ;  /* 0x000000ffff04b224 */ /* 0x000fe200078e0a04 */
[----:B--2---:R-:W-:-:S02]  /*1f310*/  ISETP.GE.AND P1, PT, R159, RZ, PT ;  /* 0x000000ff9f00720c */ /* 0x004fc40003f26270 */
[----:B------:R-:W2:Y:S01]  /*1f320*/  LDL R159, [R1+0x26fc] ;  /* 0x0026fc00019f7983 */ /* 0x000ea20000100800 */
[----:B------:R-:W-:Y:S02]  /*1f330*/  @!P4 IMAD.MOV R0, RZ, RZ, -R0 ;  /* 0x000000ffff00c224 */ /* 0x000fe400078e0a00 */
[----:B------:R-:W-:-:S08]  /*1f340*/  IMAD.MOV.U32 R142, RZ, RZ, R79 ;  /* 0x000000ffff8e7224 */ /* 0x000fd000078e004f */
        /* <DEDUP_REMOVED lines=15> */
[----:B------:R-:W4:Y:S04]  /*1f440*/  LDL R158, [R1+0x26ac] ;  /* 0x0026ac00019e7983 */ /* 0x000f280000100800 */
[----:B------:R1:W-:Y:S01]  /*1f450*/  STL [R1+0x17c], R0 ;  /* 0x00017c0001007387 */ /* 0x0003e20000100800 */
[----:B0-----:R-:W-:Y:S01]  /*1f460*/  IMAD.MOV.U32 R4, RZ, RZ, R77 ;  /* 0x000000ffff047224 */ /* 0x001fe200078e004d */
[----:B------:R-:W-:-:S02]  /*1f470*/  ISETP.GE.AND P1, PT, R155, RZ, PT ;  /* 0x000000ff9b00720c */ /* 0x000fc40003f26270 */
[----:B------:R-:W4:Y:S01]  /*1f480*/  LDL R155, [R1+0x2724] ;  /* 0x00272400019b7983 */ /* 0x000f220000100800 */
[----:B------:R-:W-:Y:S01]  /*1f490*/  @!P4 IMAD.MOV R4, RZ, RZ, -R4 ;  /* 0x000000ffff04c224 */ /* 0x000fe200078e0a04 */
[----:B------:R-:W-:Y:S02]  /*1f4a0*/  ISETP.GE.AND P4, PT, R162, RZ, PT ;  /* 0x000000ffa200720c */ /* 0x000fe40003f86270 */
[----:B------:R-:W4:Y:S01]  /*1f4b0*/  LDL R162, [R1+0x27a0] ;  /* 0x0027a00001a27983 */ /* 0x000f220000100800 */
[----:B------:R-:W-:Y:S02]  /*1f4c0*/  IMAD.MOV.U32 R141, RZ, RZ, R78 ;  /* 0x000000ffff8d7224 */ /* 0x000fe400078e004e */
[----:B-1----:R-:W-:Y:S02]  /*1f4d0*/  IMAD.MOV.U32 R0, RZ, RZ, R76 ;  /* 0x000000ffff007224 */ /* 0x002fe400078e004c */
[----:B------:R-:W-:Y:S01]  /*1f4e0*/  @!P3 IMAD.MOV R141, RZ, RZ, -R141 ;  /* 0x000000ffff8db224 */ /* 0x000fe200078e0a8d */
[----:B------:R-:W-:-:S02]  /*1f4f0*/  ISETP.GE.AND P3, PT, R156, RZ, PT ;  /* 0x000000ff9c00720c */ /* 0x000fc40003f66270 */
[----:B------:R-:W4:Y:S01]  /*1f500*/  LDL R156, [R1+0x274c] ;  /* 0x00274c00019c7983 */ /* 0x000f220000100800 */
[----:B------:R-:W-:-:S03]  /*1f510*/  @!P5 IMAD.MOV R0, RZ, RZ, -R0 ;  /* 0x000000ffff00d224 */ /* 0x000fc600078e0a00 */
[----:B------:R0:W-:Y:S01]  /*1f520*/  STL [R1+0x178], R4 ;  /* 0x0001780401007387 */ /* 0x0001e20000100800 */
[----:B--2---:R-:W-:-:S03]  /*1f530*/  ISETP.GE.AND P5, PT, R159, RZ, PT ;  /* 0x000000ff9f00720c */ /* 0x004fc60003fa6270 */
[----:B------:R-:W2:Y:S01]  /*1f540*/  LDL R159, [R1+0x2680] ;  /* 0x00268000019f7983 */ /* 0x000ea20000100800 */
[----:B0-----:R-:W-:-:S03]  /*1f550*/  IMAD.MOV.U32 R4, RZ, RZ, R75 ;  /* 0x000000ffff047224 */ /* 0x001fc600078e004b */
[----:B------:R0:W-:Y:S01]  /*1f560*/  STL [R1+0x174], R0 ;  /* 0x0001740001007387 */ /* 0x0001e20000100800 */
[----:B------:R-:W-:Y:S02]  /*1f570*/  @!P0 IMAD.MOV R4, RZ, RZ, -R4 ;  /* 0x000000ffff048224 */ /* 0x000fe400078e0a04 */
[----:B0-----:R-:W-:Y:S02]  /*1f580*/  IMAD.MOV.U32 R0, RZ, RZ, R74 ;  /* 0x000000ffff007224 */ /* 0x001fe400078e004a */
[----:B------:R-:W-:Y:S02]  /*1f590*/  IMAD.MOV.U32 R140, RZ, RZ, R72 ;  /* 0x000000ffff8c7224 */ /* 0x000fe400078e0048 */
[----:B------:R-:W-:Y:S02]  /*1f5a0*/  @!P1 IMAD.MOV R0, RZ, RZ, -R0 ;  /* 0x000000ffff009224 */ /* 0x000fe400078e0a00 */
[----:B------:R-:W-:Y:S02]  /*1f5b0*/  @!P4 IMAD.MOV R140, RZ, RZ, -R140 ;  /* 0x000000ffff8cc224 */ /* 0x000fe400078e0a8c */
[----:B------:R-:W-:-:S04]  /*1f5c0*/  IMAD.MOV.U32 R153, RZ, RZ, R73 ;  /* 0x000000ffff997224 */ /* 0x000fc800078e0049 */
        /* <DEDUP_REMOVED lines=8> */
[----:B------:R-:W-:-:S03]  /*1f650*/  @!P5 IMAD.MOV R4, RZ, RZ, -R4 ;  /* 0x000000ffff04d224 */ /* 0x000fc600078e0a04 */
[----:B------:R-:W4:Y:S01]  /*1f660*/  LDL R163, [R1+0x2774] ;  /* 0x0027740001a37983 */ /* 0x000f220000100800 */
[----:B------:R-:W-:-:S03]  /*1f670*/  ISETP.GE.AND P3, PT, R161, RZ, PT ;  /* 0x000000ffa100720c */ /* 0x000fc60003f66270 */
[----:B------:R-:W4:Y:S01]  /*1f680*/  LDL R164, [R1+0x2654] ;  /* 0x0026540001a47983 */ /* 0x000f220000100800 */
[----:B0-----:R-:W-:Y:S01]  /*1f690*/  IMAD.MOV.U32 R0, RZ, RZ, R70 ;  /* 0x000000ffff007224 */ /* 0x001fe200078e0046 */
[----:B------:R-:W-:Y:S02]  /*1f6a0*/  ISETP.GE.AND P4, PT, R158, RZ, PT ;  /* 0x000000ff9e00720c */ /* 0x000fe40003f86270 */
[----:B------:R-:W4:Y:S01]  /*1f6b0*/  LDL R158, [R1+0x279c] ;  /* 0x00279c00019e7983 */ /* 0x000f220000100800 */
[----:B------:R-:W-:-:S03]  /*1f6c0*/  @!P0 IMAD.MOV R0, RZ, RZ, -R0 ;  /* 0x000000ffff008224 */ /* 0x000fc600078e0a00 */
[----:B------:R0:W-:Y:S04]  /*1f6d0*/  STL [R1+0x168], R4 ;  /* 0x0001680401007387 */ /* 0x0001e80000100800 */
[----:B------:R-:W4:Y:S01]  /*1f6e0*/  LDL R161, [R1+0x26d0] ;  /* 0x0026d00001a17983 */ /* 0x000f220000100800 */
[----:B------:R-:W-:Y:S01]  /*1f6f0*/  ISETP.GE.AND P5, PT, R155, RZ, PT ;  /* 0x000000ff9b00720c */ /* 0x000fe20003fa6270 */
[----:B------:R-:W-:Y:S02]  /*1f700*/  IMAD.MOV.U32 R155, RZ, RZ, R67 ;  /* 0x000000ffff9b7224 */ /* 0x000fe400078e0043 */
[----:B------:R1:W-:Y:S02]  /*1f710*/  STL [R1+0x164], R0 ;  /* 0x0001640001007387 */ /* 0x0003e40000100800 */
[----:B------:R-:W-:-:S02]  /*1f720*/  @!P1 IMAD.MOV R155, RZ, RZ, -R155 ;  /* 0x000000ffff9b9224 */ /* 0x000fc400078e0a9b */
[----:B------:R-:W4:Y:S04]  /*1f730*/  LDL R165, [R1+0x27c0] ;  /* 0x0027c00001a57983 */ /* 0x000f280000100800 */
[----:B0-----:R-:W4:Y:S01]  /*1f740*/  LDL R4, [R1+0x26a4] ;  /* 0x0026a40001047983 */ /* 0x001f220000100800 */
[----:B------:R-:W-:-:S03]  /*1f750*/  ISETP.GE.AND P1, PT, R162, RZ, PT ;  /* 0x000000ffa200720c */ /* 0x000fc60003f26270 */
[----:B------:R-:W4:Y:S01]  /*1f760*/  LDL R162, [R1+0x26f4] ;  /* 0x0026f40001a27983 */ /* 0x000f220000100800 */
[----:B------:R-:W-:Y:S01]  /*1f770*/  ISETP.GE.AND P0, PT, R156, RZ, PT ;  /* 0x000000ff9c00720c */ /* 0x000fe20003f06270 */
[----:B------:R-:W-:Y:S02]  /*1f780*/  IMAD.MOV.U32 R156, RZ, RZ, R66 ;  /* 0x000000ffff9c7224 */ /* 0x000fe400078e0042 */
[----:B------:R-:W-:Y:S02]  /*1f790*/  IMAD.MOV.U32 R152, RZ, RZ, R65 ;  /* 0x000000ffff987224 */ /* 0x000fe400078e0041 */
[----:B------:R-:W-:Y:S02]  /*1f7a0*/  @!P3 IMAD.MOV R156, RZ, RZ, -R156 ;  /* 0x000000ffff9cb224 */ /* 0x000fe400078e0a9c */
[----:B-1----:R-:W-:Y:S01]  /*1f7b0*/  IMAD.MOV.U32 R0, RZ, RZ, R63 ;  /* 0x000000ffff007224 */ /* 0x002fe200078e003f */
[----:B--2---:R-:W-:Y:S01]  /*1f7c0*/  ISETP.GE.AND P3, PT, R159, RZ, PT ;  /* 0x000000ff9f00720c */ /* 0x004fe20003f66270 */
[----:B------:R-:W-:Y:S01]  /*1f7d0*/  IMAD.MOV.U32 R151, RZ, RZ, R64 ;  /* 0x000000ffff977224 */ /* 0x000fe200078e0040 */
[----:B------:R-:W2:Y:S01]  /*1f7e0*/  LDL R159, [R1+0x2748] ;  /* 0x00274800019f7983 */ /* 0x000ea20000100800 */
[----:B------:R-:W-:-:S02]  /*1f7f0*/  @!P4 IMAD.MOV R152, RZ, RZ, -R152 ;  /* 0x000000ffff98c224 */ /* 0x000fc400078e0a98 */
[----:B------:R-:W-:Y:S02]  /*1f800*/  @!P0 IMAD.MOV R0, RZ, RZ, -R0 ;  /* 0x000000ffff008224 */ /* 0x000fe400078e0a00 */
[----:B------:R-:W-:Y:S02]  /*1f810*/  @!P5 IMAD.MOV R151, RZ, RZ, -R151 ;  /* 0x000000ffff97d224 */ /* 0x000fe400078e0a97 */
[----:B------:R-:W-:Y:S01]  /*1f820*/  IMAD.MOV.U32 R150, RZ, RZ, R59 ;  /* 0x000000ffff967224 */ /* 0x000fe200078e003b */
[----:B---3--:R-:W-:Y:S02]  /*1f830*/  ISETP.GE.AND P4, PT, R160, RZ, PT ;  /* 0x000000ffa000720c */ /* 0x008fe40003f86270 */
[----:B------:R-:W3:Y:S04]  /*1f840*/  LDL R160, [R1+0x2650] ;  /* 0x0026500001a07983 */ /* 0x000ee80000100800 */
[----:B------:R0:W-:Y:S01]  /*1f850*/  STL [R1+0x154], R0 ;  /* 0x0001540001007387 */ /* 0x0001e20000100800 */
[----:B----4-:R-:W-:Y:S01]  /*1f860*/  ISETP.GE.AND P5, PT, R157, RZ, PT ;  /* 0x000000ff9d00720c */ /* 0x010fe20003fa6270 */
[----:B------:R-:W-:-:S04]  /*1f870*/  IMAD.MOV.U32 R157, RZ, RZ, R62 ;  /* 0x000000ffff9d7224 */ /* 0x000fc800078e003e */
[----:B------:R-:W-:Y:S02]  /*1f880*/  @!P1 IMAD.MOV R157, RZ, RZ, -R157 ;  /* 0x000000ffff9d9224 */ /* 0x000fe400078e0a9d */
[----:B0-----:R-:W-:Y:S01]  /*1f890*/  IMAD.MOV.U32 R0, RZ, RZ, R61 ;  /* 0x000000ffff007224 */ /* 0x001fe200078e003d */
[----:B------:R-:W-:-:S03]  /*1f8a0*/  ISETP.GE.AND P0, PT, R163, RZ, PT ;  /* 0x000000ffa300720c */ /* 0x000fc60003f06270 */
[----:B------:R-:W-:Y:S01]  /*1f8b0*/  @!P3 IMAD.MOV R0, RZ, RZ, -R0 ;  /* 0x000000ffff00b224 */ /* 0x000fe200078e0a00 */
[----:B------:R-:W4:Y:S01]  /*1f8c0*/  LDL R163, [R1+0x2720] ;  /* 0x0027200001a37983 */ /* 0x000f220000100800 */
[----:B------:R-:W-:-:S03]  /*1f8d0*/  ISETP.GE.AND P3, PT, R164, RZ, PT ;  /* 0x000000ffa400720c */ /* 0x000fc60003f66270 */
[----:B------:R-:W4:Y:S01]  /*1f8e0*/  LDL R164, [R1+0x2744] ;  /* 0x0027440001a47983 */ /* 0x000f220000100800 */
[----:B------:R-:W-:Y:S01]  /*1f8f0*/  ISETP.GE.AND P1, PT, R158, RZ, PT ;  /* 0x000000ff9e00720c */ /* 0x000fe20003f26270 */
[----:B------:R-:W-:Y:S02]  /*1f900*/  IMAD.MOV.U32 R158, RZ, RZ, R60 ;  /* 0x000000ffff9e7224 */ /* 0x000fe400078e003c */
[----:B------:R0:W-:Y:S02]  /*1f910*/  STL [R1+0x14c], R0 ;  /* 0x00014c0001007387 */ /* 0x0001e40000100800 */
[----:B------:R-:W-:Y:S02]  /*1f920*/  @!P4 IMAD.MOV R158, RZ, RZ, -R158 ;  /* 0x000000ffff9ec224 */ /* 0x000fe400078e0a9e */
[----:B------:R-:W4:Y:S01]  /*1f930*/  LDL R154, [R1+0x2770] ;  /* 0x00277000019a7983 */ /* 0x000f220000100800 */
[----:B------:R-:W-:-:S03]  /*1f940*/  ISETP.GE.AND P4, PT, R161, RZ, PT ;  /* 0x000000ffa100720c */ /* 0x000fc60003f86270 */
[----:B------:R-:W4:Y:S01]  /*1f950*/  LDL R161, [R1+0x2798] ;  /* 0x0027980001a17983 */ /* 0x000f220000100800 */
[----:B------:R-:W-:Y:S02]  /*1f960*/  @!P5 IMAD.MOV R150, RZ, RZ, -R150 ;  /* 0x000000ffff96d224 */ /* 0x000fe400078e0a96 */
[----:B0-----:R-:W-:Y:S01]  /*1f970*/  IMAD.MOV.U32 R0, RZ, RZ, R57 ;  /* 0x000000ffff007224 */ /* 0x001fe200078e0039 */
[----:B------:R-:W4:Y:S03]  /*1f980*/  LDL R139, [R1+0x267c] ;  /* 0x00267c00018b7983 */ /* 0x000f260000100800 */
[----:B------:R-:W-:Y:S01]  /*1f990*/  @!P1 IMAD.MOV R0, RZ, RZ, -R0 ;  /* 0x000000ffff009224 */ /* 0x000fe200078e0a00 */
[----:B------:R-:W-:Y:S02]  /*1f9a0*/  ISETP.GE.AND P1, PT, R165, RZ, PT ;  /* 0x000000ffa500720c */ /* 0x000fe40003f26270 */
[----:B------:R-:W4:Y:S01]  /*1f9b0*/  LDL R165, [R1+0x26f0] ;  /* 0x0026f00001a57983 */ /* 0x000f220000100800 */
[----:B------:R-:W-:Y:S01]  /*1f9c0*/  @!P4 IMAD.MOV R55, RZ, RZ, -R55 ;  /* 0x000000ffff37c224 */ /* 0x000fe200078e0a37 */
[----:B------:R-:W-:-:S02]  /*1f9d0*/  ISETP.GE.AND P5, PT, R162, RZ, PT ;  /* 0x000000ffa200720c */ /* 0x000fc40003fa6270 */
[----:B------:R-:W4:Y:S01]  /*1f9e0*/  LDL R162, [R1+0x26a0] ;  /* 0x0026a00001a27983 */ /* 0x000f220000100800 */
[----:B------:R-:W-:-:S03]  /*1f9f0*/  ISETP.GE.AND P4, PT, R4, RZ, PT ;  /* 0x000000ff0400720c */ /* 0x000fc60003f86270 */
[----:B------:R-:W4:Y:S01]  /*1fa00*/  LDL R4, [R1+0x2794] ;  /* 0x0027940001047983 */ /* 0x000f220000100800 */
[----:B------:R-:W-:-:S04]  /*1fa10*/  IMAD.MOV.U32 R149, RZ, RZ, R58 ;  /* 0x000000ffff957224 */ /* 0x000fc800078e003a */
[----:B------:R-:W-:Y:S01]  /*1fa20*/  @!P0 IMAD.MOV R149, RZ, RZ, -R149 ;  /* 0x000000ffff958224 */ /* 0x000fe200078e0a95 */
[----:B--2---:R-:W-:Y:S01]  /*1fa30*/  ISETP.GE.AND P0, PT, R159, RZ, PT ;  /* 0x000000ff9f00720c */ /* 0x004fe20003f06270 */
[----:B------:R-:W-:-:S04]  /*1fa40*/  IMAD.MOV.U32 R159, RZ, RZ, R56 ;  /* 0x000000ffff9f7224 */ /* 0x000fc800078e0038 */
[----:B------:R-:W-:Y:S01]  /*1fa50*/  @!P3 IMAD.MOV R159, RZ, RZ, -R159 ;  /* 0x000000ffff9fb224 */ /* 0x000fe200078e0a9f */
[----:B------:R-:W-:Y:S01]  /*1fa60*/  STL [R1+0x13c], R55 ;  /* 0x00013c3701007387 */ /* 0x000fe20000100800 */
[----:B------:R-:W-:Y:S02]  /*1fa70*/  IMAD.MOV.U32 R148, RZ, RZ, R53 ;  /* 0x000000ffff947224 */ /* 0x000fe400078e0035 */
[----:B------:R-:W-:Y:S01]  /*1fa80*/  IMAD.MOV.U32 R147, RZ, RZ, R52 ;  /* 0x000000ffff937224 */ /* 0x000fe200078e0034 */
[----:B------:R-:W2:Y:S03]  /*1fa90*/  LDL R134, [R1+0x26cc] ;  /* 0x0026cc0001867983 */ /* 0x000ea60000100800 */
[----:B------:R-:W-:Y:S01]  /*1faa0*/  @!P0 IMAD.MOV R148, RZ, RZ, -R148 ;  /* 0x000000ffff948224 */ /* 0x000fe200078e0a94 */
[----:B------:R-:W2:Y:S01]  /*1fab0*/  LDL R135, [R1+0x2740] ;  /* 0x0027400001877983 */ /* 0x000ea20000100800 */
[----:B------:R-:W-:-:S02]  /*1fac0*/  @!P1 IMAD.MOV R147, RZ, RZ, -R147 ;  /* 0x000000ffff939224 */ /* 0x000fc400078e0a93 */
[----:B------:R-:W-:Y:S01]  /*1fad0*/  IMAD.MOV.U32 R137, RZ, RZ, R47 ;  /* 0x000000ffff897224 */ /* 0x000fe200078e002f */
[----:B---3--:R-:W-:Y:S01]  /*1fae0*/  ISETP.GE.AND P3, PT, R160, RZ, PT ;  /* 0x000000ffa000720c */ /* 0x008fe20003f66270 */
[----:B------:R-:W-:-:S04]  /*1faf0*/  IMAD.MOV.U32 R160, RZ, RZ, R54 ;  /* 0x000000ffffa07224 */ /* 0x000fc800078e0036 */
[----:B------:R-:W-:Y:S01]  /*1fb00*/  @!P5 IMAD.MOV R160, RZ, RZ, -R160 ;  /* 0x000000ffffa0d224 */ /* 0x000fe200078e0aa0 */
[----:B----4-:R-:W-:Y:S02]  /*1fb10*/  ISETP.GE.AND P5, PT, R163, RZ, PT ;  /* 0x000000ffa300720c */ /* 0x010fe40003fa6270 */
[----:B------:R-:W3:Y:S01]  /*1fb20*/  LDL R163, [R1+0x264c] ;  /* 0x00264c0001a37983 */ /* 0x000ee20000100800 */
[----:B------:R-:W-:-:S04]  /*1fb30*/  ISETP.GE.AND P0, PT, R164, RZ, PT ;  /* 0x000000ffa400720c */ /* 0x000fc80003f06270 */
[----:B------:R-:W-:Y:S01]  /*1fb40*/  @!P3 IMAD.MOV R51, RZ, RZ, -R51 ;  /* 0x000000ffff33b224 */ /* 0x000fe200078e0a33 */
[----:B------:R-:W4:Y:S04]  /*1fb50*/  LDL R164, [R1+0x26ec] ;  /* 0x0026ec0001a47983 */ /* 0x000f280000100800 */
[----:B------:R-:W-:Y:S01]  /*1fb60*/  STL [R1+0x134], R51 ;  /* 0x0001343301007387 */ /* 0x000fe20000100800 */
[----:B------:R-:W-:-:S03]  /*1fb70*/  @!P5 IMAD.MOV R49, RZ, RZ, -R49 ;  /* 0x000000ffff31d224 */ /* 0x000fc600078e0a31 */
[----:B------:R-:W4:Y:S01]  /*1fb80*/  LDL R138, [R1+0x27bc] ;  /* 0x0027bc00018a7983 */ /* 0x000f220000100800 */
[----:B------:R-:W-:Y:S01]  /*1fb90*/  ISETP.GE.AND P1, PT, R161, RZ, PT ;  /* 0x000000ffa100720c */ /* 0x000fe20003f26270 */
[----:B------:R-:W-:-:S04]  /*1fba0*/  IMAD.MOV.U32 R161, RZ, RZ, R50 ;  /* 0x000000ffffa17224 */ /* 0x000fc800078e0032 */
[----:B------:R-:W-:Y:S01]  /*1fbb0*/  @!P4 IMAD.MOV R161, RZ, RZ, -R161 ;  /* 0x000000ffffa1c224 */ /* 0x000fe200078e0aa1 */
[----:B------:R-:W-:Y:S02]  /*1fbc0*/  ISETP.GE.AND P5, PT, R165, RZ, PT ;  /* 0x000000ffa500720c */ /* 0x000fe40003fa6270 */
[----:B------:R-:W4:Y:S04]  /*1fbd0*/  LDL R165, [R1+0x2648] ;  /* 0x0026480001a57983 */ /* 0x000f280000100800 */
[----:B------:R-:W-:Y:S01]  /*1fbe0*/  STL [R1+0x12c], R49 ;  /* 0x00012c3101007387 */ /* 0x000fe20000100800 */
[----:B------:R-:W-:Y:S01]  /*1fbf0*/  ISETP.GE.AND P3, PT, R139, RZ, PT ;  /* 0x000000ff8b00720c */ /* 0x000fe20003f66270 */
[----:B------:R-:W-:Y:S02]  /*1fc00*/  @!P1 IMAD.MOV R137, RZ, RZ, -R137 ;  /* 0x000000ffff899224 */ /* 0x000fe400078e0a89 */
[----:B------:R-:W4:Y:S04]  /*1fc10*/  LDL R139, [R1+0x271c] ;  /* 0x00271c00018b7983 */ /* 0x000f280000100800 */
[----:B------:R-:W4:Y:S01]  /*1fc20*/  LDL R131, [R1+0x2790] ;  /* 0x0027900001837983 */ /* 0x000f220000100800 */
[----:B------:R-:W-:Y:S01]  /*1fc30*/  ISETP.GE.AND P4, PT, R162, RZ, PT ;  /* 0x000000ffa200720c */ /* 0x000fe20003f86270 */
[----:B------:R-:W-:-:S04]  /*1fc40*/  IMAD.MOV.U32 R162, RZ, RZ, R48 ;  /* 0x000000ffffa27224 */ /* 0x000fc800078e0030 */
[----:B------:R-:W-:Y:S01]  /*1fc50*/  @!P0 IMAD.MOV R162, RZ, RZ, -R162 ;  /* 0x000000ffffa28224 */ /* 0x000fe200078e0aa2 */
[----:B------:R-:W-:Y:S02]  /*1fc60*/  ISETP.GE.AND P0, PT, R154, RZ, PT ;  /* 0x000000ff9a00720c */ /* 0x000fe40003f06270 */
[----:B------:R-:W4:Y:S01]  /*1fc70*/  LDL R154, [R1+0x269c] ;  /* 0x00269c00019a7983 */ /* 0x000f220000100800 */
[----:B------:R-:W-:-:S03]  /*1fc80*/  ISETP.GE.AND P1, PT, R4, RZ, PT ;  /* 0x000000ff0400720c */ /* 0x000fc60003f26270 */
[----:B------:R-:W4:Y:S01]  /*1fc90*/  LDL R4, [R1+0x273c] ;  /* 0x00273c0001047983 */ /* 0x000f220000100800 */
[----:B------:R-:W-:-:S05]  /*1fca0*/  @!P4 IMAD.MOV R45, RZ, RZ, -R45 ;  /* 0x000000ffff2dc224 */ /* 0x000fca00078e0a2d */
[----:B------:R-:W-:Y:S04]  /*1fcb0*/  STL [R1+0x124], R45 ;  /* 0x0001242d01007387 */ /* 0x000fe80000100800 */
[----:B------:R-:W4:Y:S01]  /*1fcc0*/  LDL R132, [R1+0x2678] ;  /* 0x0026780001847983 */ /* 0x000f220000100800 */
[----:B------:R-:W-:Y:S01]  /*1fcd0*/  IMAD.MOV.U32 R136, RZ, RZ, R46 ;  /* 0x000000ffff887224 */ /* 0x000fe200078e002e */
[----:B--2---:R-:W-:Y:S01]  /*1fce0*/  ISETP.GE.AND P4, PT, R134, RZ, PT ;  /* 0x000000ff8600720c */ /* 0x004fe20003f86270 */
[----:B------:R-:W-:Y:S01]  /*1fcf0*/  @!P0 IMAD.MOV R43, RZ, RZ, -R43 ;  /* 0x000000ffff2b8224 */ /* 0x000fe200078e0a2b */
[----:B------:R-:W2:Y:S01]  /*1fd00*/  LDL R130, [R1+0x2698] ;  /* 0x0026980001827983 */ /* 0x000ea20000100800 */
[----:B------:R-:W-:Y:S01]  /*1fd10*/  @!P3 IMAD.MOV R136, RZ, RZ, -R136 ;  /* 0x000000ffff88b224 */ /* 0x000fe200078e0a88 */
[----:B------:R-:W-:Y:S01]  /*1fd20*/  ISETP.GE.AND P0, PT, R135, RZ, PT ;  /* 0x000000ff8700720c */ /* 0x000fe20003f06270 */
[----:B------:R-:W-:Y:S01]  /*1fd30*/  IMAD.MOV.U32 R135, RZ, RZ, R41 ;  /* 0x000000ffff877224 */ /* 0x000fe200078e0029 */
[----:B------:R-:W-:Y:S01]  /*1fd40*/  STL [R1+0x11c], R43 ;  /* 0x00011c2b01007387 */ /* 0x000fe20000100800 */
[----:B------:R-:W-:-:S06]  /*1fd50*/  IMAD.MOV.U32 R134, RZ, RZ, R40 ;  /* 0x000000ffff867224 */ /* 0x000fcc00078e0028 */
[----:B------:R-:W-:-:S04]  /*1fd60*/  @!P4 IMAD.MOV R134, RZ, RZ, -R134 ;  /* 0x000000ffff86c224 */ /* 0x000fc800078e0a86 */
[----:B------:R-:W-:Y:S01]  /*1fd70*/  @!P0 IMAD.MOV R38, RZ, RZ, -R38 ;  /* 0x000000ffff268224 */ /* 0x000fe200078e0a26 */
[----:B---3--:R-:W-:Y:S01]  /*1fd80*/  ISETP.GE.AND P3, PT, R163, RZ, PT ;  /* 0x000000ffa300720c */ /* 0x008fe20003f66270 */
[----:B------:R-:W-:-:S04]  /*1fd90*/  IMAD.MOV.U32 R163, RZ, RZ, R44 ;  /* 0x000000ffffa37224 */ /* 0x000fc800078e002c */
[----:B------:R-:W-:Y:S01]  /*1fda0*/  @!P5 IMAD.MOV R163, RZ, RZ, -R163 ;  /* 0x000000ffffa3d224 */ /* 0x000fe200078e0aa3 */
[----:B----4-:R-:W-:Y:S01]  /*1fdb0*/  ISETP.GE.AND P5, PT, R164, RZ, PT ;  /* 0x000000ffa400720c */ /* 0x010fe20003fa6270 */
[----:B------:R-:W-:-:S04]  /*1fdc0*/  IMAD.MOV.U32 R164, RZ, RZ, R42 ;  /* 0x000000ffffa47224 */ /* 0x000fc800078e002a */
[----:B------:R-:W-:Y:S01]  /*1fdd0*/  @!P1 IMAD.MOV R164, RZ, RZ, -R164 ;  /* 0x000000ffffa49224 */ /* 0x000fe200078e0aa4 */
[----:B------:R-:W-:Y:S02]  /*1fde0*/  ISETP.GE.AND P1, PT, R138, RZ, PT ;  /* 0x000000ff8a00720c */ /* 0x000fe40003f26270 */
[----:B------:R-:W3:Y:S01]  /*1fdf0*/  LDL R138, [R1+0x26e8] ;  /* 0x0026e800018a7983 */ /* 0x000ee20000100800 */
[----:B------:R-:W-:-:S04]  /*1fe00*/  @!P3 IMAD.MOV R135, RZ, RZ, -R135 ;  /* 0x000000ffff87b224 */ /* 0x000fc800078e0a87 */
[----:B------:R-:W-:Y:S01]  /*1fe10*/  @!P5 IMAD.MOV R39, RZ, RZ, -R39 ;  /* 0x000000ffff27d224 */ /* 0x000fe200078e0a27 */
[----:B------:R-:W-:Y:S02]  /*1fe20*/  ISETP.GE.AND P3, PT, R165, RZ, PT ;  /* 0x000000ffa500720c */ /* 0x000fe40003f66270 */
[----:B------:R-:W4:Y:S03]  /*1fe30*/  LDL R165, [R1+0x276c] ;  /* 0x00276c0001a57983 */ /* 0x000f260000100800 */
[----:B------:R-:W-:Y:S01]  /*1fe40*/  @!P1 IMAD.MOV R37, RZ, RZ, -R37 ;  /* 0x000000ffff259224 */ /* 0x000fe200078e0a25 */
[----:B------:R-:W-:Y:S02]  /*1fe50*/  ISETP.GE.AND P5, PT, R139, RZ, PT ;  /* 0x000000ff8b00720c */ /* 0x000fe40003fa6270 */
[----:B------:R-:W4:Y:S01]  /*1fe60*/  LDL R139, [R1+0x2644] ;  /* 0x00264400018b7983 */ /* 0x000f220000100800 */
[----:B------:R-:W-:-:S03]  /*1fe70*/  ISETP.GE.AND P4, PT, R154, RZ, PT ;  /* 0x000000ff9a00720c */ /* 0x000fc60003f86270 */
[----:B------:R-:W4:Y:S01]  /*1fe80*/  LDL R154, [R1+0x278c] ;  /* 0x00278c00019a7983 */ /* 0x000f220000100800 */
[----:B------:R-:W-:-:S03]  /*1fe90*/  ISETP.GE.AND P0, PT, R4, RZ, PT ;  /* 0x000000ff0400720c */ /* 0x000fc60003f06270 */
[----:B------:R-:W-:Y:S04]  /*1fea0*/  STL [R1+0x114], R39 ;  /* 0x0001142701007387 */ /* 0x000fe80000100800 */
[----:B------:R-:W4:Y:S01]  /*1feb0*/  LDL R4, [R1+0x26c8] ;  /* 0x0026c80001047983 */ /* 0x000f220000100800 */
[----:B------:R-:W-:-:S03]  /*1fec0*/  @!P3 IMAD.MOV R36, RZ, RZ, -R36 ;  /* 0x000000ffff24b224 */ /* 0x000fc600078e0a24 */
[----:B------:R-:W-:Y:S01]  /*1fed0*/  STL [R1+0x110], R38 ;  /* 0x0001102601007387 */ /* 0x000fe20000100800 */
[----:B------:R-:W-:-:S03]  /*1fee0*/  ISETP.GE.AND P3, PT, R132, RZ, PT ;  /* 0x000000ff8400720c */ /* 0x000fc60003f66270 */
[----:B------:R-:W4:Y:S04]  /*1fef0*/  LDL R128, [R1+0x26e4] ;  /* 0x0026e40001807983 */ /* 0x000f280000100800 */
[----:B------:R0:W-:Y:S04]  /*1ff00*/  STL [R1+0x10c], R37 ;  /* 0x00010c2501007387 */ /* 0x0001e80000100800 */
[----:B------:R-:W4:Y:S04]  /*1ff10*/  LDL R132, [R1+0x2738] ;  /* 0x0027380001847983 */ /* 0x000f280000100800 */
[----:B------:R-:W-:Y:S04]  /*1ff20*/  STL [R1+0x108], R36 ;  /* 0x0001082401007387 */ /* 0x000fe80000100800 */
[----:B------:R-:W4:Y:S04]  /*1ff30*/  LDL R129, [R1+0x27b8] ;  /* 0x0027b80001817983 */ /* 0x000f280000100800 */
[----:B------:R-:W4:Y:S01]  /*1ff40*/  LDL R127, [R1+0x2694] ;  /* 0x00269400017f7983 */ /* 0x000f220000100800 */
[----:B------:R-:W-:Y:S01]  /*1ff50*/  ISETP.GE.AND P1, PT, R131, RZ, PT ;  /* 0x000000ff8300720c */ /* 0x000fe20003f26270 */
[----:B------:R-:W-:-:S02]  /*1ff60*/  IMAD.MOV.U32 R131, RZ, RZ, R35 ;  /* 0x000000ffff837224 */ /* 0x000fc400078e0023 */
[----:B------:R-:W-:Y:S01]  /*1ff70*/  IMAD.MOV.U32 R126, RZ, RZ, R34 ;  /* 0x000000ffff7e7224 */ /* 0x000fe200078e0022 */
[----:B------:R-:W4:Y:S01]  /*1ff80*/  LDL R124, [R1+0x2640] ;  /* 0x00264000017c7983 */ /* 0x000f220000100800 */
[----:B------:R-:W-:Y:S01]  /*1ff90*/  @!P4 IMAD.MOV R131, RZ, RZ, -R131 ;  /* 0x000000ffff83c224 */ /* 0x000fe200078e0a83 */
[----:B--2---:R-:W-:Y:S01]  /*1ffa0*/  ISETP.GE.AND P4, PT, R130, RZ, PT ;  /* 0x000000ff8200720c */ /* 0x004fe20003f86270 */
[----:B------:R-:W-:Y:S02]  /*1ffb0*/  @!P5 IMAD.MOV R126, RZ, RZ, -R126 ;  /* 0x000000ffff7ed224 */ /* 0x000fe400078e0a7e */
[----:B------:R-:W-:-:S04]  /*1ffc0*/  @!P0 IMAD.MOV R33, RZ, RZ, -R33 ;  /* 0x000000ffff218224 */ /* 0x000fc800078e0a21 */
[----:B------:R-:W-:Y:S01]  /*1ffd0*/  @!P1 IMAD.MOV R32, RZ, RZ, -R32 ;  /* 0x000000ffff209224 */ /* 0x000fe200078e0a20 */
[----:B------:R-:W-:Y:S04]  /*1ffe0*/  STL [R1+0xbc], R33 ;  /* 0x0000bc2101007387 */ /* 0x000fe80000100800 */
[----:B------:R-:W2:Y:S01]  /*1fff0*/  LDL R130, [R1+0x2718] ;  /* 0x0027180001827983 */ /* 0x000ea20000100800 */
[----:B0-----:R-:W-:-:S03]  /*20000*/  IMAD.MOV.U32 R37, RZ, RZ, R29 ;  /* 0x000000ffff257224 */ /* 0x001fc600078e001d */
[----:B------:R-:W-:Y:S01]  /*20010*/  STL [R1+0xb8], R32 ;  /* 0x0000b82001007387 */ /* 0x000fe20000100800 */
[----:B---3--:R-:W-:-:S03]  /*20020*/  ISETP.GE.AND P5, PT, R138, RZ, PT ;  /* 0x000000ff8a00720c */ /* 0x008fc60003fa6270 */
[----:B------:R-:W3:Y:S01]  /*20030*/  LDL R138, [R1+0x2734] ;  /* 0x00273400018a7983 */ /* 0x000ee20000100800 */
[----:B----4-:R-:W-:Y:S01]  /*20040*/  ISETP.GE.AND P0, PT, R165, RZ, PT ;  /* 0x000000ffa500720c */ /* 0x010fe20003f06270 */
[----:B------:R-:W-:-:S08]  /*20050*/  IMAD.MOV.U32 R165, RZ, RZ, R31 ;  /* 0x000000ffffa57224 */ /* 0x000fd000078e001f */
[----:B------:R-:W-:Y:S02]  /*20060*/  @!P5 IMAD.MOV R37, RZ, RZ, -R37 ;  /* 0x000000ffff25d224 */ /* 0x000fe400078e0a25 */
[----:B------:R-:W-:Y:S01]  /*20070*/  @!P3 IMAD.MOV R165, RZ, RZ, -R165 ;  /* 0x000000ffffa5b224 */ /* 0x000fe200078e0aa5 */
[----:B------:R-:W-:Y:S02]  /*20080*/  ISETP.GE.AND P3, PT, R139, RZ, PT ;  /* 0x000000ff8b00720c */ /* 0x000fe40003f66270 */
[----:B------:R-:W4:Y:S01]  /*20090*/  LDL R139, [R1+0x2788] ;  /* 0x00278800018b7983 */ /* 0x000f220000100800 */
[----:B------:R-:W-:Y:S01]  /*200a0*/  ISETP.GE.AND P1, PT, R154, RZ, PT ;  /* 0x000000ff9a00720c */ /* 0x000fe20003f26270 */
[----:B------:R-:W-:-:S04]  /*200b0*/  IMAD.MOV.U32 R154, RZ, RZ, R30 ;  /* 0x000000ffff9a7224 */ /* 0x000fc800078e001e */
[----:B------:R-:W-:Y:S01]  /*200c0*/  @!P4 IMAD.MOV R154, RZ, RZ, -R154 ;  /* 0x000000ffff9ac224 */ /* 0x000fe200078e0a9a */
[----:B------:R-:W-:Y:S01]  /*200d0*/  ISETP.GE.AND P4, PT, R4, RZ, PT ;  /* 0x000000ff0400720c */ /* 0x000fe20003f86270 */
[----:B------:R-:W-:Y:S01]  /*200e0*/  IMAD.MOV.U32 R4, RZ, RZ, R28 ;  /* 0x000000ffff047224 */ /* 0x000fe200078e001c */
[----:B------:R-:W-:Y:S03]  /*200f0*/  STL [R1+0x27f0], R37 ;  /* 0x0027f02501007387 */ /* 0x000fe60000100800 */
[----:B------:R-:W-:Y:S01]  /*20100*/  @!P0 IMAD.MOV R4, RZ, RZ, -R4 ;  /* 0x000000ffff048224 */ /* 0x000fe200078e0a04 */
[----:B------:R-:W4:Y:S01]  /*20110*/  LDL R125, [R1+0x2674] ;  /* 0x00267400017d7983 */ /* 0x000f220000100800 */
[----:B------:R-:W-:-:S03]  /*20120*/  ISETP.GE.AND P0, PT, R132, RZ, PT ;  /* 0x000000ff8400720c */ /* 0x000fc60003f06270 */
[----:B------:R-:W4:Y:S01]  /*20130*/  LDL R132, [R1+0x26e0] ;  /* 0x0026e00001847983 */ /* 0x000f220000100800 */
[----:B------:R-:W-:-:S03]  /*20140*/  ISETP.GE.AND P5, PT, R128, RZ, PT ;  /* 0x000000ff8000720c */ /* 0x000fc60003fa6270 */
[----:B------:R-:W4:Y:S01]  /*20150*/  LDL R128, [R1+0x2690] ;  /* 0x0026900001807983 */ /* 0x000f220000100800 */
[----:B------:R-:W-:Y:S01]  /*20160*/  @!P1 IMAD.MOV R27, RZ, RZ, -R27 ;  /* 0x000000ffff1b9224 */ /* 0x000fe200078e0a1b */
[----:B------:R-:W-:-:S04]  /*20170*/  ISETP.GE.AND P1, PT, R129, RZ, PT ;  /* 0x000000ff8100720c */ /* 0x000fc80003f26270 */
[----:B------:R-:W-:Y:S04]  /*20180*/  STL [R1+0x308], R27 ;  /* 0x0003081b01007387 */ /* 0x000fe80000100800 */
[----:B------:R-:W4:Y:S01]  /*20190*/  LDL R129, [R1+0x2768] ;  /* 0x0027680001817983 */ /* 0x000f220000100800 */
[----:B------:R-:W-:Y:S02]  /*201a0*/  @!P3 IMAD.MOV R26, RZ, RZ, -R26 ;  /* 0x000000ffff1ab224 */ /* 0x000fe400078e0a1a */
[----:B------:R-:W-:Y:S01]  /*201b0*/  @!P4 IMAD.MOV R25, RZ, RZ, -R25 ;  /* 0x000000ffff19c224 */ /* 0x000fe200078e0a19 */
[----:B------:R-:W-:Y:S02]  /*201c0*/  ISETP.GE.AND P4, PT, R127, RZ, PT ;  /* 0x000000ff7f00720c */ /* 0x000fe40003f86270 */
[----:B------:R-:W-:Y:S04]  /*201d0*/  STL [R1+0x30c], R26 ;  /* 0x00030c1a01007387 */ /* 0x000fe80000100800 */
[----:B------:R-:W-:Y:S04]  /*201e0*/  STL [R1+0x374], R25 ;  /* 0x0003741901007387 */ /* 0x000fe80000100800 */
[----:B------:R-:W4:Y:S01]  /*201f0*/  LDL R127, [R1+0x2784] ;  /* 0x00278400017f7983 */ /* 0x000f220000100800 */
[----:B------:R-:W-:Y:S01]  /*20200*/  @!P5 IMAD.MOV R24, RZ, RZ, -R24 ;  /* 0x000000ffff18d224 */ /* 0x000fe200078e0a18 */
[----:B--2---:R-:W-:-:S02]  /*20210*/  ISETP.GE.AND P5, PT, R130, RZ, PT ;  /* 0x000000ff8200720c */ /* 0x004fc40003fa6270 */
[----:B------:R-:W-:Y:S01]  /*20220*/  ISETP.GE.AND P3, PT, R124, RZ, PT ;  /* 0x000000ff7c00720c */ /* 0x000fe20003f66270 */
[----:B------:R-:W-:Y:S01]  /*20230*/  @!P0 IMAD.MOV R23, RZ, RZ, -R23 ;  /* 0x000000ffff178224 */ /* 0x000fe200078e0a17 */
[----:B------:R-:W-:Y:S01]  /*20240*/  STL [R1+0x36c], R24 ;  /* 0x00036c1801007387 */ /* 0x000fe20000100800 */
[----:B------:R-:W-:Y:S02]  /*20250*/  @!P1 IMAD.MOV R22, RZ, RZ, -R22 ;  /* 0x000000ffff169224 */ /* 0x000fe400078e0a16 */
[----:B------:R-:W-:-:S06]  /*20260*/  @!P4 IMAD.MOV R20, RZ, RZ, -R20 ;  /* 0x000000ffff14c224 */ /* 0x000fcc00078e0a14 */
[----:B------:R-:W-:Y:S02]  /*20270*/  @!P5 IMAD.MOV R19, RZ, RZ, -R19 ;  /* 0x000000ffff13d224 */ /* 0x000fe400078e0a13 */
[----:B------:R-:W-:Y:S01]  /*20280*/  @!P3 IMAD.MOV R21, RZ, RZ, -R21 ;  /* 0x000000ffff15b224 */ /* 0x000fe200078e0a15 */
[----:B---3--:R-:W-:Y:S02]  /*20290*/  ISETP.GE.AND P0, PT, R138, RZ, PT ;  /* 0x000000ff8a00720c */ /* 0x008fe40003f06270 */
[----:B------:R-:W2:Y:S04]  /*202a0*/  LDL R138, [R1+0x263c] ;  /* 0x00263c00018a7983 */ /* 0x000ea80000100800 */
[----:B------:R-:W-:Y:S04]  /*202b0*/  STL [R1+0x370], R23 ;  /* 0x0003701701007387 */ /* 0x000fe80000100800 */
[----:B------:R-:W3:Y:S01]  /*202c0*/  LDL R130, [R1+0x26c4] ;  /* 0x0026c40001827983 */ /* 0x000ee20000100800 */
[----:B----4-:R-:W-:-:S03]  /*202d0*/  ISETP.GE.AND P1, PT, R139, RZ, PT ;  /* 0x000000ff8b00720c */ /* 0x010fc60003f26270 */
[----:B------:R-:W4:Y:S04]  /*202e0*/  LDL R139, [R1+0x2670] ;  /* 0x00267000018b7983 */ /* 0x000f280000100800 */
[----:B------:R-:W-:Y:S04]  /*202f0*/  STL [R1+0x368], R22 ;  /* 0x0003681601007387 */ /* 0x000fe80000100800 */
[----:B------:R-:W-:Y:S04]  /*20300*/  STL [R1+0x364], R21 ;  /* 0x0003641501007387 */ /* 0x000fe80000100800 */
[----:B------:R-:W-:Y:S04]  /*20310*/  STL [R1+0x360], R20 ;  /* 0x0003601401007387 */ /* 0x000fe80000100800 */
[----:B------:R-:W4:Y:S04]  /*20320*/  LDL R124, [R1+0x2714] ;  /* 0x00271400017c7983 */ /* 0x000f280000100800 */
[----:B------:R-:W-:Y:S01]  /*20330*/  STL [R1+0x35c], R19 ;  /* 0x00035c1301007387 */ /* 0x000fe20000100800 */
[----:B------:R-:W-:-:S02]  /*20340*/  ISETP.GE.AND P5, PT, R132, RZ, PT ;  /* 0x000000ff8400720c */ /* 0x000fc40003fa6270 */
[----:B------:R-:W0:Y:S01]  /*20350*/  LDC R132, c[0x0][0x3a0] ;  /* 0x0000e800ff847b82 */ /* 0x000e220000000800 */
[----:B------:R-:W-:Y:S02]  /*20360*/  ISETP.GE.AND P4, PT, R128, RZ, PT ;  /* 0x000000ff8000720c */ /* 0x000fe40003f86270 */
[----:B------:R-:W4:Y:S01]  /*20370*/  LDL R128, [R1+0x2764] ;  /* 0x0027640001807983 */ /* 0x000f220000100800 */
[----:B------:R-:W-:Y:S01]  /*20380*/  ISETP.GE.AND P3, PT, R125, RZ, PT ;  /* 0x000000ff7d00720c */ /* 0x000fe20003f66270 */
[----:B------:R-:W-:Y:S01]  /*20390*/  @!P0 IMAD.MOV R18, RZ, RZ, -R18 ;  /* 0x000000ffff128224 */ /* 0x000fe200078e0a12 */
[----:B------:R-:W-:-:S04]  /*203a0*/  ISETP.GE.AND P0, PT, R129, RZ, PT ;  /* 0x000000ff8100720c */ /* 0x000fc80003f06270 */
[----:B------:R-:W-:Y:S01]  /*203b0*/  STL [R1+0x354], R18 ;  /* 0x0003541201007387 */ /* 0x000fe20000100800 */
[----:B------:R-:W-:-:S03]  /*203c0*/  @!P1 IMAD.MOV R17, RZ, RZ, -R17 ;  /* 0x000000ffff119224 */ /* 0x000fc600078e0a11 */
[----:B------:R-:W4:Y:S01]  /*203d0*/  LDL R129, [R1+0x2614] ;  /* 0x0026140001817983 */ /* 0x000f220000100800 */
[----:B0-----:R-:W-:Y:S02]  /*203e0*/  VIADD R132, R132, 0xffffffbc ;  /* 0xffffffbc84847836 */ /* 0x001fe40000000000 */
[----:B------:R-:W-:-:S03]  /*203f0*/  @!P3 IMAD.MOV R16, RZ, RZ, -R16 ;  /* 0x000000ffff10b224 */ /* 0x000fc600078e0a10 */
[----:B------:R-:W-:Y:S02]  /*20400*/  ISETP.GE.U32.AND P1, PT, R132, 0x7ffffebd, PT ;  /* 0x7ffffebd8400780c */ /* 0x000fe40003f26070 */
[----:B------:R-:W4:Y:S01]  /*20410*/  LDL R132, [R1+0x2618] ;  /* 0x0026180001847983 */ /* 0x000f220000100800 */
[----:B------:R-:W-:Y:S02]  /*20420*/  @!P4 IMAD.MOV R15, RZ, RZ, -R15 ;  /* 0x000000ffff0fc224 */ /* 0x000fe400078e0a0f */
[----:B------:R-:W-:Y:S01]  /*20430*/  @!P5 IMAD.MOV R14, RZ, RZ, -R14 ;  /* 0x000000ffff0ed224 */ /* 0x000fe200078e0a0e */
[----:B------:R-:W-:Y:S01]  /*20440*/  STL [R1+0x350], R17 ;  /* 0x0003501101007387 */ /* 0x000fe20000100800 */
[----:B------:R-:W-:-:S03]  /*20450*/  @!P0 IMAD.MOV R13, RZ, RZ, -R13 ;  /* 0x000000ffff0d8224 */ /* 0x000fc600078e0a0d */
[----:B------:R-:W-:Y:S01]  /*20460*/  STL [R1+0x344], R16 ;  /* 0x0003441001007387 */ /* 0x000fe20000100800 */
[----:B------:R-:W-:-:S03]  /*20470*/  ISETP.GE.AND P3, PT, R127, RZ, PT ;  /* 0x000000ff7f00720c */ /* 0x000fc60003f66270 */
[----:B------:R-:W-:Y:S04]  /*20480*/  STL [R1+0x340], R15 ;  /* 0x0003400f01007387 */ /* 0x000fe80000100800 */
[----:B------:R-:W-:Y:S04]  /*20490*/  STL [R1+0x33c], R14 ;  /* 0x00033c0e01007387 */ /* 0x000fe80000100800 */
[----:B------:R-:W4:Y:S04]  /*204a0*/  LDL R125, [R1+0x262c] ;  /* 0x00262c00017d7983 */ /* 0x000f280000100800 */
[----:B------:R-:W-:Y:S04]  /*204b0*/  STL [R1+0x328], R13 ;  /* 0x0003280d01007387 */ /* 0x000fe80000100800 */
[----:B------:R-:W4:Y:S01]  /*204c0*/  LDL R127, [R1+0x4c] ;  /* 0x00004c00017f7983 */ /* 0x000f220000100800 */
[----:B------:R-:W-:Y:S01]  /*204d0*/  @!P3 IMAD.MOV R12, RZ, RZ, -R12 ;  /* 0x000000ffff0cb224 */ /* 0x000fe200078e0a0c */
[----:B------:R-:W-:-:S02]  /*204e0*/  PRMT R133, RZ, 0x7610, R133 ;  /* 0x00007610ff857816 */ /* 0x000fc40000000085 */
[----:B--2---:R-:W-:Y:S02]  /*204f0*/  ISETP.GE.AND P4, PT, R138, RZ, PT ;  /* 0x000000ff8a00720c */ /* 0x004fe40003f86270 */
[----:B---3--:R-:W-:Y:S02]  /*20500*/  ISETP.GE.AND P5, PT, R130, RZ, PT ;  /* 0x000000ff8200720c */ /* 0x008fe40003fa6270 */
[----:B------:R-:W2:Y:S09]  /*20510*/  LDL.LU R130, [R1+0x31c] ;  /* 0x00031c0001827983 */ /* 0x000eb20000300800 */
[----:B------:R-:W-:Y:S01]  /*20520*/  @!P4 IMAD.MOV R11, RZ, RZ, -R11 ;  /* 0x000000ffff0bc224 */ /* 0x000fe200078e0a0b */
[----:B----4-:R-:W-:Y:S01]  /*20530*/  ISETP.GE.AND P0, PT, R139, RZ, PT ;  /* 0x000000ff8b00720c */ /* 0x010fe20003f06270 */
[----:B------:R-:W-:Y:S01]  /*20540*/  @!P5 IMAD.MOV R10, RZ, RZ, -R10 ;  /* 0x000000ffff0ad224 */ /* 0x000fe200078e0a0a */
[----:B------:R-:W3:Y:S04]  /*20550*/  LDL R139, [R1+0x2628] ;  /* 0x00262800018b7983 */ /* 0x000ee80000100800 */
[----:B------:R-:W-:Y:S01]  /*20560*/  STL [R1+0x338], R12 ;  /* 0x0003380c01007387 */ /* 0x000fe20000100800 */
[----:B------:R-:W-:-:S06]  /*20570*/  ISETP.GE.AND P3, PT, R124, RZ, PT ;  /* 0x000000ff7c00720c */ /* 0x000fcc0003f66270 */
[----:B------:R-:W-:Y:S01]  /*20580*/  @!P0 IMAD.MOV R9, RZ, RZ, -R9 ;  /* 0x000000ffff098224 */ /* 0x000fe200078e0a09 */
[----:B------:R-:W-:Y:S01]  /*20590*/  STL [R1+0x324], R11 ;  /* 0x0003240b01007387 */ /* 0x000fe20000100800 */
[----:B------:R-:W-:Y:S02]  /*205a0*/  ISETP.GE.AND P4, PT, R128, RZ, PT ;  /* 0x000000ff8000720c */ /* 0x000fe40003f86270 */
[----:B------:R-:W0:Y:S01]  /*205b0*/  LDC R128, c[0x0][0x3a8] ;  /* 0x0000ea00ff807b82 */ /* 0x000e220000000800 */
[----:B------:R1:W-:Y:S01]  /*205c0*/  STL [R1+0x334], R10 ;  /* 0x0003340a01007387 */ /* 0x0003e20000100800 */
[----:B------:R-:W-:Y:S01]  /*205d0*/  ISETP.GE.AND P5, PT, R129, RZ, PT ;  /* 0x000000ff8100720c */ /* 0x000fe20003fa6270 */
[----:B-1----:R-:W-:-:S08]  /*205e0*/  IMAD.MOV.U32 R10, RZ, RZ, R8 ;  /* 0x000000ffff0a7224 */ /* 0x002fd000078e0008 */
[----:B------:R-:W-:Y:S01]  /*205f0*/  @!P4 IMAD.MOV R7, RZ, RZ, -R7 ;  /* 0x000000ffff07c224 */ /* 0x000fe200078e0a07 */
[----:B------:R-:W-:Y:S01]  /*20600*/  ISETP.GE.AND P0, PT, R132, RZ, PT ;  /* 0x000000ff8400720c */ /* 0x000fe20003f06270 */
[----:B------:R-:W-:Y:S02]  /*20610*/  @!P3 IMAD.MOV R10, RZ, RZ, -R10 ;  /* 0x000000ffff0ab224 */ /* 0x000fe400078e0a0a */
[----:B0-----:R-:W-:Y:S01]  /*20620*/  IMAD R128, R128, 0x86, RZ ;  /* 0x0000008680807824 */ /* 0x001fe200078e02ff */
[----:B------:R-:W-:Y:S01]  /*20630*/  STL [R1+0x358], R9 ;  /* 0x0003580901007387 */ /* 0x000fe20000100800 */
[----:B------:R-:W-:Y:S01]  /*20640*/  IMAD R8, R2, 0x43, RZ ;  /* 0x0000004302087824 */ /* 0x000fe200078e02ff */
[----:B------:R-:W0:Y:S01]  /*20650*/  LDC R129, c[0x0][0x3a0] ;  /* 0x0000e800ff817b82 */ /* 0x000e220000000800 */
[----:B------:R-:W-:Y:S02]  /*20660*/  IMAD.MOV.U32 R2, RZ, RZ, R5 ;  /* 0x000000ffff027224 */ /* 0x000fe400078e0005 */
[----:B------:R-:W-:Y:S01]  /*20670*/  @!P5 IMAD.MOV R6, RZ, RZ, -R6 ;  /* 0x000000ffff06d224 */ /* 0x000fe200078e0a06 */
[----:B------:R-:W-:Y:S03]  /*20680*/  STL [R1+0x34c], R10 ;  /* 0x00034c0a01007387 */ /* 0x000fe60000100800 */
[----:B------:R-:W-:Y:S01]  /*20690*/  @!P0 IMAD.MOV R2, RZ, RZ, -R2 ;  /* 0x000000ffff028224 */ /* 0x000fe200078e0a02 */
[----:B------:R-:W4:Y:S04]  /*206a0*/  LDL R132, [R1+0x2638] ;  /* 0x0026380001847983 */ /* 0x000f280000100800 */
[----:B------:R-:W-:Y:S04]  /*206b0*/  STL [R1+0x348], R7 ;  /* 0x0003480701007387 */ /* 0x000fe80000100800 */
[----:B------:R1:W-:Y:S01]  /*206c0*/  STL [R1+0x330], R6 ;  /* 0x0003300601007387 */ /* 0x0003e20000100800 */
[----:B------:R-:W-:-:S03]  /*206d0*/  IADD3 R5, P6, PT, R128, R127, RZ ;  /* 0x0000007f80057210 */ /* 0x000fc60007fde0ff */
[----:B------:R-:W-:Y:S01]  /*206e0*/  STL [R1+0x32c], R2 ;  /* 0x00032c0201007387 */ /* 0x000fe20000100800 */
[----:B-1----:R-:W-:-:S03]  /*206f0*/  LEA.HI.X.SX32 R6, R8, R3, 0x1, P6 ;  /* 0x0000000308067211 */ /* 0x002fc600030f0eff */
[----:B------:R-:W-:Y:S04]  /*20700*/  STL [R1+0x1798], R5 ;  /* 0x0017980501007387 */ /* 0x000fe80000100800 */
[----:B------:R-:W2:Y:S01]  /*20710*/  LDL.LU R3, [R1+0x2820] ;  /* 0x0028200001037983 */ /* 0x000ea20000300800 */
[----:B------:R-:W-:-:S03]  /*20720*/  @!P1 IMAD.MOV.U32 R7, RZ, RZ, R6 ;  /* 0x000000ffff079224 */ /* 0x000fc600078e0006 */
[----:B------:R1:W-:Y:S04]  /*20730*/  STL [R1+0x1794], R6 ;  /* 0x0017940601007387 */ /* 0x0003e80000100800 */
[----:B------:R-:W3:Y:S01]  /*20740*/  LDL.LU R8, [R1+0xc0] ;  /* 0x0000c00001087983 */ /* 0x000ee20000300800 */
[----:B-1----:R-:W-:-:S05]  /*20750*/  @!P1 IMAD.MOV.U32 R6, RZ, RZ, R5 ;  /* 0x000000ffff069224 */ /* 0x002fca00078e0005 */
[----:B------:R2:W3:Y:S01]  /*20760*/  @!P1 LDG.E.U16 R133, desc[UR20][R6.64] ;  /* 0x0000001406859981 */ /* 0x0004e2000c1e1500 */
[----:B------:R-:W1:Y:S01]  /*20770*/  S2R R138, SR_TID.X ;  /* 0x00000000008a7919 */ /* 0x000e620000002100 */
[----:B------:R-:W-:Y:S01]  /*20780*/  ISETP.GE.AND P5, PT, R125, RZ, PT ;  /* 0x000000ff7d00720c */ /* 0x000fe20003fa6270 */
[----:B0-----:R-:W-:Y:S02]  /*20790*/  VIADD R9, R129, 0xff ;  /* 0x000000ff81097836 */ /* 0x001fe40000000000 */
[----:B--2---:R-:W-:Y:S01]  /*207a0*/  IMAD.MOV.U32 R6, RZ, RZ, R3 ;  /* 0x000000ffff067224 */ /* 0x004fe200078e0003 */
[----:B---3--:R-:W-:Y:S04]  /*207b0*/  STL [R1+0x27dc], R133 ;  /* 0x0027dc8501007387 */ /* 0x008fe80000100800 */
[----:B------:R-:W2:Y:S01]  /*207c0*/  LDL.LU R3, [R1+0x281c] ;  /* 0x00281c0001037983 */ /* 0x000ea20000300800 */
[----:B-1----:R-:W-:-:S04]  /*207d0*/  LOP3.LUT R138, R138, 0x7f, RZ, 0xc0, !PT ;  /* 0x0000007f8a8a7812 */ /* 0x002fc800078ec0ff */
[----:B------:R-:W-:Y:S01]  /*207e0*/  @!P5 IMAD.MOV R8, RZ, RZ, -R8 ;  /* 0x000000ffff08d224 */ /* 0x000fe200078e0a08 */
[----:B------:R-:W-:Y:S02]  /*207f0*/  ISETP.GT.AND P3, PT, R9, 0xff, PT ;  /* 0x000000ff0900780c */ /* 0x000fe40003f64270 */
[----:B------:R-:W-:Y:S01]  /*20800*/  ISETP.GE.AND P6, PT, R139, RZ, PT ;  /* 0x000000ff8b00720c */ /* 0x000fe20003fc6270 */
[C---:B------:R-:W-:Y:S01]  /*20810*/  IMAD R2, R138.reuse, R130, RZ ;  /* 0x000000828a027224 */ /* 0x040fe200078e02ff */
[C---:B------:R-:W-:Y:S01]  /*20820*/  LOP3.LUT R13, R138.reuse, 0x80, RZ, 0xfc, !PT ;  /* 0x000000808a0d7812 */ /* 0x040fe200078efcff */
[----:B------:R-:W-:Y:S01]  /*20830*/  STL [R1+0x320], R8 ;  /* 0x0003200801007387 */ /* 0x000fe20000100800 */
[-C--:B------:R-:W-:Y:S02]  /*20840*/  ISETP.LT.AND P4, PT, R138, R129.reuse, P3 ;  /* 0x000000818a00720c */ /* 0x080fe40001f81270 */
[----:B------:R-:W-:Y:S01]  /*20850*/  LEA R138, P1, R2, UR14, 0x1 ;  /* 0x0000000e028a7c11 */ /* 0x000fe2000f8208ff */
[----:B------:R-:W3:Y:S01]  /*20860*/  LDL.LU R116, [R1+0x770] ;  /* 0x0007700001747983 */ /* 0x000ee20000300800 */
[----:B------:R-:W-:Y:S01]  /*20870*/  ISETP.LT.AND P0, PT, R13, R129, P3 ;  /* 0x000000810d00720c */ /* 0x000fe20001f01270 */
[----:B------:R-:W-:Y:S01]  /*20880*/  IMAD.U32 R5, RZ, RZ, UR13 ;  /* 0x0000000dff057e24 */ /* 0x000fe2000f8e00ff */
[----:B----4-:R-:W-:Y:S01]  /*20890*/  ISETP.GE.AND P5, PT, R132, RZ, PT ;  /* 0x000000ff8400720c */ /* 0x010fe20003fa6270 */
[----:B------:R-:W3:Y:S01]  /*208a0*/  LDL.LU R130, [R1+0x774] ;  /* 0x0007740001827983 */ /* 0x000ee20000300800 */
[----:B------:R-:W-:Y:S01]  /*208b0*/  LEA.HI.X.SX32 R139, R2, UR15, 0x1, P1 ;  /* 0x0000000f028b7c11 */ /* 0x000fe200088f0eff */
[----:B------:R-:W-:Y:S01]  /*208c0*/  IMAD R5, R5, 0x80, R2 ;  /* 0x0000008005057824 */ /* 0x000fe200078e0202 */
[----:B------:R-:W0:Y:S01]  /*208d0*/  LDCU UR14, c[0x0][0x3b0] ;  /* 0x00007600ff0e77ac */ /* 0x000e220008000800 */
[----:B------:R-:W4:Y:S01]  /*208e0*/  LDL.LU R117, [R1+0x76c] ;  /* 0x00076c0001757983 */ /* 0x000f220000300800 */
[----:B------:R-:W-:Y:S01]  /*208f0*/  @!P6 IMAD.MOV R6, RZ, RZ, -R6 ;  /* 0x000000ffff06e224 */ /* 0x000fe200078e0a06 */
[----:B------:R-:W1:Y:S02]  /*20900*/  LDCU UR15, c[0x0][0x3b0] ;  /* 0x00007600ff0f77ac */ /* 0x000e640008000800 */
[----:B------:R-:W4:Y:S04]  /*20910*/  LDL.LU R129, [R1+0x764] ;  /* 0x0007640001817983 */ /* 0x000f280000300800 */
[----:B------:R-:W4:Y:S04]  /*20920*/  LDL R118, [R1+0x25f8] ;  /* 0x0025f80001767983 */ /* 0x000f280000100800 */
[----:B------:R-:W4:Y:S04]  /*20930*/  LDL.LU R119, [R1+0x768] ;  /* 0x0007680001777983 */ /* 0x000f280000300800 */
[----:B------:R-:W4:Y:S04]  /*20940*/  LDL.LU R128, [R1+0x75c] ;  /* 0x00075c0001807983 */ /* 0x000f280000300800 */
[----:B------:R-:W4:Y:S04]  /*20950*/  LDL.LU R120, [R1+0x760] ;  /* 0x0007600001787983 */ /* 0x000f280000300800 */
[----:B------:R-:W4:Y:S04]  /*20960*/  LDL.LU R127, [R1+0x754] ;  /* 0x00075400017f7983 */ /* 0x000f280000300800 */
[----:B------:R-:W-:Y:S04]  /*20970*/  STL [R1+0x27e4], R138 ;  /* 0x0027e48a01007387 */ /* 0x000fe80000100800 */
[----:B------:R-:W-:Y:S01]  /*20980*/  STL [R1+0x27e0], R139 ;  /* 0x0027e08b01007387 */ /* 0x000fe20000100800 */
[----:B------:R-:W-:Y:S01]  /*20990*/  LEA R2, P6, R5, UR16, 0x1 ;  /* 0x0000001005027c11 */ /* 0x000fe2000f8c08ff */
[----:B------:R-:W0:Y:S02]  /*209a0*/  LDCU UR16, c[0x0][0x3b0] ;  /* 0x00007600ff1077ac */ /* 0x000e240008000800 */
[----:B------:R-:W4:Y:S04]  /*209b0*/  LDL.LU R108, [R1+0x758] ;  /* 0x00075800016c7983 */ /* 0x000f280000300800 */
[----:B------:R-:W4:Y:S04]  /*209c0*/  LDL.LU R125, [R1+0x750] ;  /* 0x00075000017d7983 */ /* 0x000f280000300800 */
[----:B------:R-:W4:Y:S04]  /*209d0*/  LDL.LU R110, [R1+0x74c] ;  /* 0x00074c00016e7983 */ /* 0x000f280000300800 */
[----:B------:R0:W-:Y:S04]  /*209e0*/  STL [R1+0x31c], R6 ;  /* 0x00031c0601007387 */ /* 0x0001e80000100800 */
[----:B------:R-:W4:Y:S04]  /*209f0*/  LDL.LU R124, [R1+0x748] ;  /* 0x00074800017c7983 */ /* 0x000f280000300800 */
[----:B------:R-:W4:Y:S04]  /*20a00*/  LDL.LU R112, [R1+0x744] ;  /* 0x0007440001707983 */ /* 0x000f280000300800 */
[----:B------:R-:W4:Y:S04]  /*20a10*/  LDL.LU R123, [R1+0x740] ;  /* 0x00074000017b7983 */ /* 0x000f280000300800 */
[----:B------:R-:W4:Y:S04]  /*20a20*/  LDL.LU R113, [R1+0x738] ;  /* 0x0007380001717983 */ /* 0x000f280000300800 */
[----:B------:R-:W4:Y:S04]  /*20a30*/  LDL.LU R122, [R1+0x314] ;  /* 0x00031400017a7983 */ /* 0x000f280000300800 */
[----:B------:R-:W4:Y:S04]  /*20a40*/  LDL.LU R114, [R1+0x73c] ;  /* 0x00073c0001727983 */ /* 0x000f280000300800 */
[----:B------:R-:W4:Y:S04]  /*20a50*/  LDL.LU R121, [R1+0x730] ;  /* 0x0007300001797983 */ /* 0x000f280000300800 */
[----:B------:R0:W-:Y:S01]  /*20a60*/  STL [R1+0x27ec], R2 ;  /* 0x0027ec0201007387 */ /* 0x0001e20000100800 */
[----:B--2---:R-:W-:-:S02]  /*20a70*/  ISETP.NE.AND P1, PT, R3, RZ, PT ;  /* 0x000000ff0300720c */ /* 0x004fc40003f25270 */
[----:B------:R-:W-:Y:S02]  /*20a80*/  LOP3.LUT R132, RZ, R3, RZ, 0x33, !PT ;  /* 0x00000003ff847212 */ /* 0x000fe400078e33ff */
[----:B------:R-:W-:Y:S01]  /*20a90*/  LEA.HI.X.SX32 R3, R5, UR17, 0x1, P6 ;  /* 0x0000001105037c11 */ /* 0x000fe2000b0f0eff */
[----:B------:R-:W2:Y:S04]  /*20aa0*/  LDCU UR17, c[0x0][0x3b0] ;  /* 0x00007600ff1177ac */ /* 0x000ea80008000800 */
[----:B------:R-:W-:Y:S04]  /*20ab0*/  STL [R1+0x27e8], R3 ;  /* 0x0027e80301007387 */ /* 0x000fe80000100800 */
[----:B0-----:R-:W2:Y:S01]  /*20ac0*/  LDL.LU R6, [R1+0xdc] ;  /* 0x0000dc0001067983 */ /* 0x001ea20000300800 */
[----:B---3--:R-:W-:-:S02]  /*20ad0*/  PRMT R130, R130, 0x5410, R116 ;  /* 0x0000541082827816 */ /* 0x008fc40000000074 */
[----:B----4-:R-:W-:Y:S02]  /*20ae0*/  PRMT R129, R129, 0x5410, R117 ;  /* 0x0000541081817816 */ /* 0x010fe40000000075 */
[----:B------:R-:W-:Y:S02]  /*20af0*/  PRMT R128, R128, 0x5410, R119 ;  /* 0x0000541080807816 */ /* 0x000fe40000000077 */
[----:B------:R-:W-:Y:S01]  /*20b00*/  PRMT R127, R127, 0x5410, R120 ;  /* 0x000054107f7f7816 */ /* 0x000fe20000000078 */
[----:B--2---:R-:W-:-:S05]  /*20b10*/  @!P5 IMAD.MOV R6, RZ, RZ, -R6 ;  /* 0x000000ffff06d224 */ /* 0x004fca00078e0a06 */
[----:B------:R-:W-:Y:S04]  /*20b20*/  STL [R1+0x318], R6 ;  /* 0x0003180601007387 */ /* 0x000fe80000100800 */
[----:B------:R-:W2:Y:S04]  /*20b30*/  LDL R99, [R1+0x25f4] ;  /* 0x0025f40001637983 */ /* 0x000ea80000100800 */
[----:B------:R-:W3:Y:S01]  /*20b40*/  LDL.LU R100, [R1+0x734] ;  /* 0x0007340001647983 */ /* 0x000ee20000300800 */
[----:B------:R-:W-:-:S03]  /*20b50*/  ISETP.GE.AND P5, PT, R118, RZ, PT ;  /* 0x000000ff7600720c */ /* 0x000fc60003fa6270 */
[----:B------:R-:W3:Y:S04]  /*20b60*/  LDL.LU R120, [R1+0x728] ;  /* 0x0007280001787983 */ /* 0x000ee80000300800 */
[----:B------:R-:W4:Y:S04]  /*20b70*/  LDL.LU R109, [R1+0x72c] ;  /* 0x00072c00016d7983 */ /* 0x000f280000300800 */
[----:B------:R-:W4:Y:S04]  /*20b80*/  LDL.LU R119, [R1+0x724] ;  /* 0x0007240001777983 */ /* 0x000f280000300800 */
[----:B------:R-:W2:Y:S04]  /*20b90*/  LDL.LU R101, [R1+0x720] ;  /* 0x0007200001657983 */ /* 0x000ea80000300800 */
[----:B------:R-:W2:Y:S04]  /*20ba0*/  LDL.LU R118, [R1+0x71c] ;  /* 0x00071c0001767983 */ /* 0x000ea80000300800 */
[----:B------:R-:W2:Y:S04]  /*20bb0*/  LDL.LU R102, [R1+0x718] ;  /* 0x0007180001667983 */ /* 0x000ea80000300800 */
[----:B------:R-:W2:Y:S04]  /*20bc0*/  LDL.LU R117, [R1+0x714] ;  /* 0x0007140001757983 */ /* 0x000ea80000300800 */
[----:B------:R-:W2:Y:S04]  /*20bd0*/  LDL.LU R105, [R1+0x70c] ;  /* 0x00070c0001697983 */ /* 0x000ea80000300800 */
[----:B------:R-:W2:Y:S04]  /*20be0*/  LDL.LU R116, [R1+0x708] ;  /* 0x0007080001747983 */ /* 0x000ea80000300800 */
[----:B------:R-:W2:Y:S04]  /*20bf0*/  LDL.LU R111, [R1+0x710] ;  /* 0x00071000016f7983 */ /* 0x000ea80000300800 */
[----:B------:R-:W2:Y:S04]  /*20c00*/  LDL.LU R115, [R1+0x700] ;  /* 0x0007000001737983 */ /* 0x000ea80000300800 */
[----:B------:R-:W2:Y:S01]  /*20c10*/  LDL.LU R2, [R1+0xf4] ;  /* 0x0000f40001027983 */ /* 0x000ea20000300800 */
[----:B------:R-:W-:-:S02]  /*20c20*/  PRMT R124, R124, 0x5410, R110 ;  /* 0x000054107c7c7816 */ /* 0x000fc4000000006e */
[----:B------:R-:W-:Y:S01]  /*20c30*/  PRMT R121, R121, 0x5410, R114 ;  /* 0x0000541079797816 */ /* 0x000fe20000000072 */
[----:B------:R-:W3:Y:S01]  /*20c40*/  LDL R110, [R1+0x2608] ;  /* 0x00260800016e7983 */ /* 0x000ee20000100800 */
[----:B------:R-:W-:-:S03]  /*20c50*/  PRMT R122, R122, 0x5410, R113 ;  /* 0x000054107a7a7816 */ /* 0x000fc60000000071 */
[----:B------:R-:W3:Y:S04]  /*20c60*/  LDL.LU R103, [R1+0x704] ;  /* 0x0007040001677983 */ /* 0x000ee80000300800 */
[----:B------:R-:W3:Y:S01]  /*20c70*/  LDL.LU R114, [R1+0x6f8] ;  /* 0x0006f80001727983 */ /* 0x000ee20000300800 */
[----:B------:R-:W-:-:S03]  /*20c80*/  PRMT R123, R123, 0x5410, R112 ;  /* 0x000054107b7b7816 */ /* 0x000fc60000000070 */
[----:B------:R-:W3:Y:S01]  /*20c90*/  LDL.LU R104, [R1+0x304] ;  /* 0x0003040001687983 */ /* 0x000ee20000300800 */
[----:B------:R-:W-:-:S03]  /*20ca0*/  PRMT R125, R125, 0x5410, R108 ;  /* 0x000054107d7d7816 */ /* 0x000fc6000000006c */
[----:B------:R-:W3:Y:S04]  /*20cb0*/  LDL.LU R106, [R1+0x6fc] ;  /* 0x0006fc00016a7983 */ /* 0x000ee80000300800 */
[----:B------:R-:W3:Y:S04]  /*20cc0*/  LDL.LU R113, [R1+0x6e8] ;  /* 0x0006e80001717983 */ /* 0x000ee80000300800 */
[----:B------:R-:W3:Y:S04]  /*20cd0*/  LDL.LU R107, [R1+0x6dc] ;  /* 0x0006dc00016b7983 */ /* 0x000ee80000300800 */
[----:B------:R-:W3:Y:S04]  /*20ce0*/  LDL.LU R112, [R1+0x6d0] ;  /* 0x0006d00001707983 */ /* 0x000ee80000300800 */
[----:B------:R-:W3:Y:S01]  /*20cf0*/  LDL.LU R108, [R1+0x300] ;  /* 0x00030000016c7983 */ /* 0x000ee20000300800 */
[----:B----4-:R-:W-:Y:S01]  /*20d00*/  PRMT R119, R119, 0x5410, R109 ;  /* 0x0000541077777816 */ /* 0x010fe2000000006d */
[----:B--2---:R-:W-:-:S05]  /*20d10*/  @!P5 IMAD.MOV R2, RZ, RZ, -R2 ;  /* 0x000000ffff02d224 */ /* 0x004fca00078e0a02 */
[----:B------:R0:W-:Y:S04]  /*20d20*/  STL [R1+0x314], R2 ;  /* 0x0003140201007387 */ /* 0x0001e80000100800 */
[----:B------:R-:W2:Y:S04]  /*20d30*/  LDL.LU R109, [R1+0x2fc] ;  /* 0x0002fc00016d7983 */ /* 0x000ea80000300800 */
[----:B0-----:R-:W4:Y:S01]  /*20d40*/  LDL.LU R2, [R1+0xf8] ;  /* 0x0000f80001027983 */ /* 0x001f220000300800 */
[----:B------:R-:W-:Y:S02]  /*20d50*/  ISETP.GE.AND P5, PT, R99, RZ, PT ;  /* 0x000000ff6300720c */ /* 0x000fe40003fa6270 */
[----:B------:R-:W-:Y:S01]  /*20d60*/  PRMT R116, R116, 0x5410, R105 ;  /* 0x0000541074747816 */ /* 0x000fe20000000069 */
[----:B------:R-:W2:Y:S01]  /*20d70*/  LDL R97, [R1+0x2610] ;  /* 0x0026100001617983 */ /* 0x000ea20000100800 */
[----:B------:R-:W-:-:S03]  /*20d80*/  PRMT R115, R115, 0x5410, R111 ;  /* 0x0000541073737816 */ /* 0x000fc6000000006f */
[----:B------:R-:W2:Y:S01]  /*20d90*/  LDL.LU R105, [R1+0x2f8] ;  /* 0x0002f80001697983 */ /* 0x000ea20000300800 */
[----:B------:R-:W-:-:S03]  /*20da0*/  PRMT R118, R118, 0x5410, R101 ;  /* 0x0000541076767816 */ /* 0x000fc60000000065 */
[----:B------:R-:W2:Y:S04]  /*20db0*/  LDL.LU R98, [R1+0x6f4] ;  /* 0x0006f40001627983 */ /* 0x000ea80000300800 */
[----:B------:R-:W2:Y:S01]  /*20dc0*/  LDL.LU R111, [R1+0x6e0] ;  /* 0x0006e000016f7983 */ /* 0x000ea20000300800 */
[----:B---3--:R-:W-:-:S03]  /*20dd0*/  PRMT R112, R112, 0x5410, R107 ;  /* 0x0000541070707816 */ /* 0x008fc6000000006b */
[----:B------:R-:W3:Y:S01]  /*20de0*/  LDL.LU R99, [R1+0x2f4] ;  /* 0x0002f40001637983 */ /* 0x000ee20000300800 */
[----:B----4-:R-:W-:Y:S01]  /*20df0*/  @!P5 IMAD.MOV R2, RZ, RZ, -R2 ;  /* 0x000000ffff02d224 */ /* 0x010fe200078e0a02 */
[----:B------:R-:W-:-:S04]  /*20e00*/  ISETP.GE.AND P5, PT, R110, RZ, PT ;  /* 0x000000ff6e00720c */ /* 0x000fc80003fa6270 */
[----:B------:R0:W-:Y:S04]  /*20e10*/  STL [R1+0x310], R2 ;  /* 0x0003100201007387 */ /* 0x0001e80000100800 */
[----:B------:R-:W4:Y:S04]  /*20e20*/  LDL.LU R101, [R1+0x6e4] ;  /* 0x0006e40001657983 */ /* 0x000f280000300800 */
[----:B------:R-:W4:Y:S04]  /*20e30*/  LDL.LU R110, [R1+0x6d4] ;  /* 0x0006d400016e7983 */ /* 0x000f280000300800 */
[----:B------:R-:W3:Y:S04]  /*20e40*/  LDL.LU R107, [R1+0x2f0] ;  /* 0x0002f000016b7983 */ /* 0x000ee80000300800 */
[----:B0-----:R-:W3:Y:S01]  /*20e50*/  LDL.LU R2, [R1+0x104] ;  /* 0x0001040001027983 */ /* 0x001ee20000300800 */
[----:B------:R-:W-:-:S02]  /*20e60*/  SEL R5, R132, R104, !P1 ;  /* 0x0000006884057207 */ /* 0x000fc40004800000 */
[----:B------:R-:W-:-:S03]  /*20e70*/  SEL R6, R132, R108, !P1 ;  /* 0x0000006c84067207 */ /* 0x000fc60004800000 */
[----:B------:R-:W-:Y:S01]  /*20e80*/  IMAD R3, R5, UR38, RZ ;  /* 0x0000002605037c24 */ /* 0x000fe2000f8e02ff */
[----:B------:R-:W-:Y:S01]  /*20e90*/  PRMT R113, R113, 0x5410, R106 ;  /* 0x0000541071717816 */ /* 0x000fe2000000006a */
[----:B------:R-:W0:Y:S01]  /*20ea0*/  LDCU UR38, c[0x0][0x3b0] ;  /* 0x00007600ff2677ac */ /* 0x000e220008000800 */
[----:B------:R-:W-:Y:S02]  /*20eb0*/  PRMT R120, R120, 0x5410, R100 ;  /* 0x0000541078787816 */ /* 0x000fe40000000064 */
[----:B------:R1:W-:Y:S01]  /*20ec0*/  STL [R1+0x300], R3 ;  /* 0x0003000301007387 */ /* 0x0003e20000100800 */
[----:B--2---:R-:W-:-:S03]  /*20ed0*/  SEL R5, R132, R109, !P1 ;  /* 0x0000006d84057207 */ /* 0x004fc60004800000 */
[----:B------:R-:W2:Y:S01]  /*20ee0*/  LDL R106, [R1+0x260c] ;  /* 0x00260c00016a7983 */ /* 0x000ea20000100800 */
[----:B------:R-:W-:-:S03]  /*20ef0*/  PRMT R117, R117, 0x5410, R102 ;  /* 0x0000541075757816 */ /* 0x000fc60000000066 */
[----:B------:R-:W2:Y:S01]  /*20f00*/  LDL.LU R100, [R1+0x6ec] ;  /* 0x0006ec0001647983 */ /* 0x000ea20000300800 */
[----:B-1----:R-:W-:Y:S01]  /*20f10*/  IMAD R3, R6, UR39, RZ ;  /* 0x0000002706037c24 */ /* 0x002fe2000f8e02ff */
[----:B------:R-:W-:Y:S02]  /*20f20*/  PRMT R114, R114, 0x5410, R103 ;  /* 0x0000541072727816 */ /* 0x000fe40000000067 */
[----:B------:R-:W2:Y:S01]  /*20f30*/  LDL.LU R109, [R1+0x6c0] ;  /* 0x0006c000016d7983 */ /* 0x000ea20000300800 */
[----:B------:R-:W-:Y:S01]  /*20f40*/  SEL R6, R132, R105, !P1 ;  /* 0x0000006984067207 */ /* 0x000fe20004800000 */
[----:B------:R-:W1:Y:S02]  /*20f50*/  LDCU UR39, c[0x0][0x3b0] ;  /* 0x00007600ff2777ac */ /* 0x000e640008000800 */
[----:B------:R-:W2:Y:S04]  /*20f60*/  LDL.LU R102, [R1+0x2ec] ;  /* 0x0002ec0001667983 */ /* 0x000ea80000300800 */
[----:B------:R-:W2:Y:S04]  /*20f70*/  LDL.LU R103, [R1+0x6d8] ;  /* 0x0006d80001677983 */ /* 0x000ea80000300800 */
[----:B------:R-:W2:Y:S04]  /*20f80*/  LDL.LU R108, [R1+0x6ac] ;  /* 0x0006ac00016c7983 */ /* 0x000ea80000300800 */
[----:B------:R-:W-:Y:S04]  /*20f90*/  STL [R1+0x9c8], R3 ;  /* 0x0009c80301007387 */ /* 0x000fe80000100800 */
[----:B------:R-:W2:Y:S01]  /*20fa0*/  LDL.LU R104, [R1+0x2e8] ;  /* 0x0002e80001687983 */ /* 0x000ea20000300800 */
[----:B---3--:R-:W-:-:S05]  /*20fb0*/  @!P5 IMAD.MOV R2, RZ, RZ, -R2 ;  /* 0x000000ffff02d224 */ /* 0x008fca00078e0a02 */
[----:B------:R3:W-:Y:S04]  /*20fc0*/  STL [R1+0x104], R2 ;  /* 0x0001040201007387 */ /* 0x0007e80000100800 */
[----:B------:R-:W2:Y:S01]  /*20fd0*/  LDL.LU R105, [R1+0x2e4] ;  /* 0x0002e40001697983 */ /* 0x000ea20000300800 */
[----:B---3--:R-:W-:Y:S01]  /*20fe0*/  IMAD R2, R5, UR40, RZ ;  /* 0x0000002805027c24 */ /* 0x008fe2000f8e02ff */
[----:B------:R-:W-:Y:S01]  /*20ff0*/  ISETP.GE.AND P5, PT, R97, RZ, PT ;  /* 0x000000ff6100720c */ /* 0x000fe20003fa6270 */
[----:B------:R-:W3:Y:S03]  /*21000*/  LDCU UR40, c[0x0][0x3b0] ;  /* 0x00007600ff2877ac */ /* 0x000ee60008000800 */
[----:B------:R0:W-:Y:S02]  /*21010*/  STL [R1+0x9c4], R2 ;  /* 0x0009c40201007387 */ /* 0x0001e40000100800 */
[----:B0-----:R-:W-:Y:S01]  /*21020*/  IMAD R2, R6, UR41, RZ ;  /* 0x0000002906027c24 */ /* 0x001fe2000f8e02ff */
[----:B------:R-:W-:Y:S01]  /*21030*/  SEL R5, R132, R99, !P1 ;  /* 0x0000006384057207 */ /* 0x000fe20004800000 */
[----:B------:R-:W0:Y:S03]  /*21040*/  LDCU UR41, c[0x0][0x3b0] ;  /* 0x00007600ff2977ac */ /* 0x000e260008000800 */
[----:B------:R1:W-:Y:S04]  /*21050*/  STL [R1+0x9c0], R2 ;  /* 0x0009c00201007387 */ /* 0x0003e80000100800 */
[----:B-1----:R-:W3:Y:S01]  /*21060*/  LDL.LU R2, [R1+0x100] ;  /* 0x0001000001027983 */ /* 0x002ee20000300800 */
[----:B------:R-:W-:Y:S01]  /*21070*/  IMAD R3, R5, UR42, RZ ;  /* 0x0000002a05037c24 */ /* 0x000fe2000f8e02ff */
[----:B----4-:R-:W-:Y:S01]  /*21080*/  PRMT R110, R110, 0x5410, R101 ;  /* 0x000054106e6e7816 */ /* 0x010fe20000000065 */
[----:B------:R-:W1:Y:S01]  /*21090*/  LDCU UR42, c[0x0][0x3b0] ;  /* 0x00007600ff2a77ac */ /* 0x000e620008000800 */
[----:B------:R-:W4:Y:S01]  /*210a0*/  LDL R93, [R1+0x25d4] ;  /* 0x0025d400015d7983 */ /* 0x000f220000100800 */
[----:B------:R-:W-:-:S03]  /*210b0*/  SEL R5, R132, R107, !P1 ;  /* 0x0000006b84057207 */ /* 0x000fc60004800000 */
[----:B------:R-:W4:Y:S04]  /*210c0*/  LDL.LU R101, [R1+0x2e0] ;  /* 0x0002e00001657983 */ /* 0x000f280000300800 */
[----:B------:R-:W-:Y:S04]  /*210d0*/  STL [R1+0x9b4], R3 ;  /* 0x0009b40301007387 */ /* 0x000fe80000100800 */
[----:B------:R-:W4:Y:S04]  /*210e0*/  LDL.LU R94, [R1+0x6f0] ;  /* 0x0006f000015e7983 */ /* 0x000f280000300800 */
[----:B------:R-:W4:Y:S04]  /*210f0*/  LDL.LU R107, [R1+0x6c4] ;  /* 0x0006c400016b7983 */ /* 0x000f280000300800 */
[----:B------:R-:W4:Y:S01]  /*21100*/  LDL.LU R95, [R1+0x2dc] ;  /* 0x0002dc00015f7983 */ /* 0x000f220000300800 */
[----:B--2---:R-:W-:Y:S01]  /*21110*/  PRMT R108, R108, 0x5410, R103 ;  /* 0x000054106c6c7816 */ /* 0x004fe20000000067 */
[----:B---3--:R-:W-:Y:S01]  /*21120*/  @!P5 IMAD.MOV R2, RZ, RZ, -R2 ;  /* 0x000000ffff02d224 */ /* 0x008fe200078e0a02 */
[----:B------:R-:W-:-:S04]  /*21130*/  ISETP.GE.AND P5, PT, R106, RZ, PT ;  /* 0x000000ff6a00720c */ /* 0x000fc80003fa6270 */
[----:B------:R2:W-:Y:S04]  /*21140*/  STL [R1+0xf8], R2 ;  /* 0x0000f80201007387 */ /* 0x0005e80000100800 */
[----:B------:R-:W3:Y:S04]  /*21150*/  LDL.LU R97, [R1+0x6c8] ;  /* 0x0006c80001617983 */ /* 0x000ee80000300800 */
[----:B------:R-:W3:Y:S01]  /*21160*/  LDL.LU R106, [R1+0x6b0] ;  /* 0x0006b000016a7983 */ /* 0x000ee20000300800 */
[----:B--2---:R-:W-:Y:S01]  /*21170*/  IMAD R2, R5, UR43, RZ ;  /* 0x0000002b05027c24 */ /* 0x004fe2000f8e02ff */
[C---:B------:R-:W-:Y:S01]  /*21180*/  SEL R7, R132.reuse, R102, !P1 ;  /* 0x0000006684077207 */ /* 0x040fe20004800000 */
[----:B------:R-:W2:Y:S03]  /*21190*/  LDCU UR43, c[0x0][0x3b0] ;  /* 0x00007600ff2b77ac */ /* 0x000ea60008000800 */
[----:B------:R0:W-:Y:S04]  /*211a0*/  STL [R1+0x9b0], R2 ;  /* 0x0009b00201007387 */ /* 0x0001e80000100800 */
[----:B------:R-:W2:Y:S04]  /*211b0*/  LDL.LU R103, [R1+0x2d8] ;  /* 0x0002d80001677983 */ /* 0x000ea80000300800 */
[----:B0-----:R-:W2:Y:S01]  /*211c0*/  LDL.LU R2, [R1+0xfc] ;  /* 0x0000fc0001027983 */ /* 0x001ea20000300800 */
[----:B------:R-:W-:Y:S01]  /*211d0*/  IMAD R3, R7, UR44, RZ ;  /* 0x0000002c07037c24 */ /* 0x000fe2000f8e02ff */
[C---:B------:R-:W-:Y:S01]  /*211e0*/  SEL R6, R132.reuse, R104, !P1 ;  /* 0x0000006884067207 */ /* 0x040fe20004800000 */
[----:B------:R-:W0:Y:S01]  /*211f0*/  LDCU UR44, c[0x0][0x3b0] ;  /* 0x00007600ff2c77ac */ /* 0x000e220008000800 */
[----:B------:R-:W-:-:S02]  /*21200*/  SEL R5, R132, R105, !P1 ;  /* 0x0000006984057207 */ /* 0x000fc40004800000 */
[----:B------:R1:W-:Y:S01]  /*21210*/  STL [R1+0x99c], R3 ;  /* 0x00099c0301007387 */ /* 0x0003e20000100800 */
[----:B------:R-:W-:-:S03]  /*21220*/  PRMT R111, R111, 0x5410, R98 ;  /* 0x000054106f6f7816 */ /* 0x000fc60000000062 */
[----:B------:R-:W3:Y:S04]  /*21230*/  LDL R102, [R1+0x25e0] ;  /* 0x0025e00001667983 */ /* 0x000ee80000100800 */
[----:B------:R-:W3:Y:S01]  /*21240*/  LDL.LU R96, [R1+0x6bc] ;  /* 0x0006bc0001607983 */ /* 0x000ee20000300800 */
[----:B-1----:R-:W-:-:S03]  /*21250*/  IMAD R3, R6, UR45, RZ ;  /* 0x0000002d06037c24 */ /* 0x002fc6000f8e02ff */
[----:B------:R-:W3:Y:S01]  /*21260*/  LDL.LU R105, [R1+0x6a4] ;  /* 0x0006a40001697983 */ /* 0x000ee20000300800 */
[----:B------:R-:W-:Y:S01]  /*21270*/  PRMT R109, R109, 0x5410, R100 ;  /* 0x000054106d6d7816 */ /* 0x000fe20000000064 */
[----:B------:R-:W1:Y:S02]  /*21280*/  LDCU UR45, c[0x0][0x3b0] ;  /* 0x00007600ff2d77ac */ /* 0x000e640008000800 */
[----:B------:R-:W3:Y:S04]  /*21290*/  LDL.LU R98, [R1+0x2d4] ;  /* 0x0002d40001627983 */ /* 0x000ee80000300800 */
[----:B------:R-:W3:Y:S04]  /*212a0*/  LDL.LU R99, [R1+0x6a8] ;  /* 0x0006a80001637983 */ /* 0x000ee80000300800 */
[----:B------:R-:W3:Y:S04]  /*212b0*/  LDL.LU R104, [R1+0x694] ;  /* 0x0006940001687983 */ /* 0x000ee80000300800 */
[----:B------:R-:W-:Y:S01]  /*212c0*/  STL [R1+0x998], R3 ;  /* 0x0009980301007387 */ /* 0x000fe20000100800 */
[----:B----4-:R-:W-:-:S03]  /*212d0*/  SEL R6, R132, R101, !P1 ;  /* 0x0000006584067207 */ /* 0x010fc60004800000 */
[----:B------:R-:W4:Y:S01]  /*212e0*/  LDL.LU R100, [R1+0x2d0] ;  /* 0x0002d00001647983 */ /* 0x000f220000300800 */
[----:B--2---:R-:W-:-:S05]  /*212f0*/  @!P5 IMAD.MOV R2, RZ, RZ, -R2 ;  /* 0x000000ffff02d224 */ /* 0x004fca00078e0a02 */
[----:B------:R2:W-:Y:S04]  /*21300*/  STL [R1+0xf4], R2 ;  /* 0x0000f40201007387 */ /* 0x0005e80000100800 */
[----:B------:R-:W4:Y:S01]  /*21310*/  LDL.LU R101, [R1+0x2cc] ;  /* 0x0002cc0001657983 */ /* 0x000f220000300800 */
[----:B--2---:R-:W-:Y:S01]  /*21320*/  IMAD R2, R5, UR46, RZ ;  /* 0x0000002e05027c24 */ /* 0x004fe2000f8e02ff */
[----:B------:R-:W-:Y:S01]  /*21330*/  ISETP.GE.AND P5, PT, R93, RZ, PT ;  /* 0x000000ff5d00720c */ /* 0x000fe20003fa6270 */
[----:B------:R-:W2:Y:S03]  /*21340*/  LDCU UR46, c[0x0][0x3b0] ;  /* 0x00007600ff2e77ac */ /* 0x000ea60008000800 */
[----:B------:R0:W-:Y:S02]  /*21350*/  STL [R1+0x2e0], R2 ;  /* 0x0002e00201007387 */ /* 0x0001e40000100800 */
[----:B0-----:R-:W-:Y:S01]  /*21360*/  IMAD R2, R6, UR47, RZ ;  /* 0x0000002f06027c24 */ /* 0x001fe2000f8e02ff */
[----:B------:R-:W-:Y:S01]  /*21370*/  SEL R5, R132, R95, !P1 ;  /* 0x0000005f84057207 */ /* 0x000fe20004800000 */
[----:B------:R-:W0:Y:S03]  /*21380*/  LDCU UR47, c[0x0][0x3b0] ;  /* 0x00007600ff2f77ac */ /* 0x000e260008000800 */
[----:B------:R1:W-:Y:S04]  /*21390*/  STL [R1+0x994], R2 ;  /* 0x0009940201007387 */ /* 0x0003e80000100800 */
[----:B-1----:R-:W2:Y:S01]  /*213a0*/  LDL.LU R2, [R1+0xf0] ;  /* 0x0000f00001027983 */ /* 0x002ea20000300800 */
[----:B------:R-:W-:Y:S01]  /*213b0*/  IMAD R3, R5, UR48, RZ ;  /* 0x0000003005037c24 */ /* 0x000fe2000f8e02ff */
[----:B---3--:R-:W-:Y:S01]  /*213c0*/  PRMT R106, R106, 0x5410, R97 ;  /* 0x000054106a6a7816 */ /* 0x008fe20000000061 */
[----:B------:R-:W1:Y:S01]  /*213d0*/  LDCU UR48, c[0x0][0x3b0] ;  /* 0x00007600ff3077ac */ /* 0x000e620008000800 */
[----:B------:R-:W3:Y:S01]  /*213e0*/  LDL R89, [R1+0x25dc] ;  /* 0x0025dc0001597983 */ /* 0x000ee20000100800 */
[----:B------:R-:W-:-:S03]  /*213f0*/  SEL R5, R132, R103, !P1 ;  /* 0x0000006784057207 */ /* 0x000fc60004800000 */
[----:B------:R-:W3:Y:S04]  /*21400*/  LDL.LU R97, [R1+0x2c8] ;  /* 0x0002c80001617983 */ /* 0x000ee80000300800 */
[----:B------:R-:W-:Y:S04]  /*21410*/  STL [R1+0x990], R3 ;  /* 0x0009900301007387 */ /* 0x000fe80000100800 */
[----:B------:R-:W3:Y:S04]  /*21420*/  LDL.LU R90, [R1+0x6cc] ;  /* 0x0006cc00015a7983 */ /* 0x000ee80000300800 */
[----:B------:R-:W3:Y:S04]  /*21430*/  LDL.LU R103, [R1+0x69c] ;  /* 0x00069c0001677983 */ /* 0x000ee80000300800 */
[----:B------:R-:W3:Y:S01]  /*21440*/  LDL.LU R91, [R1+0x2c4] ;  /* 0x0002c400015b7983 */ /* 0x000ee20000300800 */
[----:B------:R-:W-:Y:S01]  /*21450*/  PRMT R104, R104, 0x5410, R99 ;  /* 0x0000541068687816 */ /* 0x000fe20000000063 */
[----:B--2---:R-:W-:Y:S01]  /*21460*/  @!P5 IMAD.MOV R2, RZ, RZ, -R2 ;  /* 0x000000ffff02d224 */ /* 0x004fe200078e0a02 */
        /* <DEDUP_REMOVED lines=11> */
[C---:B----4-:R-:W-:Y:S01]  /*21520*/  SEL R6, R132.reuse, R100, !P1 ;  /* 0x0000006484067207 */ /* 0x050fe20004800000 */
[----:B------:R-:W0:Y:S01]  /*21530*/  LDCU UR50, c[0x0][0x3b0] ;  /* 0x00007600ff3277ac */ /* 0x000e220008000800 */
[----:B------:R-:W-:-:S02]  /*21540*/  SEL R5, R132, R101, !P1 ;  /* 0x0000006584057207 */ /* 0x000fc40004800000 */
[----:B------:R4:W-:Y:S01]  /*21550*/  STL [R1+0x980], R3 ;  /* 0x0009800301007387 */ /* 0x0009e20000100800 */
[----:B------:R-:W-:-:S03]  /*21560*/  PRMT R107, R107, 0x5410, R94 ;  /* 0x000054106b6b7816 */ /* 0x000fc6000000005e */
[----:B------:R-:W2:Y:S04]  /*21570*/  LDL R98, [R1+0x25e4] ;  /* 0x0025e40001627983 */ /* 0x000ea80000100800 */
[----:B------:R-:W2:Y:S01]  /*21580*/  LDL.LU R92, [R1+0x6b8] ;  /* 0x0006b800015c7983 */ /* 0x000ea20000300800 */
[----:B----4-:R-:W-:-:S03]  /*21590*/  IMAD R3, R6, UR51, RZ ;  /* 0x0000003306037c24 */ /* 0x010fc6000f8e02ff */
[----:B------:R-:W4:Y:S01]  /*215a0*/  LDL.LU R101, [R1+0x690] ;  /* 0x0006900001657983 */ /* 0x000f220000300800 */
[----:B------:R-:W-:Y:S01]  /*215b0*/  PRMT R105, R105, 0x5410, R96 ;  /* 0x0000541069697816 */ /* 0x000fe20000000060 */
[----:B------:R-:W0:Y:S02]  /*215c0*/  LDCU UR51, c[0x0][0x3b0] ;  /* 0x00007600ff3377ac */ /* 0x000e240008000800 */
[----:B------:R-:W4:Y:S04]  /*215d0*/  LDL.LU R94, [R1+0x2bc] ;  /* 0x0002bc00015e7983 */ /* 0x000f280000300800 */
[----:B------:R-:W4:Y:S04]  /*215e0*/  LDL.LU R95, [R1+0x6a0] ;  /* 0x0006a000015f7983 */ /* 0x000f280000300800 */
[----:B------:R-:W4:Y:S04]  /*215f0*/  LDL.LU R100, [R1+0x670] ;  /* 0x0006700001647983 */ /* 0x000f280000300800 */
[----:B------:R-:W-:Y:S01]  /*21600*/  STL [R1+0x96c], R3 ;  /* 0x00096c0301007387 */ /* 0x000fe20000100800 */
[----:B---3--:R-:W-:-:S03]  /*21610*/  SEL R6, R132, R97, !P1 ;  /* 0x0000006184067207 */ /* 0x008fc60004800000 */
[----:B------:R-:W3:Y:S01]  /*21620*/  LDL.LU R96, [R1+0x2b8] ;  /* 0x0002b80001607983 */ /* 0x000ee20000300800 */
[----:B--2---:R-:W-:-:S05]  /*21630*/  @!P5 IMAD.MOV R2, RZ, RZ, -R2 ;  /* 0x000000ffff02d224 */ /* 0x004fca00078e0a02 */
[----:B------:R2:W-:Y:S04]  /*21640*/  STL [R1+0xec], R2 ;  /* 0x0000ec0201007387 */ /* 0x0005e80000100800 */
[----:B------:R-:W3:Y:S01]  /*21650*/  LDL.LU R97, [R1+0x2b4] ;  /* 0x0002b40001617983 */ /* 0x000ee20000300800 */
        /* <DEDUP_REMOVED lines=10> */
[----:B------:R-:W-:Y:S01]  /*21700*/  PRMT R102, R102, 0x5410, R93 ;  /* 0x0000541066667816 */ /* 0x000fe2000000005d */
        /* <DEDUP_REMOVED lines=8> */
[----:B----4-:R-:W-:Y:S01]  /*21790*/  PRMT R100, R100, 0x5410, R95 ;  /* 0x0000541064647816 */ /* 0x010fe2000000005f */
[----:B--2---:R-:W-:Y:S01]  /*217a0*/  @!P5 IMAD.MOV R2, RZ, RZ, -R2 ;  /* 0x000000ffff02d224 */ /* 0x004fe200078e0a02 */
[----:B------:R-:W-:-:S04]  /*217b0*/  ISETP.GE.AND P5, PT, R98, RZ, PT ;  /* 0x000000ff6200720c */ /* 0x000fc80003fa6270 */
[----:B------:R2:W-:Y:S04]  /*217c0*/  STL [R1+0xe8], R2 ;  /* 0x0000e80201007387 */ /* 0x0005e80000100800 */
[----:B------:R-:W4:Y:S04]  /*217d0*/  LDL.LU R89, [R1+0x684] ;  /* 0x0006840001597983 */ /* 0x000f280000300800 */
[----:B------:R-:W4:Y:S01]  /*217e0*/  LDL.LU R98, [R1+0x688] ;  /* 0x0006880001627983 */ /* 0x000f220000300800 */
[----:B--2---:R-:W-:Y:S01]  /*217f0*/  IMAD R2, R5, UR55, RZ ;  /* 0x0000003705027c24 */ /* 0x004fe2000f8e02ff */
[C---:B------:R-:W-:Y:S01]  /*21800*/  SEL R7, R132.reuse, R94, !P1 ;  /* 0x0000005e84077207 */ /* 0x040fe20004800000 */
[----:B------:R-:W2:Y:S03]  /*21810*/  LDCU UR55, c[0x0][0x3b0] ;  /* 0x00007600ff3777ac */ /* 0x000ea60008000800 */
[----:B------:R0:W-:Y:S04]  /*21820*/  STL [R1+0x960], R2 ;  /* 0x0009600201007387 */ /* 0x0001e80000100800 */
[----:B------:R-:W2:Y:S04]  /*21830*/  LDL.LU R95, [R1+0x2a8] ;  /* 0x0002a800015f7983 */ /* 0x000ea80000300800 */
[----:B0-----:R-:W2:Y:S01]  /*21840*/  LDL.LU R2, [R1+0xe4] ;  /* 0x0000e40001027983 */ /* 0x001ea20000300800 */
[----:B------:R-:W-:Y:S01]  /*21850*/  IMAD R3, R7, UR56, RZ ;  /* 0x0000003807037c24 */ /* 0x000fe2000f8e02ff */
[C---:B---3--:R-:W-:Y:S01]  /*21860*/  SEL R6, R132.reuse, R96, !P1 ;  /* 0x0000006084067207 */ /* 0x048fe20004800000 */
[----:B------:R-:W0:Y:S01]  /*21870*/  LDCU UR56, c[0x0][0x3b0] ;  /* 0x00007600ff3877ac */ /* 0x000e220008000800 */
[----:B------:R-:W-:-:S02]  /*21880*/  SEL R5, R132, R97, !P1 ;  /* 0x0000006184057207 */ /* 0x000fc40004800000 */
[----:B------:R3:W-:Y:S01]  /*21890*/  STL [R1+0x954], R3 ;  /* 0x0009540301007387 */ /* 0x0007e20000100800 */
[----:B------:R-:W-:-:S03]  /*218a0*/  PRMT R103, R103, 0x5410, R90 ;  /* 0x0000541067677816 */ /* 0x000fc6000000005a */
[----:B------:R-:W4:Y:S04]  /*218b0*/  LDL R94, [R1+0x25b0] ;  /* 0x0025b000015e7983 */ /* 0x000f280000100800 */
[----:B------:R-:W4:Y:S01]  /*218c0*/  LDL.LU R88, [R1+0x674] ;  /* 0x0006740001587983 */ /* 0x000f220000300800 */
[----:B---3--:R-:W-:-:S03]  /*218d0*/  IMAD R3, R6, UR57, RZ ;  /* 0x0000003906037c24 */ /* 0x008fc6000f8e02ff */
[----:B------:R-:W3:Y:S01]  /*218e0*/  LDL.LU R97, [R1+0x668] ;  /* 0x0006680001617983 */ /* 0x000ee20000300800 */
[----:B------:R-:W-:Y:S01]  /*218f0*/  PRMT R101, R101, 0x5410, R92 ;  /* 0x0000541065657816 */ /* 0x000fe2000000005c */
[----:B------:R-:W0:Y:S02]  /*21900*/  LDCU UR57, c[0x0][0x3b0] ;  /* 0x00007600ff3977ac */ /* 0x000e240008000800 */
[----:B------:R-:W3:Y:S04]  /*21910*/  LDL.LU R90, [R1+0x2a4] ;  /* 0x0002a400015a7983 */ /* 0x000ee80000300800 */
[----:B------:R-:W3:Y:S04]  /*21920*/  LDL.LU R91, [R1+0x678] ;  /* 0x00067800015b7983 */ /* 0x000ee80000300800 */
[----:B------:R-:W3:Y:S04]  /*21930*/  LDL.LU R96, [R1+0x664] ;  /* 0x0006640001607983 */ /* 0x000ee80000300800 */
[----:B------:R-:W-:Y:S01]  /*21940*/  STL [R1+0x950], R3 ;  /* 0x0009500301007387 */ /* 0x000fe20000100800 */
[----:B------:R-:W-:-:S03]  /*21950*/  SEL R6, R132, R93, !P1 ;  /* 0x0000005d84067207 */ /* 0x000fc60004800000 */
        /* <DEDUP_REMOVED lines=23> */
[----:B---3--:R-:W-:Y:S01]  /*21ad0*/  PRMT R96, R96, 0x5410, R91 ;  /* 0x0000541060607816 */ /* 0x008fe2000000005b */
        /* <DEDUP_REMOVED lines=231> */
[----:B------:R-:W4:Y:S01]  /*22950*/  LDL.LU R66, [R1+0x22c] ;  /* 0x00022c0001427983 */ /* 0x000f220000300800 */
[----:B---3--:R-:W-:-:S03]  /*22960*/  SEL R6, R132, R73, !P1 ;  /* 0x0000004984067207 */ /* 0x008fc60004800000 */
[----:B------:R-:W3:Y:S04]  /*22970*/  LDL.LU R70, [R1+0x5d0] ;  /* 0x0005d00001467983 */ /* 0x000ee80000300800 */
[----:B------:R-:W3:Y:S04]  /*22980*/  LDL.LU R76, [R1+0x5bc] ;  /* 0x0005bc00014c7983 */ /* 0x000ee80000300800 */
[----:B------:R-:W-:Y:S04]  /*22990*/  STL [R1+0x5fc], R3 ;  /* 0x0005fc0301007387 */ /* 0x000fe80000100800 */
[----:B------:R-:W3:Y:S04]  /*229a0*/  LDL.LU R72, [R1+0x228] ;  /* 0x0002280001487983 */ /* 0x000ee80000300800 */
[----:B------:R-:W3:Y:S01]  /*229b0*/  LDL.LU R73, [R1+0x224] ;  /* 0x0002240001497983 */ /* 0x000ee20000300800 */
[----:B--2---:R-:W-:-:S05]  /*229c0*/  @!P5 IMAD.MOV R2, RZ, RZ, -R2 ;  /* 0x000000ffff02d224 */ /* 0x004fca00078e0a02 */
[----:B------:R2:W-:Y:S02]  /*229d0*/  STL [R1+0xb0], R2 ;  /* 0x0000b00201007387 */ /* 0x0005e40000100800 */
[----:B--2---:R-:W-:Y:S01]  /*229e0*/  IMAD R2, R5, UR69, RZ ;  /* 0x0000004505027c24 */ /* 0x004fe2000f8e02ff */
[----:B------:R-:W-:Y:S01]  /*229f0*/  ISETP.GE.AND P5, PT, R64, RZ, PT ;  /* 0x000000ff4000720c */ /* 0x000fe20003fa6270 */
[----:B------:R-:W2:Y:S03]  /*22a00*/  LDCU UR69, c[0x0][0x3b0] ;  /* 0x00007600ff4577ac */ /* 0x000ea60008000800 */
[----:B------:R0:W-:Y:S02]  /*22a10*/  STL [R1+0x5ec], R2 ;  /* 0x0005ec0201007387 */ /* 0x0001e40000100800 */
[----:B0-----:R-:W-:Y:S01]  /*22a20*/  IMAD R2, R6, UR70, RZ ;  /* 0x0000004606027c24 */ /* 0x001fe2000f8e02ff */
[C---:B------:R-:W-:Y:S01]  /*22a30*/  SEL R5, R132.reuse, R67, !P1 ;  /* 0x0000004384057207 */ /* 0x040fe20004800000 */
[----:B------:R-:W0:Y:S03]  /*22a40*/  LDCU UR70, c[0x0][0x3b0] ;  /* 0x00007600ff4677ac */ /* 0x000e260008000800 */
[----:B------:R1:W-:Y:S04]  /*22a50*/  STL [R1+0x5e8], R2 ;  /* 0x0005e80201007387 */ /* 0x0003e80000100800 */
[----:B-1----:R-:W2:Y:S01]  /*22a60*/  LDL.LU R2, [R1+0xb4] ;  /* 0x0000b40001027983 */ /* 0x002ea20000300800 */
[----:B------:R-:W-:Y:S01]  /*22a70*/  IMAD R3, R5, UR71, RZ ;  /* 0x0000004705037c24 */ /* 0x000fe2000f8e02ff */
[----:B------:R-:W-:Y:S01]  /*22a80*/  PRMT R79, R79, 0x5410, R65 ;  /* 0x000054104f4f7816 */ /* 0x000fe20000000041 */
[----:B------:R-:W1:Y:S01]  /*22a90*/  LDCU UR71, c[0x0][0x3b0] ;  /* 0x00007600ff4777ac */ /* 0x000e620008000800 */
[----:B------:R-:W2:Y:S01]  /*22aa0*/  LDL R61, [R1+0x2580] ;  /* 0x00258000013d7983 */ /* 0x000ea20000100800 */
[----:B------:R-:W-:-:S03]  /*22ab0*/  SEL R5, R132, R75, !P1 ;  /* 0x0000004b84057207 */ /* 0x000fc60004800000 */
[----:B------:R-:W2:Y:S04]  /*22ac0*/  LDL.LU R64, [R1+0x220] ;  /* 0x0002200001407983 */ /* 0x000ea80000300800 */
[----:B------:R-:W-:Y:S04]  /*22ad0*/  STL [R1+0x5e0], R3 ;  /* 0x0005e00301007387 */ /* 0x000fe80000100800 */
[----:B------:R-:W2:Y:S04]  /*22ae0*/  LDL.LU R65, [R1+0x5d4] ;  /* 0x0005d40001417983 */ /* 0x000ea80000300800 */
[----:B------:R-:W2:Y:S01]  /*22af0*/  LDL.LU R75, [R1+0x5c4] ;  /* 0x0005c400014b7983 */ /* 0x000ea20000300800 */
[----:B----4-:R-:W-:-:S03]  /*22b00*/  SEL R7, R132, R66, !P1 ;  /* 0x0000004284077207 */ /* 0x010fc60004800000 */
[----:B------:R-:W4:Y:S01]  /*22b10*/  LDL.LU R67, [R1+0x21c] ;  /* 0x00021c0001437983 */ /* 0x000f220000300800 */
[----:B------:R-:W-:Y:S02]  /*22b20*/  PRMT R78, R78, 0x5410, R71 ;  /* 0x000054104e4e7816 */ /* 0x000fe40000000047 */
        /* <DEDUP_REMOVED lines=10> */
[----:B------:R-:W2:Y:S01]  /*22bd0*/  LDL.LU R70, [R1+0x218] ;  /* 0x0002180001467983 */ /* 0x000ea20000300800 */
[----:B0-----:R-:W-:Y:S01]  /*22be0*/  IMAD R2, R7, UR14, RZ ;  /* 0x0000000e07027c24 */ /* 0x001fe2000f8e02ff */
[----:B------:R-:W-:Y:S01]  /*22bf0*/  SEL R5, R132, R73, !P1 ;  /* 0x0000004984057207 */ /* 0x000fe20004800000 */
[----:B------:R-:W-:Y:S01]  /*22c00*/  IMAD R3, R6, UR15, RZ ;  /* 0x0000000f06037c24 */ /* 0x000fe2000f8e02ff */
[----:B------:R-:W-:Y:S01]  /*22c10*/  PRMT R77, R77, 0x5410, R63 ;  /* 0x000054104d4d7816 */ /* 0x000fe2000000003f */
[----:B------:R-:W0:Y:S01]  /*22c20*/  LDCU UR14, c[0x0][0x3b0] ;  /* 0x00007600ff0e77ac */ /* 0x000e220008000800 */
[----:B------:R1:W-:Y:S01]  /*22c30*/  STL [R1+0x5bc], R2 ;  /* 0x0005bc0201007387 */ /* 0x0003e20000100800 */
[----:B------:R-:W-:-:S02]  /*22c40*/  SEL R6, R132, R64, !P1 ;  /* 0x0000004084067207 */ /* 0x000fc40004800000 */
[----:B------:R-:W-:Y:S01]  /*22c50*/  PRMT R75, R75, 0x5410, R65 ;  /* 0x000054104b4b7816 */ /* 0x000fe20000000041 */
[----:B------:R-:W0:Y:S01]  /*22c60*/  LDCU UR15, c[0x0][0x3b0] ;  /* 0x00007600ff0f77ac */ /* 0x000e220008000800 */
[----:B-1----:R-:W2:Y:S04]  /*22c70*/  LDL.LU R2, [R1+0xa8] ;  /* 0x0000a80001027983 */ /* 0x002ea80000300800 */
[----:B------:R-:W3:Y:S04]  /*22c80*/  LDL R59, [R1+0x2584] ;  /* 0x00258400013b7983 */ /* 0x000ee80000100800 */
[----:B------:R-:W3:Y:S04]  /*22c90*/  LDL.LU R60, [R1+0x5c0] ;  /* 0x0005c000013c7983 */ /* 0x000ee80000300800 */
[----:B------:R-:W3:Y:S04]  /*22ca0*/  LDL.LU R73, [R1+0x5b0] ;  /* 0x0005b00001497983 */ /* 0x000ee80000300800 */
[----:B------:R-:W3:Y:S04]  /*22cb0*/  LDL.LU R62, [R1+0x214] ;  /* 0x00021400013e7983 */ /* 0x000ee80000300800 */
[----:B------:R-:W3:Y:S04]  /*22cc0*/  LDL.LU R63, [R1+0x5b4] ;  /* 0x0005b400013f7983 */ /* 0x000ee80000300800 */
[----:B------:R-:W3:Y:S04]  /*22cd0*/  LDL.LU R72, [R1+0x5ac] ;  /* 0x0005ac0001487983 */ /* 0x000ee80000300800 */
[----:B------:R-:W-:Y:S04]  /*22ce0*/  STL [R1+0x23c], R3 ;  /* 0x00023c0301007387 */ /* 0x000fe80000100800 */
[----:B------:R-:W3:Y:S01]  /*22cf0*/  LDL.LU R66, [R1+0x210] ;  /* 0x0002100001427983 */ /* 0x000ee20000300800 */
[----:B--2---:R-:W-:-:S05]  /*22d00*/  @!P5 IMAD.MOV R2, RZ, RZ, -R2 ;  /* 0x000000ffff02d224 */ /* 0x004fca00078e0a02 */
[----:B------:R1:W-:Y:S04]  /*22d10*/  STL [R1+0xa8], R2 ;  /* 0x0000a80201007387 */ /* 0x0003e80000100800 */
[----:B------:R-:W2:Y:S01]  /*22d20*/  LDL.LU R64, [R1+0x20c] ;  /* 0x00020c0001407983 */ /* 0x000ea20000300800 */
[----:B-1----:R-:W-:Y:S01]  /*22d30*/  IMAD R2, R5, UR16, RZ ;  /* 0x0000001005027c24 */ /* 0x002fe2000f8e02ff */
[----:B------:R-:W-:Y:S01]  /*22d40*/  ISETP.GE.AND P5, PT, R61, RZ, PT ;  /* 0x000000ff3d00720c */ /* 0x000fe20003fa6270 */
[----:B------:R-:W1:Y:S03]  /*22d50*/  LDCU UR16, c[0x0][0x3b0] ;  /* 0x00007600ff1077ac */ /* 0x000e660008000800 */
[----:B------:R0:W-:Y:S02]  /*22d60*/  STL [R1+0x238], R2 ;  /* 0x0002380201007387 */ /* 0x0001e40000100800 */
[----:B0-----:R-:W-:Y:S01]  /*22d70*/  IMAD R2, R6, UR17, RZ ;  /* 0x0000001106027c24 */ /* 0x001fe2000f8e02ff */
[----:B----4-:R-:W-:Y:S01]  /*22d80*/  SEL R5, R132, R67, !P1 ;  /* 0x0000004384057207 */ /* 0x010fe20004800000 */
[----:B------:R-:W0:Y:S03]  /*22d90*/  LDCU UR17, c[0x0][0x3b0] ;  /* 0x00007600ff1177ac */ /* 0x000e260008000800 */
[----:B------:R4:W-:Y:S04]  /*22da0*/  STL [R1+0x230], R2 ;  /* 0x0002300201007387 */ /* 0x0009e80000100800 */
[----:B----4-:R-:W4:Y:S01]  /*22db0*/  LDL.LU R2, [R1+0xa4] ;  /* 0x0000a40001027983 */ /* 0x010f220000300800 */
[----:B------:R-:W-:Y:S01]  /*22dc0*/  IMAD R3, R5, UR73, RZ ;  /* 0x0000004905037c24 */ /* 0x000fe2000f8e02ff */
[----:B---3--:R-:W-:Y:S01]  /*22dd0*/  PRMT R74, R74, 0x5410, R71 ;  /* 0x000054104a4a7816 */ /* 0x008fe20000000047 */
[----:B------:R-:W3:Y:S01]  /*22de0*/  LDCU UR73, c[0x0][0x3b0] ;  /* 0x00007600ff4977ac */ /* 0x000ee20008000800 */
[----:B------:R-:W2:Y:S01]  /*22df0*/  LDL R57, [R1+0x257c] ;  /* 0x00257c0001397983 */ /* 0x000ea20000100800 */
[----:B------:R-:W-:-:S03]  /*22e00*/  SEL R5, R132, R70, !P1 ;  /* 0x0000004684057207 */ /* 0x000fc60004800000 */
[----:B------:R-:W2:Y:S04]  /*22e10*/  LDL.LU R65, [R1+0x208] ;  /* 0x0002080001417983 */ /* 0x000ea80000300800 */
[----:B------:R-:W2:Y:S04]  /*22e20*/  LDL.LU R58, [R1+0x5a8] ;  /* 0x0005a800013a7983 */ /* 0x000ea80000300800 */
[----:B------:R-:W2:Y:S04]  /*22e30*/  LDL.LU R71, [R1+0x5a0] ;  /* 0x0005a00001477983 */ /* 0x000ea80000300800 */
[----:B------:R-:W-:Y:S04]  /*22e40*/  STL [R1+0x224], R3 ;  /* 0x0002240301007387 */ /* 0x000fe80000100800 */
[----:B------:R-:W2:Y:S04]  /*22e50*/  LDL.LU R61, [R1+0x204] ;  /* 0x00020400013d7983 */ /* 0x000ea80000300800 */
[----:B------:R-:W2:Y:S01]  /*22e60*/  LDL.LU R67, [R1+0x5a4] ;  /* 0x0005a40001437983 */ /* 0x000ea20000300800 */
[----:B------:R-:W-:-:S03]  /*22e70*/  SEL R7, R132, R62, !P1 ;  /* 0x0000003e84077207 */ /* 0x000fc60004800000 */
[----:B------:R-:W2:Y:S01]  /*22e80*/  LDL.LU R70, [R1+0x590] ;  /* 0x0005900001467983 */ /* 0x000ea20000300800 */
[----:B------:R-:W-:Y:S01]  /*22e90*/  SEL R6, R132, R66, !P1 ;  /* 0x0000004284067207 */ /* 0x000fe20004800000 */
[----:B----4-:R-:W-:-:S05]  /*22ea0*/  @!P5 IMAD.MOV R2, RZ, RZ, -R2 ;  /* 0x000000ffff02d224 */ /* 0x010fca00078e0a02 */
[----:B------:R4:W-:Y:S02]  /*22eb0*/  STL [R1+0xa4], R2 ;  /* 0x0000a40201007387 */ /* 0x0009e40000100800 */
[----:B----4-:R-:W-:Y:S01]  /*22ec0*/  IMAD R2, R5, UR74, RZ ;  /* 0x0000004a05027c24 */ /* 0x010fe2000f8e02ff */
[----:B------:R-:W-:-:S04]  /*22ed0*/  @!UP1 UIADD3 UR10, UPT, UPT, -UR10, 0x100000, URZ ;  /* 0x001000000a0a9890 */ /* 0x000fc8000fffe1ff */
[----:B------:R-:W-:Y:S02]  /*22ee0*/  @!UP1 USHF.L.U32 UR11, UR10, 0xb, URZ ;  /* 0x0000000b0a0b9899 */ /* 0x000fe400080006ff */
[----:B------:R-:W-:Y:S01]  /*22ef0*/  @!UP1 USHF.L.U32 UR10, UR10, 0x1, URZ ;  /* 0x000000010a0a9899 */ /* 0x000fe200080006ff */
[----:B------:R-:W-:Y:S01]  /*22f00*/  IMAD R3, R6, UR76, RZ ;  /* 0x0000004c06037c24 */ /* 0x000fe2000f8e02ff */
[----:B------:R-:W-:Y:S01]  /*22f10*/  ISETP.GE.AND P5, PT, R59, RZ, PT ;  /* 0x000000ff3b00720c */ /* 0x000fe20003fa6270 */
[----:B------:R-:W4:Y:S01]  /*22f20*/  LDCU UR74, c[0x0][0x3b0] ;  /* 0x00007600ff4a77ac */ /* 0x000f220008000800 */
[----:B------:R0:W-:Y:S01]  /*22f30*/  STL [R1+0x220], R2 ;  /* 0x0002200201007387 */ /* 0x0001e20000100800 */
[----:B------:R-:W-:-:S03]  /*22f40*/  VOTEU.ALL UP1, P2 ;  /* 0x0000000000ff7886 */ /* 0x000fc60001020000 */
[----:B------:R-:W3:Y:S01]  /*22f50*/  LDL R66, [R1+0x2564] ;  /* 0x0025640001427983 */ /* 0x000ee20000100800 */
[----:B------:R-:W-:Y:S01]  /*22f60*/  PRMT R73, R73, 0x5410, R60 ;  /* 0x0000541049497816 */ /* 0x000fe2000000003c */
[----:B------:R-:W1:Y:S02]  /*22f70*/  LDCU UR76, c[0x0][0x3b0] ;  /* 0x00007600ff4c77ac */ /* 0x000e640008000800 */
[----:B------:R0:W1:Y:S02]  /*22f80*/  @!UP1 SYNCS.EXCH.64 URZ, [UR4+0x40008], UR10 ;  /* 0x0400080a04ff95b2 */ /* 0x0000640008000100 */
[----:B0-----:R-:W-:Y:S01]  /*22f90*/  IMAD R2, R7, UR75, RZ ;  /* 0x0000004b07027c24 */ /* 0x001fe2000f8e02ff */
[----:B------:R-:W0:Y:S04]  /*22fa0*/  LDCU UR10, c[0x0][0x3b0] ;  /* 0x00007600ff0a77ac */ /* 0x000e280008000800 */
[----:B------:R4:W-:Y:S01]  /*22fb0*/  STL [R1+0x21c], R2 ;  /* 0x00021c0201007387 */ /* 0x0009e20000100800 */
[----:B------:R-:W0:Y:S01]  /*22fc0*/  LDCU UR11, c[0x0][0x3b0] ;  /* 0x00007600ff0b77ac */ /* 0x000e220008000800 */
[----:B------:R-:W-:-:S02]  /*22fd0*/  PRMT R72, R72, 0x5410, R63 ;  /* 0x0000541048487816 */ /* 0x000fc4000000003f */
[C---:B--2---:R-:W-:Y:S01]  /*22fe0*/  SEL R5, R132.reuse, R64, !P1 ;  /* 0x0000004084057207 */ /* 0x044fe20004800000 */
[----:B------:R-:W2:Y:S01]  /*22ff0*/  LDCU UR75, c[0x0][0x3b0] ;  /* 0x00007600ff4b77ac */ /* 0x000ea20008000800 */
[----:B----4-:R-:W4:Y:S04]  /*23000*/  LDL.LU R2, [R1+0xa0] ;  /* 0x0000a00001027983 */ /* 0x010f280000300800 */
[----:B------:R-:W2:Y:S04]  /*23010*/  LDL.LU R59, [R1+0x59c] ;  /* 0x00059c00013b7983 */ /* 0x000ea80000300800 */
[----:B------:R-:W2:Y:S04]  /*23020*/  LDL.LU R60, [R1+0x584] ;  /* 0x00058400013c7983 */ /* 0x000ea80000300800 */
[----:B------:R-:W2:Y:S04]  /*23030*/  LDL.LU R62, [R1+0x588] ;  /* 0x00058800013e7983 */ /* 0x000ea80000300800 */
[----:B------:R-:W2:Y:S04]  /*23040*/  LDL.LU R63, [R1+0x574] ;  /* 0x00057400013f7983 */ /* 0x000ea80000300800 */
[----:B------:R-:W-:Y:S01]  /*23050*/  STL [R1+0x218], R3 ;  /* 0x0002180301007387 */ /* 0x000fe20000100800 */
[----:B------:R-:W-:-:S03]  /*23060*/  SEL R6, R132, R65, !P1 ;  /* 0x0000004184067207 */ /* 0x000fc60004800000 */
[----:B------:R-:W2:Y:S01]  /*23070*/  LDL.LU R64, [R1+0x200] ;  /* 0x0002000001407983 */ /* 0x000ea20000300800 */
[----:B----4-:R-:W-:-:S05]  /*23080*/  @!P5 IMAD.MOV R2, RZ, RZ, -R2 ;  /* 0x000000ffff02d224 */ /* 0x010fca00078e0a02 */
[----:B------:R0:W-:Y:S04]  /*23090*/  STL [R1+0xa0], R2 ;  /* 0x0000a00201007387 */ /* 0x0001e80000100800 */
[----:B------:R-:W4:Y:S01]  /*230a0*/  LDL.LU R65, [R1+0x1fc] ;  /* 0x0001fc0001417983 */ /* 0x000f220000300800 */
[----:B0-----:R-:W-:Y:S01]  /*230b0*/  IMAD R2, R5, UR10, RZ ;  /* 0x0000000a05027c24 */ /* 0x001fe2000f8e02ff */
[----:B------:R-:W-:Y:S01]  /*230c0*/  ISETP.GE.AND P5, PT, R57, RZ, PT ;  /* 0x000000ff3900720c */ /* 0x000fe20003fa6270 */
[----:B------:R-:W0:Y:S03]  /*230d0*/  LDCU UR10, c[0x0][0x3b0] ;  /* 0x00007600ff0a77ac */ /* 0x000e260008000800 */
[----:B------:R1:W-:Y:S02]  /*230e0*/  STL [R1+0x214], R2 ;  /* 0x0002140201007387 */ /* 0x0003e40000100800 */
[----:B-1----:R-:W-:Y:S01]  /*230f0*/  IMAD R2, R6, UR11, RZ ;  /* 0x0000000b06027c24 */ /* 0x002fe2000f8e02ff */
[C---:B------:R-:W-:Y:S01]  /*23100*/  SEL R5, R132.reuse, R61, !P1 ;  /* 0x0000003d84057207 */ /* 0x040fe20004800000 */
[----:B------:R-:W1:Y:S03]  /*23110*/  LDCU UR11, c[0x0][0x3b0] ;  /* 0x00007600ff0b77ac */ /* 0x000e660008000800 */
[----:B------:R0:W-:Y:S04]  /*23120*/  STL [R1+0x210], R2 ;  /* 0x0002100201007387 */ /* 0x0001e80000100800 */
[----:B0-----:R-:W3:Y:S01]  /*23130*/  LDL.LU R2, [R1+0x9c] ;  /* 0x00009c0001027983 */ /* 0x001ee20000300800 */
[----:B------:R-:W-:Y:S01]  /*23140*/  IMAD R3, R5, UR38, RZ ;  /* 0x0000002605037c24 */ /* 0x000fe2000f8e02ff */
[----:B------:R-:W-:Y:S01]  /*23150*/  SEL R5, R132, R69, !P1 ;  /* 0x0000004584057207 */ /* 0x000fe20004800000 */
[----:B------:R-:W0:Y:S01]  /*23160*/  LDCU UR38, c[0x0][0x3b0] ;  /* 0x00007600ff2677ac */ /* 0x000e220008000800 */
[----:B------:R-:W4:Y:S01]  /*23170*/  LDL R53, [R1+0x2558] ;  /* 0x0025580001357983 */ /* 0x000f220000100800 */
[----:B------:R-:W-:-:S03]  /*23180*/  PRMT R70, R70, 0x5410, R67 ;  /* 0x0000541046467816 */ /* 0x000fc60000000043 */
[----:B------:R-:W4:Y:S04]  /*23190*/  LDL.LU R61, [R1+0x1f8] ;  /* 0x0001f800013d7983 */ /* 0x000f280000300800 */
[----:B------:R-:W-:Y:S04]  /*231a0*/  STL [R1+0x20c], R3 ;  /* 0x00020c0301007387 */ /* 0x000fe80000100800 */
[----:B------:R-:W4:Y:S04]  /*231b0*/  LDL.LU R54, [R1+0x594] ;  /* 0x0005940001367983 */ /* 0x000f280000300800 */
[----:B------:R-:W4:Y:S04]  /*231c0*/  LDL.LU R67, [R1+0x598] ;  /* 0x0005980001437983 */ /* 0x000f280000300800 */
[----:B------:R-:W4:Y:S01]  /*231d0*/  LDL.LU R55, [R1+0x1f4] ;  /* 0x0001f40001377983 */ /* 0x000f220000300800 */
[----:B------:R-:W-:-:S02]  /*231e0*/  SEL R7, R132, R68, !P1 ;  /* 0x0000004484077207 */ /* 0x000fc40004800000 */
[----:B--2---:R-:W-:Y:S01]  /*231f0*/  PRMT R68, R63, 0x5410, R62 ;  /* 0x000054103f447816 */ /* 0x004fe2000000003e */
[----:B---3--:R-:W-:Y:S01]  /*23200*/  @!P5 IMAD.MOV R2, RZ, RZ, -R2 ;  /* 0x000000ffff02d224 */ /* 0x008fe200078e0a02 */
[----:B------:R-:W-:-:S04]  /*23210*/  ISETP.GE.AND P5, PT, R66, RZ, PT ;  /* 0x000000ff4200720c */ /* 0x000fc80003fa6270 */
[----:B------:R2:W-:Y:S04]  /*23220*/  STL [R1+0x9c], R2 ;  /* 0x00009c0201007387 */ /* 0x0005e80000100800 */
[----:B------:R-:W3:Y:S04]  /*23230*/  LDL.LU R57, [R1+0x57c] ;  /* 0x00057c0001397983 */ /* 0x000ee80000300800 */
[----:B------:R-:W3:Y:S01]  /*23240*/  LDL.LU R66, [R1+0x56c] ;  /* 0x00056c0001427983 */ /* 0x000ee20000300800 */
[----:B--2---:R-:W-:Y:S02]  /*23250*/  IMAD R2, R5, UR39, RZ ;  /* 0x0000002705027c24 */ /* 0x004fe4000f8e02ff */
[----:B------:R-:W-:Y:S01]  /*23260*/  IMAD R3, R7, UR40, RZ ;  /* 0x0000002807037c24 */ /* 0x000fe2000f8e02ff */
[C---:B------:R-:W-:Y:S01]  /*23270*/  SEL R6, R132.reuse, R64, !P1 ;  /* 0x0000004084067207 */ /* 0x040fe20004800000 */
[----:B------:R-:W2:Y:S01]  /*23280*/  LDCU UR39, c[0x0][0x3b0] ;  /* 0x00007600ff2777ac */ /* 0x000ea20008000800 */
[----:B------:R0:W-:Y:S01]  /*23290*/  STL [R1+0x208], R2 ;  /* 0x0002080201007387 */ /* 0x0001e20000100800 */
[----:B----4-:R-:W-:-:S02]  /*232a0*/  SEL R5, R132, R65, !P1 ;  /* 0x0000004184057207 */ /* 0x010fc40004800000 */
[----:B------:R-:W-:Y:S01]  /*232b0*/  PRMT R71, R71, 0x5410, R58 ;  /* 0x0000541047477816 */ /* 0x000fe2000000003a */
[----:B------:R-:W4:Y:S01]  /*232c0*/  LDL.LU R63, [R1+0x1f0] ;  /* 0x0001f000013f7983 */ /* 0x000f220000300800 */
[----:B------:R-:W-:Y:S01]  /*232d0*/  PRMT R69, R60, 0x5410, R59 ;  /* 0x000054103c457816 */ /* 0x000fe2000000003b */
[----:B------:R-:W1:Y:S02]  /*232e0*/  LDCU UR40, c[0x0][0x3b0] ;  /* 0x00007600ff2877ac */ /* 0x000e640008000800 */
[----:B0-----:R-:W2:Y:S04]  /*232f0*/  LDL.LU R2, [R1+0x98] ;  /* 0x0000980001027983 */ /* 0x001ea80000300800 */
[----:B------:R0:W-:Y:S04]  /*23300*/  STL [R1+0x204], R3 ;  /* 0x0002040301007387 */ /* 0x0001e80000100800 */
[----:B------:R-:W3:Y:S04]  /*23310*/  LDL R62, [R1+0x2548] ;  /* 0x00254800013e7983 */ /* 0x000ee80000100800 */
[----:B------:R-:W3:Y:S01]  /*23320*/  LDL.LU R56, [R1+0x58c] ;  /* 0x00058c0001387983 */ /* 0x000ee20000300800 */
[----:B0-----:R-:W-:-:S03]  /*23330*/  IMAD R3, R6, UR41, RZ ;  /* 0x0000002906037c24 */ /* 0x001fc6000f8e02ff */
[----:B------:R-:W3:Y:S01]  /*23340*/  LDL.LU R65, [R1+0x564] ;  /* 0x0005640001417983 */ /* 0x000ee20000300800 */
[----:B------:R-:W-:Y:S01]  /*23350*/  SEL R6, R132, R61, !P1 ;  /* 0x0000003d84067207 */ /* 0x000fe20004800000 */
[----:B------:R-:W0:Y:S02]  /*23360*/  LDCU UR41, c[0x0][0x3b0] ;  /* 0x00007600ff2977ac */ /* 0x000e240008000800 */
[----:B------:R-:W3:Y:S04]  /*23370*/  LDL.LU R58, [R1+0x1ec] ;  /* 0x0001ec00013a7983 */ /* 0x000ee80000300800 */
[----:B------:R-:W3:Y:S04]  /*23380*/  LDL.LU R59, [R1+0x578] ;  /* 0x00057800013b7983 */ /* 0x000ee80000300800 */
[----:B------:R-:W3:Y:S04]  /*23390*/  LDL.LU R64, [R1+0x554] ;  /* 0x0005540001407983 */ /* 0x000ee80000300800 */
[----:B------:R-:W-:Y:S04]  /*233a0*/  STL [R1+0x200], R3 ;  /* 0x0002000301007387 */ /* 0x000fe80000100800 */
[----:B------:R-:W3:Y:S01]  /*233b0*/  LDL.LU R60, [R1+0x1e8] ;  /* 0x0001e800013c7983 */ /* 0x000ee20000300800 */
        /* <DEDUP_REMOVED lines=16> */
[----:B----4-:R-:W-:-:S03]  /*234c0*/  SEL R5, R132, R63, !P1 ;  /* 0x0000003f84057207 */ /* 0x010fc60004800000 */
[----:B------:R-:W4:Y:S04]  /*234d0*/  LDL.LU R57, [R1+0x1e0] ;  /* 0x0001e00001397983 */ /* 0x000f280000300800 */
        /* <DEDUP_REMOVED lines=38> */
[----:B---3--:R-:W-:Y:S01]  /*23740*/  ISETP.GE.AND P5, PT, R49, RZ, PT ;  /* 0x000000ff3100720c */ /* 0x008fe20003fa6270 */
[----:B------:R-:W2:Y:S03]  /*23750*/  LDCU UR48, c[0x0][0x3b0] ;  /* 0x00007600ff3077ac */ /* 0x000ea60008000800 */
[----:B------:R3:W-:Y:S02]  /*23760*/  STL [R1+0x1e4], R2 ;  /* 0x0001e40201007387 */ /* 0x0007e40000100800 */
[----:B---3--:R-:W-:Y:S01]  /*23770*/  IMAD R2, R6, UR49, RZ ;  /* 0x0000003106027c24 */ /* 0x008fe2000f8e02ff */
[----:B------:R-:W-:Y:S01]  /*23780*/  SEL R5, R132, R51, !P1 ;  /* 0x0000003384057207 */ /* 0x000fe20004800000 */
[----:B------:R-:W3:Y:S03]  /*23790*/  LDCU UR49, c[0x0][0x3b0] ;  /* 0x00007600ff3177ac */ /* 0x000ee60008000800 */
[----:B------:R0:W-:Y:S04]  /*237a0*/  STL [R1+0x1e0], R2 ;  /* 0x0001e00201007387 */ /* 0x0001e80000100800 */
[----:B0-----:R-:W2:Y:S01]  /*237b0*/  LDL.LU R2, [R1+0x88] ;  /* 0x0000880001027983 */ /* 0x001ea20000300800 */
[----:B------:R-:W-:-:S03]  /*237c0*/  IMAD R3, R5, UR50, RZ ;  /* 0x0000003205037c24 */ /* 0x000fc6000f8e02ff */
[----:B------:R-:W3:Y:S01]  /*237d0*/  LDL R45, [R1+0x252c] ;  /* 0x00252c00012d7983 */ /* 0x000ee20000100800 */
[----:B------:R-:W-:Y:S01]  /*237e0*/  SEL R5, R132, R59, !P1 ;  /* 0x0000003b84057207 */ /* 0x000fe20004800000 */
[----:B------:R-:W0:Y:S02]  /*237f0*/  LDCU UR50, c[0x0][0x3b0] ;  /* 0x00007600ff3277ac */ /* 0x000e240008000800 */
[----:B------:R-:W3:Y:S01]  /*23800*/  LDL.LU R46, [R1+0x1c8] ;  /* 0x0001c800012e7983 */ /* 0x000ee20000300800 */
[----:B------:R-:W-:-:S03]  /*23810*/  PRMT R62, R62, 0x5410, R52 ;  /* 0x000054103e3e7816 */ /* 0x000fc60000000034 */
[----:B------:R-:W-:Y:S04]  /*23820*/  STL [R1+0x1dc], R3 ;  /* 0x0001dc0301007387 */ /* 0x000fe80000100800 */
[----:B------:R-:W3:Y:S04]  /*23830*/  LDL.LU R47, [R1+0x560] ;  /* 0x00056000012f7983 */ /* 0x000ee80000300800 */
[----:B------:R-:W3:Y:S04]  /*23840*/  LDL.LU R59, [R1+0x53c] ;  /* 0x00053c00013b7983 */ /* 0x000ee80000300800 */
[----:B------:R-:W3:Y:S04]  /*23850*/  LDL.LU R52, [R1+0x1c4] ;  /* 0x0001c40001347983 */ /* 0x000ee80000300800 */
[----:B------:R-:W3:Y:S01]  /*23860*/  LDL.LU R51, [R1+0x550] ;  /* 0x0005500001337983 */ /* 0x000ee20000300800 */
[----:B------:R-:W-:Y:S01]  /*23870*/  PRMT R60, R60, 0x5410, R55 ;  /* 0x000054103c3c7816 */ /* 0x000fe20000000037 */
[----:B--2---:R-:W-:Y:S01]  /*23880*/  @!P5 IMAD.MOV R2, RZ, RZ, -R2 ;  /* 0x000000ffff02d224 */ /* 0x004fe200078e0a02 */
[----:B------:R-:W-:-:S02]  /*23890*/  ISETP.GE.AND P5, PT, R58, RZ, PT ;  /* 0x000000ff3a00720c */ /* 0x000fc40003fa6270 */
[----:B------:R-:W2:Y:S04]  /*238a0*/  LDL.LU R58, [R1+0x52c] ;  /* 0x00052c00013a7983 */ /* 0x000ea80000300800 */
[----:B------:R0:W-:Y:S02]  /*238b0*/  STL [R1+0x88], R2 ;  /* 0x0000880201007387 */ /* 0x0001e40000100800 */
[----:B0-----:R-:W-:Y:S01]  /*238c0*/  IMAD R2, R5, UR51, RZ ;  /* 0x0000003305027c24 */ /* 0x001fe2000f8e02ff */
[C---:B------:R-:W-:Y:S01]  /*238d0*/  SEL R7, R132.reuse, R54, !P1 ;  /* 0x0000003684077207 */ /* 0x040fe20004800000 */
[----:B------:R-:W0:Y:S03]  /*238e0*/  LDCU UR51, c[0x0][0x3b0] ;  /* 0x00007600ff3377ac */ /* 0x000e260008000800 */
[----:B------:R1:W-:Y:S04]  /*238f0*/  STL [R1+0x1d8], R2 ;  /* 0x0001d80201007387 */ /* 0x0003e80000100800 */
[----:B------:R-:W2:Y:S04]  /*23900*/  LDL.LU R55, [R1+0x1c0] ;  /* 0x0001c00001377983 */ /* 0x000ea80000300800 */
[----:B-1----:R-:W2:Y:S01]  /*23910*/  LDL.LU R2, [R1+0x8c] ;  /* 0x00008c0001027983 */ /* 0x002ea20000300800 */
[----:B------:R-:W-:Y:S01]  /*23920*/  IMAD R3, R7, UR52, RZ ;  /* 0x0000003407037c24 */ /* 0x000fe2000f8e02ff */
[C---:B----4-:R-:W-:Y:S01]  /*23930*/  SEL R6, R132.reuse, R56, !P1 ;  /* 0x0000003884067207 */ /* 0x050fe20004800000 */
[----:B------:R-:W1:Y:S01]  /*23940*/  LDCU UR52, c[0x0][0x3b0] ;  /* 0x00007600ff3477ac */ /* 0x000e620008000800 */
        /* <DEDUP_REMOVED lines=16> */
[----:B------:R2:W-:Y:S02]  /*23a50*/  STL [R1+0x84], R2 ;  /* 0x0000840201007387 */ /* 0x0005e40000100800 */
[----:B--2---:R-:W-:Y:S01]  /*23a60*/  IMAD R2, R5, UR54, RZ ;  /* 0x0000003605027c24 */ /* 0x004fe2000f8e02ff */
[----:B------:R-:W-:Y:S01]  /*23a70*/  SEL R5, R132, R52, !P1 ;  /* 0x0000003484057207 */ /* 0x000fe20004800000 */
[----:B------:R-:W2:Y:S03]  /*23a80*/  LDCU UR54, c[0x0][0x3b0] ;  /* 0x00007600ff3677ac */ /* 0x000ea60008000800 */
[----:B------:R0:W-:Y:S04]  /*23a90*/  STL [R1+0x1cc], R2 ;  /* 0x0001cc0201007387 */ /* 0x0001e80000100800 */
[----:B------:R-:W2:Y:S01]  /*23aa0*/  LDL.LU R52, [R1+0x1b4] ;  /* 0x0001b40001347983 */ /* 0x000ea20000300800 */
[----:B0-----:R-:W-:Y:S01]  /*23ab0*/  IMAD R2, R6, UR55, RZ ;  /* 0x0000003706027c24 */ /* 0x001fe2000f8e02ff */
[----:B------:R-:W-:Y:S01]  /*23ac0*/  ISETP.GE.AND P5, PT, R45, RZ, PT ;  /* 0x000000ff2d00720c */ /* 0x000fe20003fa6270 */
[----:B------:R-:W-:Y:S01]  /*23ad0*/  IMAD R3, R5, UR56, RZ ;  /* 0x0000003805037c24 */ /* 0x000fe2000f8e02ff */
[----:B------:R-:W-:Y:S01]  /*23ae0*/  PRMT R58, R58, 0x5410, R51 ;  /* 0x000054103a3a7816 */ /* 0x000fe20000000033 */
[----:B------:R-:W0:Y:S01]  /*23af0*/  LDCU UR55, c[0x0][0x3b0] ;  /* 0x00007600ff3777ac */ /* 0x000e220008000800 */
[----:B------:R1:W-:Y:S01]  /*23b00*/  STL [R1+0x1c8], R2 ;  /* 0x0001c80201007387 */ /* 0x0003e20000100800 */
[----:B------:R-:W-:-:S02]  /*23b10*/  SEL R5, R132, R55, !P1 ;  /* 0x0000003784057207 */ /* 0x000fc40004800000 */
[----:B----4-:R-:W-:Y:S01]  /*23b20*/  SEL R7, R132, R49, !P1 ;  /* 0x0000003184077207 */ /* 0x010fe20004800000 */
[----:B------:R-:W4:Y:S01]  /*23b30*/  LDCU UR56, c[0x0][0x3b0] ;  /* 0x00007600ff3877ac */ /* 0x000f220008000800 */
[----:B-1----:R-:W2:Y:S04]  /*23b40*/  LDL.LU R2, [R1+0x5c] ;  /* 0x00005c0001027983 */ /* 0x002ea80000300800 */
[----:B------:R-:W4:Y:S04]  /*23b50*/  LDL R41, [R1+0x251c] ;  /* 0x00251c0001297983 */ /* 0x000f280000100800 */
[----:B------:R-:W4:Y:S04]  /*23b60*/  LDL.LU R42, [R1+0x1b0] ;  /* 0x0001b000012a7983 */ /* 0x000f280000300800 */
[----:B------:R-:W-:Y:S04]  /*23b70*/  STL [R1+0x1c4], R3 ;  /* 0x0001c40301007387 */ /* 0x000fe80000100800 */
[----:B------:R-:W4:Y:S04]  /*23b80*/  LDL.LU R43, [R1+0x540] ;  /* 0x00054000012b7983 */ /* 0x000f280000300800 */
[----:B------:R-:W4:Y:S04]  /*23b90*/  LDL.LU R55, [R1+0x51c] ;  /* 0x00051c0001377983 */ /* 0x000f280000300800 */
[----:B------:R-:W4:Y:S04]  /*23ba0*/  LDL.LU R44, [R1+0x1ac] ;  /* 0x0001ac00012c7983 */ /* 0x000f280000300800 */
[----:B------:R-:W4:Y:S01]  /*23bb0*/  LDL.LU R51, [R1+0x530] ;  /* 0x0005300001337983 */ /* 0x000f220000300800 */
[----:B------:R-:W-:-:S02]  /*23bc0*/  PRMT R56, R56, 0x5410, R50 ;  /* 0x0000541038387816 */ /* 0x000fc40000000032 */
[----:B---3--:R-:W-:Y:S02]  /*23bd0*/  SEL R6, R132, R53, !P1 ;  /* 0x0000003584067207 */ /* 0x008fe40004800000 */
[----:B------:R-:W-:Y:S01]  /*23be0*/  PRMT R59, R59, 0x5410, R47 ;  /* 0x000054103b3b7816 */ /* 0x000fe2000000002f */
[----:B--2---:R-:W-:Y:S01]  /*23bf0*/  @!P5 IMAD.MOV R2, RZ, RZ, -R2 ;  /* 0x000000ffff02d224 */ /* 0x004fe200078e0a02 */
[----:B------:R-:W-:Y:S02]  /*23c00*/  ISETP.GE.AND P5, PT, R54, RZ, PT ;  /* 0x000000ff3600720c */ /* 0x000fe40003fa6270 */
[----:B------:R-:W2:Y:S04]  /*23c10*/  LDL.LU R54, [R1+0x50c] ;  /* 0x00050c0001367983 */ /* 0x000ea80000300800 */
[----:B------:R1:W-:Y:S02]  /*23c20*/  STL [R1+0x5c], R2 ;  /* 0x00005c0201007387 */ /* 0x0003e40000100800 */
[----:B-1----:R-:W-:Y:S01]  /*23c30*/  IMAD R2, R5, UR57, RZ ;  /* 0x0000003905027c24 */ /* 0x002fe2000f8e02ff */
[----:B------:R-:W-:Y:S01]  /*23c40*/  PRMT R57, R57, 0x5410, R48 ;  /* 0x0000541039397816 */ /* 0x000fe20000000030 */
[----:B------:R-:W-:Y:S01]  /*23c50*/  IMAD R3, R6, UR59, RZ ;  /* 0x0000003b06037c24 */ /* 0x000fe2000f8e02ff */
[C---:B------:R-:W-:Y:S01]  /*23c60*/  SEL R5, R132.reuse, R52, !P1 ;  /* 0x0000003484057207 */ /* 0x040fe20004800000 */
[----:B------:R-:W1:Y:S01]  /*23c70*/  LDCU UR57, c[0x0][0x3b0] ;  /* 0x00007600ff3977ac */ /* 0x000e620008000800 */
[----:B------:R3:W-:Y:S01]  /*23c80*/  STL [R1+0x1bc], R2 ;  /* 0x0001bc0201007387 */ /* 0x0007e20000100800 */
[----:B----4-:R-:W-:-:S02]  /*23c90*/  SEL R6, R132, R42, !P1 ;  /* 0x0000002a84067207 */ /* 0x010fc40004800000 */
[----:B------:R-:W-:Y:S01]  /*23ca0*/  PRMT R55, R55, 0x5410, R43 ;  /* 0x0000541037377816 */ /* 0x000fe2000000002b */
[----:B------:R-:W4:Y:S01]  /*23cb0*/  LDL.LU R45, [R1+0x1a8] ;  /* 0x0001a800012d7983 */ /* 0x000f220000300800 */
[C---:B------:R-:W-:Y:S01]  /*23cc0*/  SEL R146, R132.reuse, R146, !P1 ;  /* 0x0000009284927207 */ /* 0x040fe20004800000 */
[----:B------:R-:W0:Y:S02]  /*23cd0*/  LDCU UR59, c[0x0][0x3b0] ;  /* 0x00007600ff3b77ac */ /* 0x000e240008000800 */
[----:B------:R-:W2:Y:S01]  /*23ce0*/  LDL R50, [R1+0x2518] ;  /* 0x0025180001327983 */ /* 0x000ea20000100800 */
[----:B---3--:R-:W-:Y:S01]  /*23cf0*/  IMAD R2, R7, UR58, RZ ;  /* 0x0000003a07027c24 */ /* 0x008fe2000f8e02ff */
[C---:B------:R-:W-:Y:S02]  /*23d00*/  SEL R145, R132.reuse, R145, !P1 ;  /* 0x0000009184917207 */ /* 0x040fe40004800000 */
[----:B------:R-:W3:Y:S01]  /*23d10*/  LDL.LU R46, [R1+0x528] ;  /* 0x00052800012e7983 */ /* 0x000ee20000300800 */
[----:B------:R-:W-:Y:S01]  /*23d20*/  SEL R144, R132, R144, !P1 ;  /* 0x0000009084907207 */ /* 0x000fe20004800000 */
[----:B------:R-:W0:Y:S02]  /*23d30*/  LDCU UR58, c[0x0][0x3b0] ;  /* 0x00007600ff3a77ac */ /* 0x000e240008000800 */
[----:B------:R1:W-:Y:S04]  /*23d40*/  STL [R1+0x1b8], R2 ;  /* 0x0001b80201007387 */ /* 0x0003e80000100800 */
[----:B------:R-:W3:Y:S04]  /*23d50*/  LDL.LU R53, [R1+0x504] ;  /* 0x0005040001357983 */ /* 0x000ee80000300800 */
[----:B------:R-:W2:Y:S04]  /*23d60*/  LDL.LU R47, [R1+0x1a4] ;  /* 0x0001a400012f7983 */ /* 0x000ea80000300800 */
[----:B-1----:R-:W2:Y:S04]  /*23d70*/  LDL.LU R2, [R1+0x58] ;  /* 0x0000580001027983 */ /* 0x002ea80000300800 */
[----:B------:R-:W3:Y:S04]  /*23d80*/  LDL.LU R48, [R1+0x518] ;  /* 0x0005180001307983 */ /* 0x000ee80000300800 */
[----:B------:R-:W3:Y:S04]  /*23d90*/  LDL.LU R52, [R1+0x4f4] ;  /* 0x0004f40001347983 */ /* 0x000ee80000300800 */
[----:B------:R-:W3:Y:S04]  /*23da0*/  LDL.LU R49, [R1+0x1a0] ;  /* 0x0001a00001317983 */ /* 0x000ee80000300800 */
[----:B------:R-:W-:Y:S01]  /*23db0*/  STL [R1+0x1b4], R3 ;  /* 0x0001b40301007387 */ /* 0x000fe20000100800 */
[----:B--2---:R-:W-:-:S05]  /*23dc0*/  @!P5 IMAD.MOV R2, RZ, RZ, -R2 ;  /* 0x000000ffff02d224 */ /* 0x004fca00078e0a02 */
[----:B------:R1:W-:Y:S02]  /*23dd0*/  STL [R1+0x58], R2 ;  /* 0x0000580201007387 */ /* 0x0003e40000100800 */
[----:B-1----:R-:W-:Y:S01]  /*23de0*/  IMAD R2, R5, UR60, RZ ;  /* 0x0000003c05027c24 */ /* 0x002fe2000f8e02ff */
[----:B------:R-:W-:Y:S01]  /*23df0*/  ISETP.GE.AND P5, PT, R41, RZ, PT ;  /* 0x000000ff2900720c */ /* 0x000fe20003fa6270 */
[----:B------:R-:W1:Y:S03]  /*23e00*/  LDCU UR60, c[0x0][0x3b0] ;  /* 0x00007600ff3c77ac */ /* 0x000e660008000800 */
[----:B------:R2:W-:Y:S04]  /*23e10*/  STL [R1+0x550], R2 ;  /* 0x0005500201007387 */ /* 0x0005e80000100800 */
[----:B------:R-:W3:Y:S01]  /*23e20*/  LDL.LU R38, [R1+0x19c] ;  /* 0x00019c0001267983 */ /* 0x000ee20000300800 */
[----:B--2---:R-:W-:Y:S01]  /*23e30*/  IMAD R2, R6, UR61, RZ ;  /* 0x0000003d06027c24 */ /* 0x004fe2000f8e02ff */
[----:B------:R-:W-:Y:S01]  /*23e40*/  SEL R5, R132, R44, !P1 ;  /* 0x0000002c84057207 */ /* 0x000fe20004800000 */
[----:B------:R-:W2:Y:S03]  /*23e50*/  LDCU UR61, c[0x0][0x3b0] ;  /* 0x00007600ff3d77ac */ /* 0x000ea60008000800 */
[----:B------:R0:W-:Y:S04]  /*23e60*/  STL [R1+0x53c], R2 ;  /* 0x00053c0201007387 */ /* 0x0001e80000100800 */
[----:B0-----:R-:W2:Y:S01]  /*23e70*/  LDL.LU R2, [R1+0x54] ;  /* 0x0000540001027983 */ /* 0x001ea20000300800 */
[----:B------:R-:W-:Y:S01]  /*23e80*/  IMAD R3, R5, UR33, RZ ;  /* 0x0000002105037c24 */ /* 0x000fe2000f8e02ff */
[----:B------:R-:W-:Y:S01]  /*23e90*/  PRMT R54, R54, 0x5410, R51 ;  /* 0x0000541036367816 */ /* 0x000fe20000000033 */
[----:B------:R-:W0:Y:S01]  /*23ea0*/  LDCU UR33, c[0x0][0x3b0] ;  /* 0x00007600ff2177ac */ /* 0x000e220008000800 */
[----:B------:R-:W2:Y:S01]  /*23eb0*/  LDL R39, [R1+0x2508] ;  /* 0x0025080001277983 */ /* 0x000ea20000100800 */
[----:B----4-:R-:W-:-:S03]  /*23ec0*/  SEL R5, R132, R45, !P1 ;  /* 0x0000002d84057207 */ /* 0x010fc60004800000 */
[----:B------:R-:W4:Y:S04]  /*23ed0*/  LDL.LU R40, [R1+0x520] ;  /* 0x0005200001287983 */ /* 0x000f280000300800 */
[----:B------:R-:W4:Y:S04]  /*23ee0*/  LDL.LU R51, [R1+0x4fc] ;  /* 0x0004fc0001337983 */ /* 0x000f280000300800 */
[----:B------:R-:W-:Y:S04]  /*23ef0*/  STL [R1+0x1ac], R3 ;  /* 0x0001ac0301007387 */ /* 0x000fe80000100800 */
[----:B------:R-:W4:Y:S01]  /*23f00*/  LDL.LU R43, [R1+0x510] ;  /* 0x00051000012b7983 */ /* 0x000f220000300800 */
[----:B------:R-:W-:-:S02]  /*23f10*/  SEL R7, R132, R47, !P1 ;  /* 0x0000002f84077207 */ /* 0x000fc40004800000 */
[----:B---3--:R-:W-:Y:S02]  /*23f20*/  PRMT R53, R53, 0x5410, R46 ;  /* 0x0000541035357816 */ /* 0x008fe4000000002e */
[----:B------:R-:W-:Y:S01]  /*23f30*/  SEL R6, R132, R49, !P1 ;  /* 0x0000003184067207 */ /* 0x000fe20004800000 */
[----:B--2---:R-:W-:Y:S01]  /*23f40*/  @!P5 IMAD.MOV R2, RZ, RZ, -R2 ;  /* 0x000000ffff02d224 */ /* 0x004fe200078e0a02 */
[----:B------:R-:W-:Y:S02]  /*23f50*/  ISETP.GE.AND P5, PT, R50, RZ, PT ;  /* 0x000000ff3200720c */ /* 0x000fe40003fa6270 */
[----:B------:R-:W2:Y:S04]  /*23f60*/  LDL.LU R50, [R1+0x4ec] ;  /* 0x0004ec0001327983 */ /* 0x000ea80000300800 */
[----:B------:R3:W-:Y:S04]  /*23f70*/  STL [R1+0x54], R2 ;  /* 0x0000540201007387 */ /* 0x0007e80000100800 */
[----:B------:R-:W2:Y:S01]  /*23f80*/  LDL.LU R47, [R1+0x198] ;  /* 0x00019800012f7983 */ /* 0x000ea20000300800 */
[----:B---3--:R-:W-:-:S02]  /*23f90*/  IMAD R2, R5, UR34, RZ ;  /* 0x0000002205027c24 */ /* 0x008fc4000f8e02ff */
[----:B------:R-:W-:Y:S01]  /*23fa0*/  IMAD R3, R6, UR35, RZ ;  /* 0x0000002306037c24 */ /* 0x000fe2000f8e02ff */
[----:B------:R-:W-:Y:S01]  /*23fb0*/  PRMT R52, R52, 0x5410, R48 ;  /* 0x0000541034347816 */ /* 0x000fe20000000030 */
[----:B------:R-:W3:Y:S01]  /*23fc0*/  LDCU UR34, c[0x0][0x3b0] ;  /* 0x00007600ff2277ac */ /* 0x000ee20008000800 */
[----:B------:R0:W-:Y:S01]  /*23fd0*/  STL [R1+0x1a4], R2 ;  /* 0x0001a40201007387 */ /* 0x0001e20000100800 */
[C---:B------:R-:W-:Y:S02]  /*23fe0*/  SEL R5, R132.reuse, R38, !P1 ;  /* 0x0000002684057207 */ /* 0x040fe40004800000 */
[----:B----4-:R-:W-:Y:S01]  /*23ff0*/  PRMT R51, R51, 0x5410, R40 ;  /* 0x0000541033337816 */ /* 0x010fe20000000028 */
[----:B------:R-:W4:Y:S01]  /*24000*/  LDL R46, [R1+0x24ec] ;  /* 0x0024ec00012e7983 */ /* 0x000f220000100800 */
[C---:B------:R-:W-:Y:S01]  /*24010*/  SEL R143, R132.reuse, R143, !P1 ;  /* 0x0000008f848f7207 */ /* 0x040fe20004800000 */
[----:B------:R-:W1:Y:S02]  /*24020*/  LDCU UR35, c[0x0][0x3b0] ;  /* 0x00007600ff2377ac */ /* 0x000e640008000800 */
[----:B------:R-:W2:Y:S01]  /*24030*/  LDL.LU R41, [R1+0x508] ;  /* 0x0005080001297983 */ /* 0x000ea20000300800 */
[----:B0-----:R-:W-:Y:S01]  /*24040*/  IMAD R2, R7, UR36, RZ ;  /* 0x0000002407027c24 */ /* 0x001fe2000f8e02ff */
[----:B------:R-:W-:Y:S01]  /*24050*/  SEL R142, R132, R142, !P1 ;  /* 0x0000008e848e7207 */ /* 0x000fe20004800000 */
[----:B------:R-:W0:Y:S03]  /*24060*/  LDCU UR36, c[0x0][0x3b0] ;  /* 0x00007600ff2477ac */ /* 0x000e260008000800 */
[----:B------:R1:W-:Y:S04]  /*24070*/  STL [R1+0x1a0], R2 ;  /* 0x0001a00201007387 */ /* 0x0003e80000100800 */
[----:B------:R-:W2:Y:S04]  /*24080*/  LDL.LU R49, [R1+0x4e4] ;  /* 0x0004e40001317983 */ /* 0x000ea80000300800 */
        /* <DEDUP_REMOVED lines=12> */
[----:B------:R-:W4:Y:S01]  /*24150*/  LDL.LU R33, [R1+0x18c] ;  /* 0x00018c0001217983 */ /* 0x000f220000300800 */
[----:B--2---:R-:W-:Y:S01]  /*24160*/  IMAD R2, R146, UR7, RZ ;  /* 0x0000000792027c24 */ /* 0x004fe2000f8e02ff */
[C---:B------:R-:W-:Y:S01]  /*24170*/  SEL R5, R132.reuse, R47, !P1 ;  /* 0x0000002f84057207 */ /* 0x040fe20004800000 */
[----:B------:R-:W2:Y:S03]  /*24180*/  LDCU UR7, c[0x0][0x3b0] ;  /* 0x00007600ff0777ac */ /* 0x000ea60008000800 */
[----:B------:R0:W-:Y:S04]  /*24190*/  STL [R1+0x528], R2 ;  /* 0x0005280201007387 */ /* 0x0001e80000100800 */
[----:B------:R-:W2:Y:S01]  /*241a0*/  LDL.LU R146, [R1+0x44] ;  /* 0x0000440001927983 */ /* 0x000ea20000300800 */
[----:B------:R-:W-:-:S03]  /*241b0*/  SEL R7, R132, R42, !P1 ;  /* 0x0000002a84077207 */ /* 0x000fc60004800000 */
[----:B------:R-:W4:Y:S01]  /*241c0*/  LDL R40, [R1+0x24e4] ;  /* 0x0024e40001287983 */ /* 0x000f220000100800 */
[----:B0-----:R-:W-:Y:S01]  /*241d0*/  IMAD R2, R145, UR19, RZ ;  /* 0x0000001391027c24 */ /* 0x001fe2000f8e02ff */
[----:B------:R-:W-:Y:S01]  /*241e0*/  PRMT R50, R50, 0x5410, R43 ;  /* 0x0000541032327816 */ /* 0x000fe2000000002b */
[----:B------:R-:W0:Y:S03]  /*241f0*/  LDCU UR19, c[0x0][0x3b0] ;  /* 0x00007600ff1377ac */ /* 0x000e260008000800 */
[----:B------:R1:W-:Y:S04]  /*24200*/  STL [R1+0x524], R2 ;  /* 0x0005240201007387 */ /* 0x0003e80000100800 */
[----:B------:R-:W4:Y:S04]  /*24210*/  LDL.LU R34, [R1+0x500] ;  /* 0x0005000001227983 */ /* 0x000f280000300800 */
[----:B------:R-:W4:Y:S01]  /*24220*/  LDL.LU R47, [R1+0x4dc] ;  /* 0x0004dc00012f7983 */ /* 0x000f220000300800 */
[----:B-1----:R-:W-:Y:S01]  /*24230*/  IMAD R2, R5, UR22, RZ ;  /* 0x0000001605027c24 */ /* 0x002fe2000f8e02ff */
[----:B---3--:R-:W-:-:S02]  /*24240*/  SEL R6, R132, R45, !P1 ;  /* 0x0000002d84067207 */ /* 0x008fc40004800000 */
[----:B------:R-:W3:Y:S01]  /*24250*/  LDL.LU R43, [R1+0x4f0] ;  /* 0x0004f000012b7983 */ /* 0x000ee20000300800 */
[----:B------:R-:W-:Y:S01]  /*24260*/  PRMT R48, R48, 0x5410, R44 ;  /* 0x0000541030307816 */ /* 0x000fe2000000002c */
[----:B------:R-:W1:Y:S01]  /*24270*/  LDCU UR22, c[0x0][0x3b0] ;  /* 0x00007600ff1677ac */ /* 0x000e620008000800 */
[----:B--2---:R-:W-:Y:S01]  /*24280*/  @!P5 IMAD.MOV R146, RZ, RZ, -R146 ;  /* 0x000000ffff92d224 */ /* 0x004fe200078e0a92 */
[----:B----4-:R-:W-:Y:S02]  /*24290*/  ISETP.GE.AND P5, PT, R46, RZ, PT ;  /* 0x000000ff2e00720c */ /* 0x010fe40003fa6270 */
[----:B------:R-:W3:Y:S04]  /*242a0*/  LDL.LU R46, [R1+0x4cc] ;  /* 0x0004cc00012e7983 */ /* 0x000ee80000300800 */
[----:B------:R2:W-:Y:S04]  /*242b0*/  STL [R1+0x520], R2 ;  /* 0x0005200201007387 */ /* 0x0005e80000100800 */
[----:B------:R-:W4:Y:S04]  /*242c0*/  LDL.LU R39, [R1+0x188] ;  /* 0x0001880001277983 */ /* 0x000f280000300800 */
[----:B------:R-:W3:Y:S01]  /*242d0*/  LDL R42, [R1+0x24e0] ;  /* 0x0024e000012a7983 */ /* 0x000ee20000100800 */
[----:B--2---:R-:W-:Y:S01]  /*242e0*/  IMAD R2, R7, UR23, RZ ;  /* 0x0000001707027c24 */ /* 0x004fe2000f8e02ff */
[----:B------:R-:W-:-:S02]  /*242f0*/  SEL R5, R132, R33, !P1 ;  /* 0x0000002184057207 */ /* 0x000fc40004800000 */
[----:B------:R-:W2:Y:S01]  /*24300*/  LDL.LU R35, [R1+0x4e8] ;  /* 0x0004e80001237983 */ /* 0x000ea20000300800 */
[----:B------:R-:W-:Y:S01]  /*24310*/  PRMT R49, R49, 0x5410, R41 ;  /* 0x0000541031317816 */ /* 0x000fe20000000029 */
[----:B------:R-:W0:Y:S02]  /*24320*/  LDCU UR23, c[0x0][0x3b0] ;  /* 0x00007600ff1777ac */ /* 0x000e240008000800 */
[----:B------:R1:W-:Y:S04]  /*24330*/  STL [R1+0x194], R2 ;  /* 0x0001940201007387 */ /* 0x0003e80000100800 */
[----:B------:R-:W2:Y:S04]  /*24340*/  LDL.LU R45, [R1+0x4c4] ;  /* 0x0004c400012d7983 */ /* 0x000ea80000300800 */
[----:B------:R-:W2:Y:S04]  /*24350*/  LDL.LU R36, [R1+0x184] ;  /* 0x0001840001247983 */ /* 0x000ea80000300800 */
[----:B------:R-:W2:Y:S01]  /*24360*/  LDL.LU R145, [R1+0x10] ;  /* 0x0000100001917983 */ /* 0x000ea20000300800 */
[----:B-1----:R-:W-:Y:S01]  /*24370*/  IMAD R2, R6, UR24, RZ ;  /* 0x0000001806027c24 */ /* 0x002fe2000f8e02ff */
[----:B------:R-:W-:Y:S01]  /*24380*/  PRMT R47, R47, 0x5410, R34 ;  /* 0x000054102f2f7816 */ /* 0x000fe20000000022 */
[----:B------:R-:W1:Y:S01]  /*24390*/  LDCU UR24, c[0x0][0x3b0] ;  /* 0x00007600ff1877ac */ /* 0x000e620008000800 */
[----:B------:R-:W3:Y:S04]  /*243a0*/  LDL.LU R38, [R1+0x4d8] ;  /* 0x0004d80001267983 */ /* 0x000ee80000300800 */
[----:B------:R-:W3:Y:S04]  /*243b0*/  LDL.LU R44, [R1+0x4b4] ;  /* 0x0004b400012c7983 */ /* 0x000ee80000300800 */
[----:B------:R-:W3:Y:S04]  /*243c0*/  LDL.LU R41, [R1+0x180] ;  /* 0x0001800001297983 */ /* 0x000ee80000300800 */
[----:B------:R0:W-:Y:S02]  /*243d0*/  STL [R1+0x190], R2 ;  /* 0x0001900201007387 */ /* 0x0001e40000100800 */
[----:B0-----:R-:W-:Y:S01]  /*243e0*/  IMAD R2, R5, UR25, RZ ;  /* 0x0000001905027c24 */ /* 0x001fe2000f8e02ff */
[----:B------:R-:W-:Y:S01]  /*243f0*/  SEL R141, R132, R141, !P1 ;  /* 0x0000008d848d7207 */ /* 0x000fe20004800000 */
[----:B------:R-:W0:Y:S01]  /*24400*/  LDCU UR25, c[0x0][0x3b0] ;  /* 0x00007600ff1977ac */ /* 0x000e220008000800 */
[----:B--2---:R-:W-:Y:S01]  /*24410*/  @!P5 IMAD.MOV R145, RZ, RZ, -R145 ;  /* 0x000000ffff91d224 */ /* 0x004fe200078e0a91 */
[----:B------:R-:W-:-:S02]  /*24420*/  ISETP.GE.AND P5, PT, R40, RZ, PT ;  /* 0x000000ff2800720c */ /* 0x000fc40003fa6270 */
[----:B------:R-:W2:Y:S04]  /*24430*/  LDL.LU R40, [R1+0x17c] ;  /* 0x00017c0001287983 */ /* 0x000ea80000300800 */
[----:B------:R0:W-:Y:S02]  /*24440*/  STL [R1+0x18c], R2 ;  /* 0x00018c0201007387 */ /* 0x0001e40000100800 */
[----:B0-----:R-:W-:Y:S01]  /*24450*/  IMAD R2, R144, UR26, RZ ;  /* 0x0000001a90027c24 */ /* 0x001fe2000f8e02ff */
[----:B----4-:R-:W-:Y:S01]  /*24460*/  SEL R5, R132, R39, !P1 ;  /* 0x0000002784057207 */ /* 0x010fe20004800000 */
[----:B------:R-:W0:Y:S03]  /*24470*/  LDCU UR26, c[0x0][0x3b0] ;  /* 0x00007600ff1a77ac */ /* 0x000e260008000800 */
[----:B------:R4:W-:Y:S04]  /*24480*/  STL [R1+0x4dc], R2 ;  /* 0x0004dc0201007387 */ /* 0x0009e80000100800 */
[----:B------:R-:W2:Y:S01]  /*24490*/  LDL.LU R144, [R1+0x18] ;  /* 0x0000180001907983 */ /* 0x000ea20000300800 */
[----:B---3--:R-:W-:-:S03]  /*244a0*/  PRMT R46, R46, 0x5410, R43 ;  /* 0x000054102e2e7816 */ /* 0x008fc6000000002b */
[----:B------:R-:W3:Y:S01]  /*244b0*/  LDL R30, [R1+0x24d0] ;  /* 0x0024d000011e7983 */ /* 0x000ee20000100800 */
[----:B----4-:R-:W-:Y:S01]  /*244c0*/  IMAD R2, R143, UR27, RZ ;  /* 0x0000001b8f027c24 */ /* 0x010fe2000f8e02ff */
[----:B------:R-:W-:Y:S02]  /*244d0*/  SEL R7, R132, R36, !P1 ;  /* 0x0000002484077207 */ /* 0x000fe40004800000 */
[----:B------:R-:W4:Y:S01]  /*244e0*/  LDL.LU R34, [R1+0x4e0] ;  /* 0x0004e00001227983 */ /* 0x000f220000300800 */
[----:B------:R-:W-:Y:S01]  /*244f0*/  PRMT R44, R44, 0x5410, R38 ;  /* 0x000054102c2c7816 */ /* 0x000fe20000000026 */
[----:B------:R-:W0:Y:S02]  /*24500*/  LDCU UR27, c[0x0][0x3b0] ;  /* 0x00007600ff1b77ac */ /* 0x000e240008000800 */
[----:B------:R-:W4:Y:S04]  /*24510*/  LDL.LU R43, [R1+0x4bc] ;  /* 0x0004bc00012b7983 */ /* 0x000f280000300800 */
[----:B------:R1:W-:Y:S04]  /*24520*/  STL [R1+0x4cc], R2 ;  /* 0x0004cc0201007387 */ /* 0x0003e80000100800 */
[----:B------:R-:W3:Y:S01]  /*24530*/  LDL.LU R39, [R1+0x4d0] ;  /* 0x0004d00001277983 */ /* 0x000ee20000300800 */
[----:B-1----:R-:W-:Y:S01]  /*24540*/  IMAD R2, R5, UR28, RZ ;  /* 0x0000001c05027c24 */ /* 0x002fe2000f8e02ff */
[----:B------:R-:W-:Y:S01]  /*24550*/  SEL R6, R132, R41, !P1 ;  /* 0x0000002984067207 */ /* 0x000fe20004800000 */
[----:B------:R-:W1:Y:S01]  /*24560*/  LDCU UR28, c[0x0][0x3b0] ;  /* 0x00007600ff1c77ac */ /* 0x000e620008000800 */
[----:B------:R-:W-:-:S02]  /*24570*/  PRMT R45, R45, 0x5410, R35 ;  /* 0x000054102d2d7816 */ /* 0x000fc40000000023 */
[----:B--2---:R-:W-:Y:S01]  /*24580*/  SEL R5, R132, R40, !P1 ;  /* 0x0000002884057207 */ /* 0x004fe20004800000 */
[----:B------:R-:W-:Y:S01]  /*24590*/  @!P5 IMAD.MOV R144, RZ, RZ, -R144 ;  /* 0x000000ffff90d224 */ /* 0x000fe200078e0a90 */
[----:B------:R-:W-:Y:S02]  /*245a0*/  ISETP.GE.AND P5, PT, R42, RZ, PT ;  /* 0x000000ff2a00720c */ /* 0x000fe40003fa6270 */
[----:B------:R-:W3:Y:S04]  /*245b0*/  LDL.LU R42, [R1+0x4ac] ;  /* 0x0004ac00012a7983 */ /* 0x000ee80000300800 */
[----:B------:R2:W-:Y:S04]  /*245c0*/  STL [R1+0x4c4], R2 ;  /* 0x0004c40201007387 */ /* 0x0005e80000100800 */
[----:B------:R-:W3:Y:S04]  /*245d0*/  LDL.LU R38, [R1+0x178] ;  /* 0x0001780001267983 */ /* 0x000ee80000300800 */
[----:B------:R-:W3:Y:S01]  /*245e0*/  LDL R31, [R1+0x24b4] ;  /* 0x0024b400011f7983 */ /* 0x000ee20000100800 */
[----:B--2---:R-:W-:Y:S01]  /*245f0*/  IMAD R2, R7, UR29, RZ ;  /* 0x0000001d07027c24 */ /* 0x004fe2000f8e02ff */
[----:B----4-:R-:W-:-:S02]  /*24600*/  PRMT R43, R43, 0x5410, R34 ;  /* 0x000054102b2b7816 */ /* 0x010fc40000000022 */
[----:B------:R-:W2:Y:S01]  /*24610*/  LDL.LU R32, [R1+0x4c8] ;  /* 0x0004c80001207983 */ /* 0x000ea20000300800 */
[----:B------:R-:W-:Y:S01]  /*24620*/  SEL R153, R132, R153, !P1 ;  /* 0x0000009984997207 */ /* 0x000fe20004800000 */
[----:B------:R-:W4:Y:S02]  /*24630*/  LDCU UR29, c[0x0][0x3b0] ;  /* 0x00007600ff1d77ac */ /* 0x000f240008000800 */
[----:B------:R0:W-:Y:S04]  /*24640*/  STL [R1+0x1098], R2 ;  /* 0x0010980201007387 */ /* 0x0001e80000100800 */
[----:B------:R-:W2:Y:S04]  /*24650*/  LDL.LU R41, [R1+0x4a4] ;  /* 0x0004a40001297983 */ /* 0x000ea80000300800 */
[----:B------:R-:W2:Y:S01]  /*24660*/  LDL.LU R33, [R1+0x174] ;  /* 0x0001740001217983 */ /* 0x000ea20000300800 */
[----:B0-----:R-:W-:Y:S01]  /*24670*/  IMAD R2, R6, UR30, RZ ;  /* 0x0000001e06027c24 */ /* 0x001fe2000f8e02ff */
[----:B------:R-:W-:-:S02]  /*24680*/  SEL R152, R132, R152, !P1 ;  /* 0x0000009884987207 */ /* 0x000fc40004800000 */
[----:B------:R-:W2:Y:S01]  /*24690*/  LDL.LU R143, [R1+0x1c] ;  /* 0x00001c00018f7983 */ /* 0x000ea20000300800 */
[C---:B------:R-:W-:Y:S01]  /*246a0*/  SEL R151, R132.reuse, R151, !P1 ;  /* 0x0000009784977207 */ /* 0x040fe20004800000 */
[----:B------:R-:W0:Y:S02]  /*246b0*/  LDCU UR30, c[0x0][0x3b0] ;  /* 0x00007600ff1e77ac */ /* 0x000e240008000800 */
[----:B------:R-:W4:Y:S04]  /*246c0*/  LDL.LU R35, [R1+0x4b8] ;  /* 0x0004b80001237983 */ /* 0x000f280000300800 */
[----:B------:R-:W4:Y:S04]  /*246d0*/  LDL.LU R40, [R1+0x494] ;  /* 0x0004940001287983 */ /* 0x000f280000300800 */
[----:B------:R-:W4:Y:S04]  /*246e0*/  LDL.LU R36, [R1+0x170] ;  /* 0x0001700001247983 */ /* 0x000f280000300800 */
[----:B------:R0:W-:Y:S02]  /*246f0*/  STL [R1+0x1094], R2 ;  /* 0x0010940201007387 */ /* 0x0001e40000100800 */
[----:B0-----:R-:W-:Y:S01]  /*24700*/  IMAD R2, R5, UR31, RZ ;  /* 0x0000001f05027c24 */ /* 0x001fe2000f8e02ff */
[----:B------:R-:W-:Y:S01]  /*24710*/  SEL R150, R132, R150, !P1 ;  /* 0x0000009684967207 */ /* 0x000fe20004800000 */
[----:B------:R-:W0:Y:S03]  /*24720*/  LDCU UR31, c[0x0][0x3b0] ;  /* 0x00007600ff1f77ac */ /* 0x000e260008000800 */
[----:B------:R1:W-:Y:S04]  /*24730*/  STL [R1+0x184], R2 ;  /* 0x0001840201007387 */ /* 0x0003e80000100800 */
[----:B------:R-:W4:Y:S01]  /*24740*/  LDL.LU R27, [R1+0x16c] ;  /* 0x00016c00011b7983 */ /* 0x000f220000300800 */
[----:B-1----:R-:W-:Y:S01]  /*24750*/  IMAD R2, R142, UR32, RZ ;  /* 0x000000208e027c24 */ /* 0x002fe2000f8e02ff */
[C---:B------:R-:W-:Y:S01]  /*24760*/  SEL R149, R132.reuse, R149, !P1 ;  /* 0x0000009584957207 */ /* 0x040fe20004800000 */
[----:B------:R-:W1:Y:S03]  /*24770*/  LDCU UR32, c[0x0][0x3b0] ;  /* 0x00007600ff2077ac */ /* 0x000e660008000800 */
[----:B------:R0:W-:Y:S04]  /*24780*/  STL [R1+0x180], R2 ;  /* 0x0001800201007387 */ /* 0x0001e80000100800 */
[----:B------:R-:W4:Y:S04]  /*24790*/  LDL R29, [R1+0x24ac] ;  /* 0x0024ac00011d7983 */ /* 0x000f280000100800 */
[----:B------:R-:W4:Y:S01]  /*247a0*/  LDL.LU R142, [R1+0x20] ;  /* 0x00002000018e7983 */ /* 0x000f220000300800 */
[----:B0-----:R-:W-:Y:S01]  /*247b0*/  IMAD R2, R141, UR12, RZ ;  /* 0x0000000c8d027c24 */ /* 0x001fe2000f8e02ff */
[----:B------:R-:W-:Y:S01]  /*247c0*/  SEL R148, R132, R148, !P1 ;  /* 0x0000009484947207 */ /* 0x000fe20004800000 */
[----:B------:R-:W0:Y:S01]  /*247d0*/  LDCU UR12, c[0x0][0x3b0] ;  /* 0x00007600ff0c77ac */ /* 0x000e220008000800 */
[----:B---3--:R-:W-:-:S02]  /*247e0*/  PRMT R42, R42, 0x5410, R39 ;  /* 0x000054102a2a7816 */ /* 0x008fc40000000027 */
[----:B------:R-:W-:Y:S01]  /*247f0*/  SEL R5, R132, R38, !P1 ;  /* 0x0000002684057207 */ /* 0x000fe20004800000 */
[----:B--2---:R-:W-:Y:S01]  /*24800*/  @!P5 IMAD.MOV R143, RZ, RZ, -R143 ;  /* 0x000000ffff8fd224 */ /* 0x004fe200078e0a8f */
[----:B------:R-:W-:Y:S02]  /*24810*/  ISETP.GE.AND P5, PT, R30, RZ, PT ;  /* 0x000000ff1e00720c */ /* 0x000fe40003fa6270 */
[----:B------:R-:W2:Y:S04]  /*24820*/  LDL.LU R30, [R1+0x4c0] ;  /* 0x0004c000011e7983 */ /* 0x000ea80000300800 */
[----:B------:R-:W2:Y:S01]  /*24830*/  LDL.LU R39, [R1+0x49c] ;  /* 0x00049c0001277983 */ /* 0x000ea20000300800 */
[----:B------:R-:W-:-:S03]  /*24840*/  SEL R7, R132, R33, !P1 ;  /* 0x0000002184077207 */ /* 0x000fc60004800000 */
[----:B------:R3:W-:Y:S04]  /*24850*/  STL [R1+0x17c], R2 ;  /* 0x00017c0201007387 */ /* 0x0007e80000100800 */
[----:B------:R-:W2:Y:S04]  /*24860*/  LDL.LU R34, [R1+0x4b0] ;  /* 0x0004b00001227983 */ /* 0x000ea80000300800 */
[----:B------:R-:W2:Y:S01]  /*24870*/  LDL.LU R38, [R1+0x48c] ;  /* 0x00048c0001267983 */ /* 0x000ea20000300800 */
[----:B---3--:R-:W-:Y:S01]  /*24880*/  IMAD R2, R5, UR62, RZ ;  /* 0x0000003e05027c24 */ /* 0x008fe2000f8e02ff */
[----:B----4-:R-:W-:-:S02]  /*24890*/  SEL R6, R132, R36, !P1 ;  /* 0x0000002484067207 */ /* 0x010fc40004800000 */
[----:B------:R-:W3:Y:S01]  /*248a0*/  LDL.LU R33, [R1+0x168] ;  /* 0x0001680001217983 */ /* 0x000ee20000300800 */
[----:B------:R-:W-:Y:S01]  /*248b0*/  PRMT R41, R41, 0x5410, R32 ;  /* 0x0000541029297816 */ /* 0x000fe20000000020 */
[----:B------:R-:W4:Y:S02]  /*248c0*/  LDCU UR62, c[0x0][0x3b0] ;  /* 0x00007600ff3e77ac */ /* 0x000f240008000800 */
[----:B------:R0:W-:Y:S04]  /*248d0*/  STL [R1+0x1090], R2 ;  /* 0x0010900201007387 */ /* 0x0001e80000100800 */
[----:B------:R-:W4:Y:S01]  /*248e0*/  LDL R37, [R1+0x2464] ;  /* 0x0024640001257983 */ /* 0x000f220000100800 */
[----:B------:R-:W-:-:S03]  /*248f0*/  PRMT R40, R40, 0x5410, R35 ;  /* 0x0000541028287816 */ /* 0x000fc60000000023 */
[----:B------:R-:W4:Y:S01]  /*24900*/  LDL.LU R28, [R1+0x4a8] ;  /* 0x0004a800011c7983 */ /* 0x000f220000300800 */
[----:B0-----:R-:W-:Y:S01]  /*24910*/  IMAD R2, R7, UR63, RZ ;  /* 0x0000003f07027c24 */ /* 0x001fe2000f8e02ff */
[C---:B------:R-:W-:Y:S02]  /*24920*/  SEL R5, R132.reuse, R27, !P1 ;  /* 0x0000001b84057207 */ /* 0x040fe40004800000 */
[----:B------:R-:W4:Y:S01]  /*24930*/  LDL.LU R36, [R1+0x484] ;  /* 0x0004840001247983 */ /* 0x000f220000300800 */
[----:B------:R-:W-:Y:S01]  /*24940*/  SEL R147, R132, R147, !P1 ;  /* 0x0000009384937207 */ /* 0x000fe20004800000 */
[----:B------:R-:W0:Y:S01]  /*24950*/  LDCU UR63, c[0x0][0x3b0] ;  /* 0x00007600ff3f77ac */ /* 0x000e220008000800 */
[----:B------:R-:W-:Y:S01]  /*24960*/  @!P5 IMAD.MOV R142, RZ, RZ, -R142 ;  /* 0x000000ffff8ed224 */ /* 0x000fe200078e0a8e */
[----:B------:R-:W-:Y:S02]  /*24970*/  ISETP.GE.AND P5, PT, R31, RZ, PT ;  /* 0x000000ff1f00720c */ /* 0x000fe40003fa6270 */
[----:B------:R-:W4:Y:S04]  /*24980*/  LDL.LU R31, [R1+0x164] ;  /* 0x00016400011f7983 */ /* 0x000f280000300800 */
[----:B------:R-:W4:Y:S04]  /*24990*/  LDL.LU R32, [R1+0x498] ;  /* 0x0004980001207983 */ /* 0x000f280000300800 */
[----:B------:R-:W4:Y:S04]  /*249a0*/  LDL.LU R35, [R1+0x474] ;  /* 0x0004740001237983 */ /* 0x000f280000300800 */
[----:B------:R0:W-:Y:S04]  /*249b0*/  STL [R1+0x108c], R2 ;  /* 0x00108c0201007387 */ /* 0x0001e80000100800 */
[----:B------:R-:W4:Y:S01]  /*249c0*/  LDL.LU R141, [R1+0x24] ;  /* 0x00002400018d7983 */ /* 0x000f220000300800 */
[----:B0-----:R-:W-:Y:S01]  /*249d0*/  IMAD R2, R6, UR64, RZ ;  /* 0x0000004006027c24 */ /* 0x001fe2000f8e02ff */
[C---:B------:R-:W-:Y:S01]  /*249e0*/  SEL R6, R132.reuse, R155, !P1 ;  /* 0x0000009b84067207 */ /* 0x040fe20004800000 */
[----:B------:R-:W0:Y:S03]  /*249f0*/  LDCU UR64, c[0x0][0x3b0] ;  /* 0x00007600ff4077ac */ /* 0x000e260008000800 */
[----:B------:R1:W-:Y:S02]  /*24a00*/  STL [R1+0x1088], R2 ;  /* 0x0010880201007387 */ /* 0x0003e40000100800 */
[----:B-1----:R-:W-:Y:S01]  /*24a10*/  IMAD R2, R5, UR65, RZ ;  /* 0x0000004105027c24 */ /* 0x002fe2000f8e02ff */
[C---:B------:R-:W-:Y:S01]  /*24a20*/  SEL R5, R132.reuse, R140, !P1 ;  /* 0x0000008c84057207 */ /* 0x040fe20004800000 */
[----:B------:R-:W1:Y:S03]  /*24a30*/  LDCU UR65, c[0x0][0x3b0] ;  /* 0x00007600ff4177ac */ /* 0x000e660008000800 */
[----:B------:R0:W-:Y:S02]  /*24a40*/  STL [R1+0x1084], R2 ;  /* 0x0010840201007387 */ /* 0x0001e40000100800 */
[----:B0-----:R-:W-:Y:S01]  /*24a50*/  IMAD R2, R153, UR66, RZ ;  /* 0x0000004299027c24 */ /* 0x001fe2000f8e02ff */
[C---:B------:R-:W-:Y:S01]  /*24a60*/  SEL R137, R132.reuse, R137, !P1 ;  /* 0x0000008984897207 */ /* 0x040fe20004800000 */
[----:B------:R-:W0:Y:S03]  /*24a70*/  LDCU UR66, c[0x0][0x3b0] ;  /* 0x00007600ff4277ac */ /* 0x000e260008000800 */
[----:B------:R1:W-:Y:S04]  /*24a80*/  STL [R1+0x1080], R2 ;  /* 0x0010800201007387 */ /* 0x0003e80000100800 */
[----:B------:R-:W4:Y:S04]  /*24a90*/  LDL R26, [R1+0x2460] ;  /* 0x00246000011a7983 */ /* 0x000f280000100800 */
[----:B------:R-:W4:Y:S01]  /*24aa0*/  LDL.LU R140, [R1+0x40] ;  /* 0x00004000018c7983 */ /* 0x000f220000300800 */
[----:B-1----:R-:W-:Y:S01]  /*24ab0*/  IMAD R2, R5, UR67, RZ ;  /* 0x0000004305027c24 */ /* 0x002fe2000f8e02ff */
[----:B------:R-:W-:Y:S01]  /*24ac0*/  SEL R136, R132, R136, !P1 ;  /* 0x0000008884887207 */ /* 0x000fe20004800000 */
[----:B------:R-:W1:Y:S01]  /*24ad0*/  LDCU UR67, c[0x0][0x3b0] ;  /* 0x00007600ff4377ac */ /* 0x000e620008000800 */
[----:B--2---:R-:W-:-:S02]  /*24ae0*/  PRMT R39, R39, 0x5410, R30 ;  /* 0x0000541027277816 */ /* 0x004fc4000000001e */
[----:B------:R-:W-:Y:S02]  /*24af0*/  PRMT R38, R38, 0x5410, R34 ;  /* 0x0000541026267816 */ /* 0x000fe40000000022 */
[----:B---3--:R-:W-:Y:S02]  /*24b00*/  SEL R5, R132, R33, !P1 ;  /* 0x0000002184057207 */ /* 0x008fe40004800000 */
[----:B----4-:R-:W-:Y:S02]  /*24b10*/  PRMT R36, R36, 0x5410, R28 ;  /* 0x0000541024247816 */ /* 0x010fe4000000001c */
[----:B------:R-:W-:Y:S01]  /*24b20*/  SEL R7, R132, R31, !P1 ;  /* 0x0000001f84077207 */ /* 0x000fe20004800000 */
[----:B------:R-:W-:Y:S01]  /*24b30*/  @!P5 IMAD.MOV R141, RZ, RZ, -R141 ;  /* 0x000000ffff8dd224 */ /* 0x000fe200078e0a8d */
[----:B------:R-:W-:Y:S02]  /*24b40*/  ISETP.GE.AND P5, PT, R29, RZ, PT ;  /* 0x000000ff1d00720c */ /* 0x000fe40003fa6270 */
[----:B------:R-:W2:Y:S04]  /*24b50*/  LDL.LU R29, [R1+0x4a0] ;  /* 0x0004a000011d7983 */ /* 0x000ea80000300800 */
[----:B------:R-:W2:Y:S04]  /*24b60*/  LDL.LU R34, [R1+0x47c] ;  /* 0x00047c0001227983 */ /* 0x000ea80000300800 */
[----:B------:R3:W-:Y:S04]  /*24b70*/  STL [R1+0x16c], R2 ;  /* 0x00016c0201007387 */ /* 0x0007e80000100800 */
[----:B------:R-:W4:Y:S04]  /*24b80*/  LDL.LU R30, [R1+0x490] ;  /* 0x00049000011e7983 */ /* 0x000f280000300800 */
[----:B------:R-:W4:Y:S01]  /*24b90*/  LDL.LU R33, [R1+0x46c] ;  /* 0x00046c0001217983 */ /* 0x000f220000300800 */
[----:B---3--:R-:W-:Y:S01]  /*24ba0*/  IMAD R2, R5, UR68, RZ ;  /* 0x0000004405027c24 */ /* 0x008fe2000f8e02ff */
[----:B------:R-:W-:Y:S01]  /*24bb0*/  PRMT R35, R35, 0x5410, R32 ;  /* 0x0000541023237816 */ /* 0x000fe20000000020 */
[----:B------:R-:W3:Y:S03]  /*24bc0*/  LDCU UR68, c[0x0][0x3b0] ;  /* 0x00007600ff4477ac */ /* 0x000ee60008000800 */
[----:B------:R0:W-:Y:S04]  /*24bd0*/  STL [R1+0x164], R2 ;  /* 0x0001640201007387 */ /* 0x0001e80000100800 */
[----:B------:R-:W3:Y:S04]  /*24be0*/  LDL.LU R155, [R1+0x2818] ;  /* 0x00281800019b7983 */ /* 0x000ee80000300800 */
[----:B------:R-:W3:Y:S01]  /*24bf0*/  LDL.LU R23, [R1+0x154] ;  /* 0x0001540001177983 */ /* 0x000ee20000300800 */
[----:B0-----:R-:W-:-:S03]  /*24c00*/  IMAD R2, R7, UR69, RZ ;  /* 0x0000004507027c24 */ /* 0x001fc6000f8e02ff */
[----:B------:R-:W3:Y:S01]  /*24c10*/  LDL R24, [R1+0x245c] ;  /* 0x00245c0001187983 */ /* 0x000ee20000100800 */
[----:B------:R-:W-:Y:S01]  /*24c20*/  SEL R5, R132, R156, !P1 ;  /* 0x0000009c84057207 */ /* 0x000fe20004800000 */
[----:B------:R-:W0:Y:S02]  /*24c30*/  LDCU UR69, c[0x0][0x3b0] ;  /* 0x00007600ff4577ac */ /* 0x000e240008000800 */
[----:B------:R-:W3:Y:S04]  /*24c40*/  LDL.LU R27, [R1+0x488] ;  /* 0x00048800011b7983 */ /* 0x000ee80000300800 */
[----:B------:R-:W3:Y:S01]  /*24c50*/  LDL.LU R32, [R1+0x464] ;  /* 0x0004640001207983 */ /* 0x000ee20000300800 */
[----:B------:R-:W-:Y:S01]  /*24c60*/  @!P5 IMAD.MOV R140, RZ, RZ, -R140 ;  /* 0x000000ffff8cd224 */ /* 0x000fe200078e0a8c */
[----:B------:R-:W-:-:S02]  /*24c70*/  ISETP.GE.AND P5, PT, R37, RZ, PT ;  /* 0x000000ff2500720c */ /* 0x000fc40003fa6270 */
[----:B------:R-:W3:Y:S04]  /*24c80*/  LDL.LU R37, [R1+0x478] ;  /* 0x0004780001257983 */ /* 0x000ee80000300800 */
[----:B------:R-:W3:Y:S04]  /*24c90*/  LDL.LU R31, [R1+0x458] ;  /* 0x00045800011f7983 */ /* 0x000ee80000300800 */
[----:B------:R0:W-:Y:S04]  /*24ca0*/  STL [R1+0x160], R2 ;  /* 0x0001600201007387 */ /* 0x0001e80000100800 */
[----:B------:R-:W3:Y:S04]  /*24cb0*/  LDL.LU R28, [R1+0x14c] ;  /* 0x00014c00011c7983 */ /* 0x000ee80000300800 */
[----:B------:R-:W3:Y:S01]  /*24cc0*/  LDL.LU R156, [R1+0x2814] ;  /* 0x00281400019c7983 */ /* 0x000ee20000300800 */
[----:B0-----:R-:W-:Y:S01]  /*24cd0*/  IMAD R2, R6, UR70, RZ ;  /* 0x0000004606027c24 */ /* 0x001fe2000f8e02ff */
[C---:B------:R-:W-:Y:S01]  /*24ce0*/  SEL R7, R132.reuse, R157, !P1 ;  /* 0x0000009d84077207 */ /* 0x040fe20004800000 */
[----:B------:R-:W0:Y:S03]  /*24cf0*/  LDCU UR70, c[0x0][0x3b0] ;  /* 0x00007600ff4677ac */ /* 0x000e260008000800 */
[----:B------:R1:W-:Y:S02]  /*24d00*/  STL [R1+0x107c], R2 ;  /* 0x00107c0201007387 */ /* 0x0003e40000100800 */
[----:B-1----:R-:W-:Y:S01]  /*24d10*/  IMAD R2, R5, UR71, RZ ;  /* 0x0000004705027c24 */ /* 0x002fe2000f8e02ff */
[----:B------:R-:W-:Y:S01]  /*24d20*/  SEL R135, R132, R135, !P1 ;  /* 0x0000008784877207 */ /* 0x000fe20004800000 */
[----:B------:R-:W1:Y:S03]  /*24d30*/  LDCU UR71, c[0x0][0x3b0] ;  /* 0x00007600ff4777ac */ /* 0x000e660008000800 */
[----:B------:R0:W-:Y:S04]  /*24d40*/  STL [R1+0x1078], R2 ;  /* 0x0010780201007387 */ /* 0x0001e80000100800 */
[----:B------:R-:W3:Y:S01]  /*24d50*/  LDL R22, [R1+0x2458] ;  /* 0x0024580001167983 */ /* 0x000ee20000100800 */
[----:B0-----:R-:W-:Y:S01]  /*24d60*/  IMAD R2, R152, UR72, RZ ;  /* 0x0000004898027c24 */ /* 0x001fe2000f8e02ff */
[C---:B------:R-:W-:Y:S01]  /*24d70*/  SEL R134, R132.reuse, R134, !P1 ;  /* 0x0000008684867207 */ /* 0x040fe20004800000 */
[----:B------:R-:W0:Y:S03]  /*24d80*/  LDCU UR72, c[0x0][0x3b0] ;  /* 0x00007600ff4877ac */ /* 0x000e260008000800 */
[----:B------:R1:W-:Y:S04]  /*24d90*/  STL [R1+0x234], R2 ;  /* 0x0002340201007387 */ /* 0x0003e80000100800 */
[----:B------:R-:W3:Y:S01]  /*24da0*/  LDL.LU R25, [R1+0x480] ;  /* 0x0004800001197983 */ /* 0x000ee20000300800 */
[----:B-1----:R-:W-:Y:S01]  /*24db0*/  IMAD R2, R151, UR14, RZ ;  /* 0x0000000e97027c24 */ /* 0x002fe2000f8e02ff */
[----:B------:R-:W-:Y:S01]  /*24dc0*/  SEL R131, R132, R131, !P1 ;  /* 0x0000008384837207 */ /* 0x000fe20004800000 */
[----:B------:R-:W1:Y:S01]  /*24dd0*/  LDCU UR14, c[0x0][0x3b0] ;  /* 0x00007600ff0e77ac */ /* 0x000e620008000800 */
[----:B--2---:R-:W-:-:S02]  /*24de0*/  PRMT R34, R34, 0x5410, R29 ;  /* 0x0000541022227816 */ /* 0x004fc4000000001d */
[----:B----4-:R-:W-:Y:S02]  /*24df0*/  PRMT R33, R33, 0x5410, R30 ;  /* 0x0000541021217816 */ /* 0x010fe4000000001e */
[----:B------:R-:W2:Y:S01]  /*24e00*/  LDL.LU R30, [R1+0x460] ;  /* 0x00046000011e7983 */ /* 0x000ea20000300800 */
[----:B---3--:R-:W-:Y:S01]  /*24e10*/  @!P5 IMAD.MOV R155, RZ, RZ, -R155 ;  /* 0x000000ffff9bd224 */ /* 0x008fe200078e0a9b */
[----:B------:R-:W-:Y:S02]  /*24e20*/  ISETP.GE.AND P5, PT, R26, RZ, PT ;  /* 0x000000ff1a00720c */ /* 0x000fe40003fa6270 */
[----:B------:R-:W3:Y:S01]  /*24e30*/  LDL.LU R26, [R1+0x470] ;  /* 0x00047000011a7983 */ /* 0x000ee20000300800 */
[----:B------:R-:W-:-:S03]  /*24e40*/  SEL R5, R132, R23, !P1 ;  /* 0x0000001784057207 */ /* 0x000fc60004800000 */
[----:B------:R-:W3:Y:S04]  /*24e50*/  LDL.LU R29, [R1+0x44c] ;  /* 0x00044c00011d7983 */ /* 0x000ee80000300800 */
[----:B------:R4:W-:Y:S04]  /*24e60*/  STL [R1+0x22c], R2 ;  /* 0x00022c0201007387 */ /* 0x0009e80000100800 */
[----:B------:R-:W3:Y:S01]  /*24e70*/  LDL.LU R157, [R1+0x2810] ;  /* 0x00281000019d7983 */ /* 0x000ee20000300800 */
[----:B----4-:R-:W-:Y:S01]  /*24e80*/  IMAD R2, R5, UR15, RZ ;  /* 0x0000000f05027c24 */ /* 0x010fe2000f8e02ff */
[----:B------:R-:W-:-:S02]  /*24e90*/  PRMT R32, R32, 0x5410, R27 ;  /* 0x0000541020207816 */ /* 0x000fc4000000001b */
[----:B------:R-:W-:Y:S02]  /*24ea0*/  PRMT R31, R31, 0x5410, R37 ;  /* 0x000054101f1f7816 */ /* 0x000fe40000000025 */
[----:B------:R4:W-:Y:S01]  /*24eb0*/  STL [R1+0x228], R2 ;  /* 0x0002280201007387 */ /* 0x0009e20000100800 */
[C---:B------:R-:W-:Y:S02]  /*24ec0*/  SEL R5, R132.reuse, R158, !P1 ;  /* 0x0000009e84057207 */ /* 0x040fe40004800000 */
[C---:B------:R-:W-:Y:S01]  /*24ed0*/  SEL R6, R132.reuse, R28, !P1 ;  /* 0x0000001c84067207 */ /* 0x040fe20004800000 */
[----:B------:R-:W3:Y:S01]  /*24ee0*/  LDL R21, [R1+0x2454] ;  /* 0x0024540001157983 */ /* 0x000ee20000100800 */
[C---:B------:R-:W-:Y:S01]  /*24ef0*/  SEL R126, R132.reuse, R126, !P1 ;  /* 0x0000007e847e7207 */ /* 0x040fe20004800000 */
[----:B----4-:R-:W-:Y:S01]  /*24f00*/  IMAD R2, R7, UR16, RZ ;  /* 0x0000001007027c24 */ /* 0x010fe2000f8e02ff */
[----:B------:R-:W-:Y:S01]  /*24f10*/  SEL R165, R132, R165, !P1 ;  /* 0x000000a584a57207 */ /* 0x000fe20004800000 */
[----:B------:R-:W-:Y:S01]  /*24f20*/  @!P5 IMAD.MOV R156, RZ, RZ, -R156 ;  /* 0x000000ffff9cd224 */ /* 0x000fe200078e0a9c */
[----:B------:R-:W4:Y:S01]  /*24f30*/  LDL.LU R23, [R1+0x468] ;  /* 0x0004680001177983 */ /* 0x000f220000300800 */
[----:B------:R-:W-:-:S02]  /*24f40*/  ISETP.GE.AND P5, PT, R24, RZ, PT ;  /* 0x000000ff1800720c */ /* 0x000fc40003fa6270 */
[----:B--2---:R-:W-:Y:S01]  /*24f50*/  PRMT R30, R30, 0x5410, R25 ;  /* 0x000054101e1e7816 */ /* 0x004fe20000000019 */
[----:B------:R-:W4:Y:S01]  /*24f60*/  LDL.LU R28, [R1+0x448] ;  /* 0x00044800011c7983 */ /* 0x000f220000300800 */
[C---:B------:R-:W-:Y:S02]  /*24f70*/  SEL R7, R132.reuse, R159, !P1 ;  /* 0x0000009f84077207 */ /* 0x040fe40004800000 */
[----:B---3--:R-:W-:Y:S01]  /*24f80*/  PRMT R29, R29, 0x5410, R26 ;  /* 0x000054101d1d7816 */ /* 0x008fe2000000001a */
[----:B------:R-:W2:Y:S01]  /*24f90*/  LDL.LU R24, [R1+0x45c] ;  /* 0x00045c0001187983 */ /* 0x000ea20000300800 */
[----:B------:R-:W-:Y:S01]  /*24fa0*/  IMAD R153, R131, UR57, RZ ;  /* 0x0000003983997c24 */ /* 0x000fe2000f8e02ff */
[----:B------:R-:W-:Y:S01]  /*24fb0*/  SEL R154, R132, R154, !P1 ;  /* 0x0000009a849a7207 */ /* 0x000fe20004800000 */
[----:B------:R-:W-:Y:S01]  /*24fc0*/  IMAD R152, R126, UR58, RZ ;  /* 0x0000003a7e987c24 */ /* 0x000fe2000f8e02ff */
[----:B------:R-:W2:Y:S01]  /*24fd0*/  LDL.LU R27, [R1+0x434] ;  /* 0x00043400011b7983 */ /* 0x000ea20000300800 */
[----:B------:R-:W-:Y:S01]  /*24fe0*/  SEL R4, R132, R4, !P1 ;  /* 0x0000000484047207 */ /* 0x000fe20004800000 */
[----:B------:R-:W3:Y:S02]  /*24ff0*/  LDCU UR15, c[0x0][0x3b0] ;  /* 0x00007600ff0f77ac */ /* 0x000ee40008000800 */
[----:B------:R0:W-:Y:S01]  /*25000*/  STL [R1+0x14c], R2 ;  /* 0x00014c0201007387 */ /* 0x0001e20000100800 */
[----:B------:R-:W-:Y:S01]  /*25010*/  @!P5 IMAD.MOV R157, RZ, RZ, -R157 ;  /* 0x000000ffff9dd224 */ /* 0x000fe200078e0a9d */
[----:B------:R-:W0:Y:S02]  /*25020*/  LDCU UR16, c[0x0][0x3b0] ;  /* 0x00007600ff1077ac */ /* 0x000e240008000800 */
[----:B------:R-:W3:Y:S01]  /*25030*/  LDL.LU R37, [R1+0x13c] ;  /* 0x00013c0001257983 */ /* 0x000ee20000300800 */
[----:B----4-:R-:W-:-:S03]  /*25040*/  PRMT R28, R28, 0x5410, R23 ;  /* 0x000054101c1c7816 */ /* 0x010fc60000000017 */
[----:B------:R-:W4:Y:S01]  /*25050*/  LDL.LU R158, [R1+0x280c] ;  /* 0x00280c00019e7983 */ /* 0x000f220000300800 */
[----:B0-----:R-:W-:Y:S01]  /*25060*/  IMAD R2, R6, UR17, RZ ;  /* 0x0000001106027c24 */ /* 0x001fe2000f8e02ff */
[----:B------:R-:W-:Y:S01]  /*25070*/  ISETP.GE.AND P5, PT, R22, RZ, PT ;  /* 0x000000ff1600720c */ /* 0x000fe20003fa6270 */
[----:B------:R-:W-:Y:S01]  /*25080*/  IMAD R154, R154, UR33, RZ ;  /* 0x000000219a9a7c24 */ /* 0x000fe2000f8e02ff */
[----:B------:R-:W0:Y:S02]  /*25090*/  LDCU UR17, c[0x0][0x3b0] ;  /* 0x00007600ff1177ac */ /* 0x000e240008000800 */
[----:B------:R1:W-:Y:S01]  /*250a0*/  STL [R1+0x148], R2 ;  /* 0x0001480201007387 */ /* 0x0003e20000100800 */
[----:B------:R-:W0:Y:S01]  /*250b0*/  LDCU UR57, c[0x0][0x3b0] ;  /* 0x00007600ff3977ac */ /* 0x000e220008000800 */
[----:B------:R-:W0:Y:S01]  /*250c0*/  LDCU UR58, c[0x0][0x3b0] ;  /* 0x00007600ff3a77ac */ /* 0x000e220008000800 */
[----:B-1----:R-:W-:Y:S01]  /*250d0*/  IMAD R2, R5, UR73, RZ ;  /* 0x0000004905027c24 */ /* 0x002fe2000f8e02ff */
[----:B------:R-:W-:Y:S01]  /*250e0*/  SEL R5, R132, R0, !P1 ;  /* 0x0000000084057207 */ /* 0x000fe20004800000 */
[----:B------:R-:W1:Y:S03]  /*250f0*/  LDCU UR73, c[0x0][0x3b0] ;  /* 0x00007600ff4977ac */ /* 0x000e660008000800 */
[----:B------:R0:W-:Y:S01]  /*25100*/  STL [R1+0xb4], R2 ;  /* 0x0000b40201007387 */ /* 0x0001e20000100800 */
[----:B--2---:R-:W-:Y:S01]  /*25110*/  PRMT R27, R27, 0x5410, R24 ;  /* 0x000054101b1b7816 */ /* 0x004fe20000000018 */
[----:B------:R-:W2:Y:S01]  /*25120*/  LDCU UR33, c[0x0][0x3b0] ;  /* 0x00007600ff2177ac */ /* 0x000ea20008000800 */
[----:B0-----:R-:W-:Y:S01]  /*25130*/  IMAD R2, R150, UR74, RZ ;  /* 0x0000004a96027c24 */ /* 0x001fe2000f8e02ff */
[----:B---3--:R-:W-:Y:S01]  /*25140*/  SEL R6, R132, R37, !P1 ;  /* 0x0000002584067207 */ /* 0x008fe20004800000 */
[----:B------:R-:W0:Y:S03]  /*25150*/  LDCU UR74, c[0x0][0x3b0] ;  /* 0x00007600ff4a77ac */ /* 0x000e260008000800 */
[----:B------:R3:W-:Y:S04]  /*25160*/  STL [R1+0x1c0], R2 ;  /* 0x0001c00201007387 */ /* 0x0007e80000100800 */
[----:B------:R-:W2:Y:S04]  /*25170*/  LDL R18, [R1+0x2450] ;  /* 0x0024500001127983 */ /* 0x000ea80000100800 */
[----:B------:R-:W2:Y:S01]  /*25180*/  LDL.LU R22, [R1+0x450] ;  /* 0x0004500001167983 */ /* 0x000ea20000300800 */
[----:B---3--:R-:W-:Y:S01]  /*25190*/  IMAD R2, R149, UR75, RZ ;  /* 0x0000004b95027c24 */ /* 0x008fe2000f8e02ff */
[----:B------:R-:W3:Y:S02]  /*251a0*/  LDCU UR75, c[0x0][0x3b0] ;  /* 0x00007600ff4b77ac */ /* 0x000ee40008000800 */
[----:B------:R-:W2:Y:S04]  /*251b0*/  LDL.LU R26, [R1+0x440] ;  /* 0x00044000011a7983 */ /* 0x000ea80000300800 */
[----:B------:R0:W-:Y:S04]  /*251c0*/  STL [R1+0x1b0], R2 ;  /* 0x0001b00201007387 */ /* 0x0001e80000100800 */
[----:B------:R-:W2:Y:S04]  /*251d0*/  LDL.LU R25, [R1+0x454] ;  /* 0x0004540001197983 */ /* 0x000ea80000300800 */
[----:B------:R-:W3:Y:S01]  /*251e0*/  LDL.LU R0, [R1+0x430] ;  /* 0x0004300001007983 */ /* 0x000ee20000300800 */
[----:B0-----:R-:W-:-:S03]  /*251f0*/  IMAD R2, R5, UR76, RZ ;  /* 0x0000004c05027c24 */ /* 0x001fc6000f8e02ff */
[----:B------:R-:W3:Y:S01]  /*25200*/  LDL.LU R159, [R1+0x2808] ;  /* 0x00280800019f7983 */ /* 0x000ee20000300800 */
[----:B------:R-:W-:Y:S01]  /*25210*/  SEL R5, R132, R160, !P1 ;  /* 0x000000a084057207 */ /* 0x000fe20004800000 */
[----:B----4-:R-:W-:Y:S01]  /*25220*/  @!P5 IMAD.MOV R158, RZ, RZ, -R158 ;  /* 0x000000ffff9ed224 */ /* 0x010fe200078e0a9e */
[----:B------:R-:W-:Y:S01]  /*25230*/  ISETP.GE.AND P5, PT, R21, RZ, PT ;  /* 0x000000ff1500720c */ /* 0x000fe20003fa6270 */
[----:B------:R-:W-:Y:S01]  /*25240*/  IMAD R149, R165, UR61, RZ ;  /* 0x0000003da5957c24 */ /* 0x000fe2000f8e02ff */
[----:B------:R-:W4:Y:S01]  /*25250*/  LDL.LU R21, [R1+0x134] ;  /* 0x0001340001157983 */ /* 0x000f220000300800 */
[----:B------:R-:W0:Y:S03]  /*25260*/  LDCU UR76, c[0x0][0x3b0] ;  /* 0x00007600ff4c77ac */ /* 0x000e260008000800 */
[----:B------:R1:W-:Y:S01]  /*25270*/  STL [R1+0x1a8], R2 ;  /* 0x0001a80201007387 */ /* 0x0003e20000100800 */
[----:B------:R-:W0:Y:S03]  /*25280*/  LDCU UR61, c[0x0][0x3b0] ;  /* 0x00007600ff3d77ac */ /* 0x000e260008000800 */
[----:B------:R-:W4:Y:S04]  /*25290*/  LDL R17, [R1+0x244c] ;  /* 0x00244c0001117983 */ /* 0x000f280000100800 */
[----:B------:R-:W4:Y:S01]  /*252a0*/  LDL.LU R19, [R1+0x438] ;  /* 0x0004380001137983 */ /* 0x000f220000300800 */
[----:B-1----:R-:W-:-:S03]  /*252b0*/  IMAD R2, R7, UR10, RZ ;  /* 0x0000000a07027c24 */ /* 0x002fc6000f8e02ff */
[----:B------:R-:W4:Y:S01]  /*252c0*/  LDL.LU R24, [R1+0x43c] ;  /* 0x00043c0001187983 */ /* 0x000f220000300800 */
[----:B------:R-:W-:Y:S01]  /*252d0*/  SEL R7, R132, R161, !P1 ;  /* 0x000000a184077207 */ /* 0x000fe20004800000 */
[----:B------:R-:W1:Y:S02]  /*252e0*/  LDCU UR10, c[0x0][0x3b0] ;  /* 0x00007600ff0a77ac */ /* 0x000e640008000800 */
[----:B------:R-:W4:Y:S04]  /*252f0*/  LDL.LU R20, [R1+0x424] ;  /* 0x0004240001147983 */ /* 0x000f280000300800 */
[----:B------:R-:W4:Y:S04]  /*25300*/  LDL.LU R23, [R1+0x428] ;  /* 0x0004280001177983 */ /* 0x000f280000300800 */
[----:B------:R0:W-:Y:S04]  /*25310*/  STL [R1+0x188], R2 ;  /* 0x0001880201007387 */ /* 0x0001e80000100800 */
[----:B------:R-:W4:Y:S04]  /*25320*/  LDL.LU R160, [R1+0x2804] ;  /* 0x0028040001a07983 */ /* 0x000f280000300800 */
[----:B------:R-:W4:Y:S01]  /*25330*/  LDL.LU R37, [R1+0x12c] ;  /* 0x00012c0001257983 */ /* 0x000f220000300800 */
[----:B0-----:R-:W-:Y:S01]  /*25340*/  IMAD R2, R6, UR11, RZ ;  /* 0x0000000b06027c24 */ /* 0x001fe2000f8e02ff */
[----:B------:R-:W0:Y:S04]  /*25350*/  LDCU UR11, c[0x0][0x3b0] ;  /* 0x00007600ff0b77ac */ /* 0x000e280008000800 */
[----:B------:R1:W-:Y:S02]  /*25360*/  STL [R1+0x178], R2 ;  /* 0x0001780201007387 */ /* 0x0003e40000100800 */
[----:B-1----:R-:W-:Y:S01]  /*25370*/  IMAD R2, R5, UR38, RZ ;  /* 0x0000002605027c24 */ /* 0x002fe2000f8e02ff */
[----:B--2---:R-:W-:Y:S01]  /*25380*/  PRMT R26, R26, 0x5410, R22 ;  /* 0x000054101a1a7816 */ /* 0x004fe20000000016 */
[----:B------:R-:W1:Y:S03]  /*25390*/  LDCU UR38, c[0x0][0x3b0] ;  /* 0x00007600ff2677ac */ /* 0x000e660008000800 */
[----:B------:R2:W-:Y:S01]  /*253a0*/  STL [R1+0x8c], R2 ;  /* 0x00008c0201007387 */ /* 0x0005e20000100800 */
[----:B---3--:R-:W-:Y:S01]  /*253b0*/  @!P5 IMAD.MOV R159, RZ, RZ, -R159 ;  /* 0x000000ffff9fd224 */ /* 0x008fe200078e0a9f */
[----:B------:R-:W-:Y:S01]  /*253c0*/  ISETP.GE.AND P5, PT, R18, RZ, PT ;  /* 0x000000ff1200720c */ /* 0x000fe20003fa6270 */
[----:B--2---:R-:W-:Y:S01]  /*253d0*/  IMAD R2, R148, UR39, RZ ;  /* 0x0000002794027c24 */ /* 0x004fe2000f8e02ff */
[----:B------:R-:W-:Y:S01]  /*253e0*/  PRMT R25, R0, 0x5410, R25 ;  /* 0x0000541000197816 */ /* 0x000fe20000000019 */
[----:B------:R-:W2:Y:S03]  /*253f0*/  LDCU UR39, c[0x0][0x3b0] ;  /* 0x00007600ff2777ac */ /* 0x000ea60008000800 */
[----:B------:R3:W-:Y:S04]  /*25400*/  STL [R1+0x50], R2 ;  /* 0x0000500201007387 */ /* 0x0007e80000100800 */
[----:B------:R-:W2:Y:S04]  /*25410*/  LDL R13, [R1+0x2448] ;  /* 0x00244800010d7983 */ /* 0x000ea80000100800 */
[----:B------:R-:W2:Y:S01]  /*25420*/  LDL.LU R22, [R1+0x444] ;  /* 0x0004440001167983 */ /* 0x000ea20000300800 */
[----:B---3--:R-:W-:Y:S01]  /*25430*/  IMAD R2, R147, UR40, RZ ;  /* 0x0000002893027c24 */ /* 0x008fe2000f8e02ff */
[----:B------:R-:W3:Y:S02]  /*25440*/  LDCU UR40, c[0x0][0x3b0] ;  /* 0x00007600ff2877ac */ /* 0x000ee40008000800 */
[----:B------:R-:W2:Y:S04]  /*25450*/  LDL.LU R0, [R1+0x418] ;  /* 0x0004180001007983 */ /* 0x000ea80000300800 */
[----:B------:R0:W-:Y:S04]  /*25460*/  STL [R1+0x44], R2 ;  /* 0x0000440201007387 */ /* 0x0001e80000100800 */
[----:B------:R-:W3:Y:S01]  /*25470*/  LDL.LU R18, [R1+0x41c] ;  /* 0x00041c0001127983 */ /* 0x000ee20000300800 */
[----:B----4-:R-:W-:-:S03]  /*25480*/  SEL R5, R132, R21, !P1 ;  /* 0x0000001584057207 */ /* 0x010fc60004800000 */
[----:B------:R-:W3:Y:S02]  /*25490*/  LDL.LU R21, [R1+0x414] ;  /* 0x0004140001157983 */ /* 0x000ee40000300800 */
[----:B0-----:R-:W-:Y:S02]  /*254a0*/  IMAD R2, R5, UR41, RZ ;  /* 0x0000002905027c24 */ /* 0x001fe4000f8e02ff */
[----:B------:R-:W4:Y:S01]  /*254b0*/  LDL.LU R161, [R1+0x2800] ;  /* 0x0028000001a17983 */ /* 0x000f220000300800 */
[----:B------:R-:W-:Y:S01]  /*254c0*/  SEL R5, R132, R162, !P1 ;  /* 0x000000a284057207 */ /* 0x000fe20004800000 */
[----:B------:R-:W0:Y:S02]  /*254d0*/  LDCU UR41, c[0x0][0x3b0] ;  /* 0x00007600ff2977ac */ /* 0x000e240008000800 */
[----:B------:R-:W3:Y:S04]  /*254e0*/  LDL.LU R14, [R1+0x124] ;  /* 0x00012400010e7983 */ /* 0x000ee80000300800 */
[----:B------:R1:W-:Y:S01]  /*254f0*/  STL [R1+0x174], R2 ;  /* 0x0001740201007387 */ /* 0x0003e20000100800 */
[----:B------:R-:W-:Y:S01]  /*25500*/  PRMT R24, R24, 0x5410, R19 ;  /* 0x0000541018187816 */ /* 0x000fe20000000013 */
[----:B-1----:R-:W-:Y:S01]  /*25510*/  IMAD R2, R7, UR42, RZ ;  /* 0x0000002a07027c24 */ /* 0x002fe2000f8e02ff */
[----:B------:R-:W-:Y:S01]  /*25520*/  PRMT R23, R23, 0x5410, R20 ;  /* 0x0000541017177816 */ /* 0x000fe20000000014 */
[----:B------:R-:W1:Y:S01]  /*25530*/  LDCU UR42, c[0x0][0x3b0] ;  /* 0x00007600ff2a77ac */ /* 0x000e620008000800 */
[----:B------:R-:W-:Y:S01]  /*25540*/  @!P5 IMAD.MOV R160, RZ, RZ, -R160 ;  /* 0x000000ffffa0d224 */ /* 0x000fe200078e0aa0 */
[----:B------:R-:W-:-:S02]  /*25550*/  ISETP.GE.AND P5, PT, R17, RZ, PT ;  /* 0x000000ff1100720c */ /* 0x000fc40003fa6270 */
[----:B------:R-:W3:Y:S04]  /*25560*/  LDL R17, [R1+0x2444] ;  /* 0x0024440001117983 */ /* 0x000ee80000100800 */
[----:B------:R-:W3:Y:S01]  /*25570*/  LDL.LU R15, [R1+0x42c] ;  /* 0x00042c00010f7983 */ /* 0x000ee20000300800 */
[----:B------:R-:W-:-:S03]  /*25580*/  SEL R6, R132, R37, !P1 ;  /* 0x0000002584067207 */ /* 0x000fc60004800000 */
[----:B------:R-:W3:Y:S04]  /*25590*/  LDL.LU R20, [R1+0x40c] ;  /* 0x00040c0001147983 */ /* 0x000ee80000300800 */
[----:B------:R-:W3:Y:S04]  /*255a0*/  LDL.LU R16, [R1+0x410] ;  /* 0x0004100001107983 */ /* 0x000ee80000300800 */
[----:B------:R-:W3:Y:S04]  /*255b0*/  LDL.LU R19, [R1+0x3f8] ;  /* 0x0003f80001137983 */ /* 0x000ee80000300800 */
[----:B------:R0:W-:Y:S04]  /*255c0*/  STL [R1+0x170], R2 ;  /* 0x0001700201007387 */ /* 0x0001e80000100800 */
[----:B------:R-:W3:Y:S04]  /*255d0*/  LDL.LU R37, [R1+0x11c] ;  /* 0x00011c0001257983 */ /* 0x000ee80000300800 */
[----:B------:R-:W3:Y:S01]  /*255e0*/  LDL.LU R162, [R1+0x27fc] ;  /* 0x0027fc0001a27983 */ /* 0x000ee20000300800 */
[----:B0-----:R-:W-:Y:S01]  /*255f0*/  IMAD R2, R6, UR43, RZ ;  /* 0x0000002b06027c24 */ /* 0x001fe2000f8e02ff */
[----:B------:R-:W-:Y:S01]  /*25600*/  SEL R7, R132, R163, !P1 ;  /* 0x000000a384077207 */ /* 0x000fe20004800000 */
[----:B------:R-:W0:Y:S03]  /*25610*/  LDCU UR43, c[0x0][0x3b0] ;  /* 0x00007600ff2b77ac */ /* 0x000e260008000800 */
[----:B------:R1:W-:Y:S02]  /*25620*/  STL [R1+0x168], R2 ;  /* 0x0001680201007387 */ /* 0x0003e40000100800 */
[----:B-1----:R-:W-:Y:S01]  /*25630*/  IMAD R2, R5, UR44, RZ ;  /* 0x0000002c05027c24 */ /* 0x002fe2000f8e02ff */
[----:B------:R-:W1:Y:S04]  /*25640*/  LDCU UR44, c[0x0][0x3b0] ;  /* 0x00007600ff2c77ac */ /* 0x000e680008000800 */
[----:B------:R0:W-:Y:S01]  /*25650*/  STL [R1+0x144], R2 ;  /* 0x0001440201007387 */ /* 0x0001e20000100800 */
[----:B--2---:R-:W-:-:S03]  /*25660*/  PRMT R22, R0, 0x5410, R22 ;  /* 0x0000541000167816 */ /* 0x004fc60000000016 */
[----:B------:R-:W2:Y:S01]  /*25670*/  LDL R0, [R1+0x2440] ;  /* 0x0024400001007983 */ /* 0x000ea20000100800 */
[----:B0-----:R-:W-:Y:S01]  /*25680*/  IMAD R2, R137, UR45, RZ ;  /* 0x0000002d89027c24 */ /* 0x001fe2000f8e02ff */
[----:B------:R-:W0:Y:S04]  /*25690*/  LDCU UR45, c[0x0][0x3b0] ;  /* 0x00007600ff2d77ac */ /* 0x000e280008000800 */
[----:B------:R1:W-:Y:S04]  /*256a0*/  STL [R1+0x140], R2 ;  /* 0x0001400201007387 */ /* 0x0003e80000100800 */
[----:B------:R-:W2:Y:S01]  /*256b0*/  LDL.LU R10, [R1+0x420] ;  /* 0x00042000010a7983 */ /* 0x000ea20000300800 */
[----:B-1----:R-:W-:Y:S01]  /*256c0*/  IMAD R2, R136, UR46, RZ ;  /* 0x0000002e88027c24 */ /* 0x002fe2000f8e02ff */
[----:B------:R-:W1:Y:S01]  /*256d0*/  LDCU UR46, c[0x0][0x3b0] ;  /* 0x00007600ff2e77ac */ /* 0x000e620008000800 */
[----:B----4-:R-:W-:Y:S01]  /*256e0*/  @!P5 IMAD.MOV R161, RZ, RZ, -R161 ;  /* 0x000000ffffa1d224 */ /* 0x010fe200078e0aa1 */
[----:B------:R-:W-:-:S02]  /*256f0*/  ISETP.GE.AND P5, PT, R13, RZ, PT ;  /* 0x000000ff0d00720c */ /* 0x000fc40003fa6270 */
[----:B---3--:R-:W-:Y:S02]  /*25700*/  PRMT R21, R21, 0x5410, R18 ;  /* 0x0000541015157816 */ /* 0x008fe40000000012 */
[----:B------:R-:W3:Y:S01]  /*25710*/  LDL.LU R18, [R1+0x400] ;  /* 0x0004000001127983 */ /* 0x000ee20000300800 */
[----:B------:R-:W-:-:S03]  /*25720*/  SEL R5, R132, R14, !P1 ;  /* 0x0000000e84057207 */ /* 0x000fc60004800000 */
[----:B------:R4:W-:Y:S04]  /*25730*/  STL [R1+0x40], R2 ;  /* 0x0000400201007387 */ /* 0x0009e80000100800 */
[----:B------:R-:W2:Y:S01]  /*25740*/  LDL.LU R14, [R1+0x404] ;  /* 0x00040400010e7983 */ /* 0x000ea20000300800 */
[----:B------:R-:W-:Y:S01]  /*25750*/  @!P5 IMAD.MOV R162, RZ, RZ, -R162 ;  /* 0x000000ffffa2d224 */ /* 0x000fe200078e0aa2 */
[----:B------:R-:W-:Y:S02]  /*25760*/  ISETP.GE.AND P5, PT, R17, RZ, PT ;  /* 0x000000ff1100720c */ /* 0x000fe40003fa6270 */
[----:B------:R-:W2:Y:S04]  /*25770*/  LDL.LU R17, [R1+0x408] ;  /* 0x0004080001117983 */ /* 0x000ea80000300800 */
[----:B------:R-:W2:Y:S01]  /*25780*/  LDL.LU R163, [R1+0x27f8] ;  /* 0x0027f80001a37983 */ /* 0x000ea20000300800 */
[----:B----4-:R-:W-:Y:S01]  /*25790*/  IMAD R2, R5, UR47, RZ ;  /* 0x0000002f05027c24 */ /* 0x010fe2000f8e02ff */
[----:B------:R-:W-:-:S02]  /*257a0*/  SEL R6, R132, R37, !P1 ;  /* 0x0000002584067207 */ /* 0x000fc40004800000 */
[----:B------:R-:W-:Y:S02]  /*257b0*/  PRMT R19, R19, 0x5410, R16 ;  /* 0x0000541013137816 */ /* 0x000fe40000000010 */
[----:B------:R-:W-:Y:S02]  /*257c0*/  SEL R5, R132, R164, !P1 ;  /* 0x000000a484057207 */ /* 0x000fe40004800000 */
[----:B------:R-:W-:Y:S01]  /*257d0*/  PRMT R20, R20, 0x5410, R15 ;  /* 0x0000541014147816 */ /* 0x000fe2000000000f */
[----:B------:R4:W-:Y:S04]  /*257e0*/  STL [R1+0x24], R2 ;  /* 0x0000240201007387 */ /* 0x0009e80000100800 */
[----:B------:R-:W3:Y:S04]  /*257f0*/  LDL.LU R13, [R1+0x114] ;  /* 0x00011400010d7983 */ /* 0x000ee80000300800 */
[----:B------:R-:W3:Y:S04]  /*25800*/  LDL R11, [R1+0x243c] ;  /* 0x00243c00010b7983 */ /* 0x000ee80000100800 */
[----:B------:R-:W3:Y:S01]  /*25810*/  LDL.LU R12, [R1+0x3fc] ;  /* 0x0003fc00010c7983 */ /* 0x000ee20000300800 */
[----:B------:R-:W0:Y:S01]  /*25820*/  LDCU UR47, c[0x0][0x3b0] ;  /* 0x00007600ff2f77ac */ /* 0x000e220008000800 */
[----:B----4-:R-:W-:Y:S01]  /*25830*/  IMAD R2, R7, UR48, RZ ;  /* 0x0000003007027c24 */ /* 0x010fe2000f8e02ff */
[----:B------:R-:W4:Y:S04]  /*25840*/  LDCU UR48, c[0x0][0x3b0] ;  /* 0x00007600ff3077ac */ /* 0x000f280008000800 */
[----:B------:R0:W-:Y:S04]  /*25850*/  STL [R1+0x20], R2 ;  /* 0x0000200201007387 */ /* 0x0001e80000100800 */
[----:B------:R-:W4:Y:S04]  /*25860*/  LDL.LU R16, [R1+0x3e8] ;  /* 0x0003e80001107983 */ /* 0x000f280000300800 */
[----:B------:R-:W4:Y:S04]  /*25870*/  LDL.LU R37, [R1+0x110] ;  /* 0x0001100001257983 */ /* 0x000f280000300800 */
[----:B------:R-:W4:Y:S01]  /*25880*/  LDL.LU R164, [R1+0x27f4] ;  /* 0x0027f40001a47983 */ /* 0x000f220000300800 */
[----:B0-----:R-:W-:Y:S01]  /*25890*/  IMAD R2, R6, UR49, RZ ;  /* 0x0000003106027c24 */ /* 0x001fe2000f8e02ff */
[----:B------:R-:W0:Y:S04]  /*258a0*/  LDCU UR49, c[0x0][0x3b0] ;  /* 0x00007600ff3177ac */ /* 0x000e280008000800 */
[----:B------:R1:W-:Y:S04]  /*258b0*/  STL [R1+0x13c], R2 ;  /* 0x00013c0201007387 */ /* 0x0003e80000100800 */
[----:B------:R-:W4:Y:S01]  /*258c0*/  LDL.LU R15, [R1+0x3ec] ;  /* 0x0003ec00010f7983 */ /* 0x000f220000300800 */
[----:B-1----:R-:W-:-:S02]  /*258d0*/  IMAD R2, R5, UR50, RZ ;  /* 0x0000003205027c24 */ /* 0x002fc4000f8e02ff */
[----:B--2---:R-:W-:Y:S01]  /*258e0*/  @!P5 IMAD.MOV R163, RZ, RZ, -R163 ;  /* 0x000000ffffa3d224 */ /* 0x004fe200078e0aa3 */
[----:B------:R-:W-:Y:S01]  /*258f0*/  ISETP.GE.AND P5, PT, R0, RZ, PT ;  /* 0x000000ff0000720c */ /* 0x000fe20003fa6270 */
[----:B------:R-:W-:Y:S01]  /*25900*/  IMAD R5, R135, UR51, RZ ;  /* 0x0000003387057c24 */ /* 0x000fe2000f8e02ff */
[----:B------:R-:W2:Y:S04]  /*25910*/  LDL.LU R0, [R1+0x3f0] ;  /* 0x0003f00001007983 */ /* 0x000ea80000300800 */
[----:B------:R-:W2:Y:S04]  /*25920*/  LDL.LU R3, [R1+0x10c] ;  /* 0x00010c0001037983 */ /* 0x000ea80000300800 */
[----:B------:R1:W-:Y:S01]  /*25930*/  STL [R1+0x138], R2 ;  /* 0x0001380201007387 */ /* 0x0003e20000100800 */
[----:B------:R-:W-:-:S02]  /*25940*/  PRMT R17, R17, 0x5410, R14 ;  /* 0x0000541011117816 */ /* 0x000fc4000000000e */
[----:B---3--:R-:W-:Y:S01]  /*25950*/  PRMT R18, R18, 0x5410, R10 ;  /* 0x0000541012127816 */ /* 0x008fe2000000000a */
[----:B------:R-:W3:Y:S01]  /*25960*/  LDCU UR50, c[0x0][0x3b0] ;  /* 0x00007600ff3277ac */ /* 0x000ee20008000800 */
[----:B------:R-:W0:Y:S01]  /*25970*/  LDCU UR51, c[0x0][0x3b0] ;  /* 0x00007600ff3377ac */ /* 0x000e220008000800 */
[----:B-1----:R-:W3:Y:S04]  /*25980*/  LDL.LU R2, [R1+0x108] ;  /* 0x0001080001027983 */ /* 0x002ee80000300800 */
[----:B------:R1:W-:Y:S04]  /*25990*/  STL [R1+0x134], R5 ;  /* 0x0001340501007387 */ /* 0x0003e80000100800 */
[----:B------:R-:W3:Y:S04]  /*259a0*/  LDL R139, [R1+0x2438] ;  /* 0x00243800018b7983 */ /* 0x000ee80000100800 */
[----:B------:R-:W3:Y:S04]  /*259b0*/  LDL.LU R138, [R1+0x3f4] ;  /* 0x0003f400018a7983 */ /* 0x000ee80000300800 */
[----:B------:R-:W3:Y:S01]  /*259c0*/  LDL.LU R14, [R1+0x3dc] ;  /* 0x0003dc00010e7983 */ /* 0x000ee20000300800 */
[----:B-1----:R-:W-:Y:S01]  /*259d0*/  IMAD R5, R134, UR52, RZ ;  /* 0x0000003486057c24 */ /* 0x002fe2000f8e02ff */
[----:B----4-:R-:W-:Y:S01]  /*259e0*/  PRMT R16, R16, 0x5410, R12 ;  /* 0x0000541010107816 */ /* 0x010fe2000000000c */
[----:B------:R-:W-:Y:S01]  /*259f0*/  @!P5 IMAD.MOV R164, RZ, RZ, -R164 ;  /* 0x000000ffffa4d224 */ /* 0x000fe200078e0aa4 */
[C---:B------:R-:W-:Y:S01]  /*25a00*/  SEL R7, R132.reuse, R37, !P1 ;  /* 0x0000002584077207 */ /* 0x040fe20004800000 */
[----:B------:R-:W1:Y:S01]  /*25a10*/  LDCU UR52, c[0x0][0x3b0] ;  /* 0x00007600ff3477ac */ /* 0x000e620008000800 */
[----:B------:R4:W-:Y:S04]  /*25a20*/  STL [R1+0x130], R5 ;  /* 0x0001300501007387 */ /* 0x0009e80000100800 */
[----:B------:R-:W3:Y:S01]  /*25a30*/  LDL.LU R133, [R1+0x3e0] ;  /* 0x0003e00001857983 */ /* 0x000ee20000300800 */
[----:B----4-:R-:W-:-:S03]  /*25a40*/  SEL R5, R132, R13, !P1 ;  /* 0x0000000d84057207 */ /* 0x010fc60004800000 */
[----:B------:R-:W4:Y:S04]  /*25a50*/  LDL.LU R13, [R1+0x3e4] ;  /* 0x0003e400010d7983 */ /* 0x000f280000300800 */
[----:B------:R-:W4:Y:S01]  /*25a60*/  LDL.LU R8, [R1+0xbc] ;  /* 0x0000bc0001087983 */ /* 0x000f220000300800 */
[----:B------:R-:W-:-:S03]  /*25a70*/  IMAD R5, R5, UR53, RZ ;  /* 0x0000003505057c24 */ /* 0x000fc6000f8e02ff */
[----:B------:R-:W4:Y:S04]  /*25a80*/  LDL R9, [R1+0x2434] ;  /* 0x0024340001097983 */ /* 0x000f280000100800 */
[----:B------:R-:W4:Y:S04]  /*25a90*/  LDL.LU R10, [R1+0x3d8] ;  /* 0x0003d800010a7983 */ /* 0x000f280000300800 */
[----:B------:R3:W-:Y:S04]  /*25aa0*/  STL [R1+0x12c], R5 ;  /* 0x00012c0501007387 */ /* 0x0007e80000100800 */
[----:B------:R-:W4:Y:S01]  /*25ab0*/  LDL.LU R12, [R1+0x3c8] ;  /* 0x0003c800010c7983 */ /* 0x000f220000300800 */
[----:B------:R-:W-:-:S03]  /*25ac0*/  ISETP.GE.AND P5, PT, R11, RZ, PT ;  /* 0x000000ff0b00720c */ /* 0x000fc60003fa6270 */
[----:B------:R-:W4:Y:S04]  /*25ad0*/  LDL.LU R37, [R1+0xb8] ;  /* 0x0000b80001257983 */ /* 0x000f280000300800 */
[----:B------:R-:W4:Y:S01]  /*25ae0*/  LDL.LU R11, [R1+0x3cc] ;  /* 0x0003cc00010b7983 */ /* 0x000f220000300800 */
[----:B------:R-:W0:Y:S01]  /*25af0*/  LDCU UR53, c[0x0][0x3b0] ;  /* 0x00007600ff3577ac */ /* 0x000e220008000800 */
[----:B--2---:R-:W-:Y:S02]  /*25b00*/  PRMT R15, R0, 0x5410, R15 ;  /* 0x00005410000f7816 */ /* 0x004fe4000000000f */
[C---:B------:R-:W-:Y:S01]  /*25b10*/  SEL R6, R132.reuse, R3, !P1 ;  /* 0x0000000384067207 */ /* 0x040fe20004800000 */
[----:B------:R-:W2:Y:S04]  /*25b20*/  LDL.LU R0, [R1+0x3d0] ;  /* 0x0003d00001007983 */ /* 0x000ea80000300800 */
[----:B------:R-:W2:Y:S01]  /*25b30*/  LDL.LU R137, [R1] ;  /* 0x0000000001897983 */ /* 0x000ea20000300800 */
[----:B------:R-:W-:Y:S01]  /*25b40*/  IMAD R3, R7, UR54, RZ ;  /* 0x0000003607037c24 */ /* 0x000fe2000f8e02ff */
[----:B------:R-:W0:Y:S01]  /*25b50*/  LDCU UR54, c[0x0][0x3b0] ;  /* 0x00007600ff3677ac */ /* 0x000e220008000800 */
[----:B---3--:R-:W-:Y:S01]  /*25b60*/  SEL R5, R132, R2, !P1 ;  /* 0x0000000284057207 */ /* 0x008fe20004800000 */
[----:B------:R-:W-:-:S02]  /*25b70*/  IMAD R2, R6, UR55, RZ ;  /* 0x0000003706027c24 */ /* 0x000fc4000f8e02ff */
[----:B------:R-:W-:Y:S01]  /*25b80*/  STL [R1+0x1c], R3 ;  /* 0x00001c0301007387 */ /* 0x000fe20000100800 */
[----:B------:R-:W3:Y:S03]  /*25b90*/  LDCU UR55, c[0x0][0x3b0] ;  /* 0x00007600ff3777ac */ /* 0x000ee60008000800 */
[----:B------:R0:W-:Y:S02]  /*25ba0*/  STL [R1+0x18], R2 ;  /* 0x0000180201007387 */ /* 0x0001e40000100800 */
[----:B0-----:R-:W-:Y:S01]  /*25bb0*/  IMAD R2, R5, UR56, RZ ;  /* 0x0000003805027c24 */ /* 0x001fe2000f8e02ff */
[----:B------:R-:W-:Y:S01]  /*25bc0*/  PRMT R14, R14, 0x5410, R138 ;  /* 0x000054100e0e7816 */ /* 0x000fe2000000008a */
[----:B------:R-:W0:Y:S03]  /*25bd0*/  LDCU UR56, c[0x0][0x3b0] ;  /* 0x00007600ff3877ac */ /* 0x000e260008000800 */
[----:B------:R0:W-:Y:S04]  /*25be0*/  STL [R1+0x10], R2 ;  /* 0x0000100201007387 */ /* 0x0001e80000100800 */
[----:B------:R-:W3:Y:S04]  /*25bf0*/  LDL.LU R136, [R1+0x4] ;  /* 0x0000040001887983 */ /* 0x000ee80000300800 */
[----:B------:R-:W-:Y:S04]  /*25c00*/  STL [R1+0x128], R153 ;  /* 0x0001289901007387 */ /* 0x000fe80000100800 */
[----:B------:R-:W-:Y:S01]  /*25c10*/  STL [R1+0x124], R152 ;  /* 0x0001249801007387 */ /* 0x000fe20000100800 */
[----:B----4-:R-:W-:-:S02]  /*25c20*/  SEL R5, R132, R8, !P1 ;  /* 0x0000000884057207 */ /* 0x010fc40004800000 */
[----:B------:R-:W-:Y:S02]  /*25c30*/  PRMT R12, R12, 0x5410, R10 ;  /* 0x000054100c0c7816 */ /* 0x000fe4000000000a */
[----:B------:R-:W-:Y:S02]  /*25c40*/  SEL R6, R132, R37, !P1 ;  /* 0x0000002584067207 */ /* 0x000fe40004800000 */
[----:B------:R-:W4:Y:S04]  /*25c50*/  LDL R37, [R1+0x2430] ;  /* 0x0024300001257983 */ /* 0x000f280000100800 */
[----:B------:R-:W4:Y:S04]  /*25c60*/  LDL.LU R10, [R1+0x3bc] ;  /* 0x0003bc00010a7983 */ /* 0x000f280000300800 */
[----:B------:R-:W4:Y:S01]  /*25c70*/  LDL.LU R134, [R1+0x3c0] ;  /* 0x0003c00001867983 */ /* 0x000f220000300800 */
[----:B------:R-:W-:Y:S01]  /*25c80*/  PRMT R13, R13, 0x5410, R133 ;  /* 0x000054100d0d7816 */ /* 0x000fe20000000085 */
[----:B------:R-:W-:-:S02]  /*25c90*/  IMAD R151, R5, UR59, RZ ;  /* 0x0000003b05977c24 */ /* 0x000fc4000f8e02ff */
[----:B------:R-:W-:Y:S01]  /*25ca0*/  IMAD R150, R6, UR60, RZ ;  /* 0x0000003c06967c24 */ /* 0x000fe2000f8e02ff */
[----:B------:R-:W0:Y:S01]  /*25cb0*/  LDCU UR59, c[0x0][0x3b0] ;  /* 0x00007600ff3b77ac */ /* 0x000e220008000800 */
[----:B------:R-:W0:Y:S01]  /*25cc0*/  LDCU UR60, c[0x0][0x3b0] ;  /* 0x00007600ff3c77ac */ /* 0x000e220008000800 */
[----:B--2---:R-:W-:Y:S01]  /*25cd0*/  @!P5 IMAD.MOV R137, RZ, RZ, -R137 ;  /* 0x000000ffff89d224 */ /* 0x004fe200078e0a89 */
[----:B------:R-:W-:Y:S02]  /*25ce0*/  ISETP.GE.AND P5, PT, R139, RZ, PT ;  /* 0x000000ff8b00720c */ /* 0x000fe40003fa6270 */
[----:B------:R-:W-:-:S11]  /*25cf0*/  PRMT R11, R0, 0x5410, R11 ;  /* 0x00005410000b7816 */ /* 0x000fd6000000000b */
[----:B---3--:R-:W-:Y:S01]  /*25d00*/  @!P5 IMAD.MOV R136, RZ, RZ, -R136 ;  /* 0x000000ffff88d224 */ /* 0x008fe200078e0a88 */
[----:B------:R-:W-:Y:S02]  /*25d10*/  ISETP.GE.AND P5, PT, R9, RZ, PT ;  /* 0x000000ff0900720c */ /* 0x000fe40003fa6270 */
[----:B------:R-:W2:Y:S04]  /*25d20*/  LDL.LU R9, [R1+0x3b8] ;  /* 0x0003b80001097983 */ /* 0x000ea80000300800 */
[----:B0-----:R-:W3:Y:S04]  /*25d30*/  LDL.LU R2, [R1+0x3c4] ;  /* 0x0003c40001027983 */ /* 0x001ee80000300800 */
[----:B------:R-:W3:Y:S04]  /*25d40*/  LDL.LU R8, [R1+0x3b4] ;  /* 0x0003b40001087983 */ /* 0x000ee80000300800 */
[----:B------:R-:W2:Y:S04]  /*25d50*/  LDL.LU R3, [R1+0x3b0] ;  /* 0x0003b00001037983 */ /* 0x000ea80000300800 */
[----:B------:R-:W2:Y:S04]  /*25d60*/  LDL.LU R7, [R1+0x3a8] ;  /* 0x0003a80001077983 */ /* 0x000ea80000300800 */
[----:B------:R-:W2:Y:S04]  /*25d70*/  LDL R138, [R1+0x246c] ;  /* 0x00246c00018a7983 */ /* 0x000ea80000100800 */
[----:B------:R-:W2:Y:S04]  /*25d80*/  LDL R139, [R1+0x2468] ;  /* 0x00246800018b7983 */ /* 0x000ea80000100800 */
[----:B------:R-:W2:Y:S04]  /*25d90*/  LDL.LU R133, [R1+0x3ac] ;  /* 0x0003ac0001857983 */ /* 0x000ea80000300800 */
[----:B------:R-:W2:Y:S04]  /*25da0*/  LDL.LU R0, [R1+0x39c] ;  /* 0x00039c0001007983 */ /* 0x000ea80000300800 */
[----:B------:R-:W2:Y:S04]  /*25db0*/  LDL.LU R5, [R1+0x3a0] ;  /* 0x0003a00001057983 */ /* 0x000ea80000300800 */
[----:B------:R-:W2:Y:S04]  /*25dc0*/  LDL.LU R126, [R1+0x390] ;  /* 0x00039000017e7983 */ /* 0x000ea80000300800 */
[----:B------:R-:W2:Y:S04]  /*25dd0*/  LDL.LU R131, [R1+0x380] ;  /* 0x0003800001837983 */ /* 0x000ea80000300800 */
[----:B------:R-:W2:Y:S04]  /*25de0*/  LDL.LU R147, [R1+0x388] ;  /* 0x0003880001937983 */ /* 0x000ea80000300800 */
[----:B------:R-:W2:Y:S04]  /*25df0*/  LDL.LU R148, [R1+0x308] ;  /* 0x0003080001947983 */ /* 0x000ea80000300800 */
[----:B------:R-:W-:Y:S04]  /*25e00*/  STL [R1+0x120], R151 ;  /* 0x0001209701007387 */ /* 0x000fe80000100800 */
[----:B------:R-:W2:Y:S04]  /*25e10*/  LDL.LU R6, [R1+0x3a4] ;  /* 0x0003a40001067983 */ /* 0x000ea80000300800 */
[----:B------:R-:W2:Y:S04]  /*25e20*/  LDL.LU R135, [R1+0x8] ;  /* 0x0000080001877983 */ /* 0x000ea80000300800 */
[----:B------:R-:W-:Y:S04]  /*25e30*/  STL [R1+0xbc], R150 ;  /* 0x0000bc9601007387 */ /* 0x000fe80000100800 */
[----:B------:R-:W3:Y:S01]  /*25e40*/  LDL.LU R165, [R1+0x3d4] ;  /* 0x0003d40001a57983 */ /* 0x000ee20000300800 */
[----:B--2---:R-:W-:Y:S01]  /*25e50*/  @!P5 IMAD.MOV R135, RZ, RZ, -R135 ;  /* 0x000000ffff87d224 */ /* 0x004fe200078e0a87 */
[----:B----4-:R-:W-:-:S02]  /*25e60*/  ISETP.GE.AND P5, PT, R37, RZ, PT ;  /* 0x000000ff2500720c */ /* 0x010fc40003fa6270 */
[----:B------:R-:W2:Y:S01]  /*25e70*/  LDL.LU R37, [R1+0x27f0] ;  /* 0x0027f00001257983 */ /* 0x000ea20000300800 */
[----:B---3--:R-:W-:-:S03]  /*25e80*/  PRMT R10, R10, 0x5410, R165 ;  /* 0x000054100a0a7816 */ /* 0x008fc600000000a5 */
[----:B------:R-:W-:Y:S04]  /*25e90*/  STL [R1+0xb8], R149 ;  /* 0x0000b89501007387 */ /* 0x000fe80000100800 */
[----:B------:R0:W-:Y:S01]  /*25ea0*/  STL [R1+0x4], R154 ;  /* 0x0000049a01007387 */ /* 0x0001e20000100800 */
[----:B------:R-:W-:-:S03]  /*25eb0*/  PRMT R9, R9, 0x5410, R134 ;  /* 0x0000541009097816 */ /* 0x000fc60000000086 */
[----:B0-----:R-:W3:Y:S01]  /*25ec0*/  LDL.LU R154, [R1+0x38c] ;  /* 0x00038c00019a7983 */ /* 0x001ee20000300800 */
[----:B--2---:R-:W-:-:S05]  /*25ed0*/  SEL R37, R132, R37, !P1 ;  /* 0x0000002584257207 */ /* 0x004fca0004800000 */
[----:B------:R-:W-:Y:S01]  /*25ee0*/  IMAD R165, R37, UR34, RZ ;  /* 0x0000002225a57c24 */ /* 0x000fe2000f8e02ff */
[----:B------:R-:W-:Y:S01]  /*25ef0*/  PRMT R8, R8, 0x5410, R2 ;  /* 0x0000541008087816 */ /* 0x000fe20000000002 */
[----:B------:R-:W2:Y:S04]  /*25f00*/  LDL.LU R37, [R1+0x394] ;  /* 0x0003940001257983 */ /* 0x000ea80000300800 */
[----:B------:R0:W-:Y:S04]  /*25f10*/  STL [R1], R165 ;  /* 0x000000a501007387 */ /* 0x0001e80000100800 */
[----:B------:R-:W4:Y:S01]  /*25f20*/  LDL.LU R134, [R1+0x14] ;  /* 0x0000140001867983 */ /* 0x000f220000300800 */
[----:B------:R-:W-:-:S02]  /*25f30*/  PRMT R7, R7, 0x5410, R3 ;  /* 0x0000541007077816 */ /* 0x000fc40000000003 */
[----:B------:R-:W-:Y:S02]  /*25f40*/  ISETP.GE.AND P6, PT, R138, RZ, PT ;  /* 0x000000ff8a00720c */ /* 0x000fe40003fc6270 */
[----:B------:R-:W-:Y:S02]  /*25f50*/  PRMT R6, R6, 0x5410, R133 ;  /* 0x0000541006067816 */ /* 0x000fe40000000085 */
[----:B------:R-:W-:Y:S01]  /*25f60*/  PRMT R5, R5, 0x5410, R0 ;  /* 0x0000541005057816 */ /* 0x000fe20000000000 */
[----:B------:R-:W1:Y:S01]  /*25f70*/  LDCU UR34, c[0x0][0x3b0] ;  /* 0x00007600ff2277ac */ /* 0x000e620008000800 */
[----:B0-----:R-:W-:Y:S01]  /*25f80*/  IMAD R165, R4, UR36, RZ ;  /* 0x0000002404a57c24 */ /* 0x001fe2000f8e02ff */
[----:B------:R-:W0:Y:S01]  /*25f90*/  LDCU UR36, c[0x0][0x3b0] ;  /* 0x00007600ff2477ac */ /* 0x000e220008000800 */
[----:B------:R-:W2:Y:S04]  /*25fa0*/  LDL.LU R4, [R1+0x398] ;  /* 0x0003980001047983 */ /* 0x000ea80000300800 */
[----:B------:R0:W5:Y:S04]  /*25fb0*/  LDL.LU R2, [R1+0x27ec] ;  /* 0x0027ec0001027983 */ /* 0x0001680000300800 */
[----:B------:R0:W5:Y:S04]  /*25fc0*/  LDL.LU R3, [R1+0x27e8] ;  /* 0x0027e80001037983 */ /* 0x0001680000300800 */
[----:B------:R0:W5:Y:S01]  /*25fd0*/  LDL.LU R138, [R1+0x27e4] ;  /* 0x0027e400018a7983 */ /* 0x0001620000300800 */
[----:B----4-:R-:W-:Y:S01]  /*25fe0*/  @!P5 IMAD.MOV R134, RZ, RZ, -R134 ;  /* 0x000000ffff86d224 */ /* 0x010fe200078e0a86 */
[----:B------:R-:W-:-:S02]  /*25ff0*/  ISETP.GE.AND P5, PT, R139, RZ, PT ;  /* 0x000000ff8b00720c */ /* 0x000fc40003fa6270 */
[----:B------:R4:W5:Y:S04]  /*26000*/  LDL.LU R139, [R1+0x27e0] ;  /* 0x0027e000018b7983 */ /* 0x0009680000300800 */
[----:B------:R-:W3:Y:S04]  /*26010*/  LDL.LU R133, [R1+0x27dc] ;  /* 0x0027dc0001857983 */ /* 0x000ee80000300800 */
[----:B------:R-:W3:Y:S01]  /*26020*/  LDL.LU R0, [R1+0x27d8] ;  /* 0x0027d80001007983 */ /* 0x000ee20000300800 */
[----:B--2---:R-:W-:Y:S02]  /*26030*/  PRMT R4, R37, 0x5410, R4 ;  /* 0x0000541025047816 */ /* 0x004fe40000000004 */
[----:B---3--:R-:W-:-:S02]  /*26040*/  PRMT R37, R0, 0x5410, R133 ;  /* 0x0000541000257816 */ /* 0x008fc40000000085 */
[----:B------:R4:W5:Y:S04]  /*26050*/  LDL.LU R133, [R1+0x27d4] ;  /* 0x0027d40001857983 */ /* 0x0009680000300800 */
[----:B------:R4:W5:Y:S01]  /*26060*/  LDL.LU R0, [R1+0x27d0] ;  /* 0x0027d00001007983 */ /* 0x0009620000300800 */
[----:B------:R-:W-:Y:S02]  /*26070*/  PRMT R131, R147, 0x5410, R131 ;  /* 0x0000541093837816 */ /* 0x000fe40000000083 */
[----:B------:R-:W-:Y:S02]  /*26080*/  PRMT R126, R126, 0x5410, R154 ;  /* 0x000054107e7e7816 */ /* 0x000fe4000000009a */
[----:B------:R-:W-:Y:S01]  /*26090*/  SEL R147, R132, R148, !P1 ;  /* 0x0000009484937207 */ /* 0x000fe20004800000 */
[----:B01----:R-:W-:Y:S06]  /*260a0*/  @!P3 BRA `(.L_x_6) ;  /* 0x000000000004b947 */ /* 0x003fec0003800000 */
[----:B------:R0:W-:Y:S02]  /*260b0*/  STTM.x128 tmem[UR6+0x100], R4 ;  /* 0x00010004000079ed */ /* 0x0001e400083c0006 */
.L_x_6:
[----:B0-----:R-:W2:Y:S04]  /*260c0*/  LDL.LU R4, [R1+0x30c] ;  /* 0x00030c0001047983 */ /* 0x001ea80000300800 */
[----:B------:R-:W3:Y:S04]  /*260d0*/  LDL R9, [R1+0x242c] ;  /* 0x00242c0001097983 */ /* 0x000ee80000100800 */
[----:B----4-:R-:W4:Y:S04]  /*260e0*/  LDL R5, [R1+0x2428] ;  /* 0x0024280001057983 */ /* 0x010f280000100800 */
[----:B------:R-:W2:Y:S04]  /*260f0*/  LDL R7, [R1+0x2424] ;  /* 0x0024240001077983 */ /* 0x000ea80000100800 */
[----:B------:R-:W2:Y:S04]  /*26100*/  LDL R6, [R1+0x2420] ;  /* 0x0024200001067983 */ /* 0x000ea80000100800 */
[----:B------:R-:W2:Y:S04]  /*26110*/  LDL.LU R8, [R1+0x60] ;  /* 0x0000600001087983 */ /* 0x000ea80000300800 */
[----:B------:R-:W2:Y:S04]  /*26120*/  LDL R33, [R1+0x158] ;  /* 0x0001580001217983 */ /* 0x000ea80000100800 */
        /* <DEDUP_REMOVED lines=130> */
[----:B------:R-:W4:Y:S01]  /*26950*/  LDL.LU R23, [R1+0x3c] ;  /* 0x00003c0001177983 */ /* 0x000f220000300800 */
[----:B------:R-:W-:-:S03]  /*26960*/  IMAD R60, R147, UR35, RZ ;  /* 0x00000023933c7c24 */ /* 0x000fc6000f8e02ff */
[----:B------:R-:W4:Y:S01]  /*26970*/  LDL.LU R22, [R1+0x38] ;  /* 0x0000380001167983 */ /* 0x000f220000300800 */
[----:B--2---:R-:W-:Y:S01]  /*26980*/  SEL R4, R132, R4, !P1 ;  /* 0x0000000484047207 */ /* 0x004fe20004800000 */
[----:B------:R-:W-:Y:S01]  /*26990*/  VIADD R41, R33, 0xfa ;  /* 0x000000fa21297836 */ /* 0x000fe20000000000 */
[----:B---3--:R-:W-:Y:S01]  /*269a0*/  ISETP.GE.AND P3, PT, R9, RZ, PT ;  /* 0x000000ff0900720c */ /* 0x008fe20003f66270 */
[----:B------:R-:W2:Y:S01]  /*269b0*/  LDL.LU R16, [R1+0x6c] ;  /* 0x00006c0001107983 */ /* 0x000ea20000300800 */
[----:B------:R-:W0:Y:S01]  /*269c0*/  FENCE.VIEW.ASYNC.T ;  /* 0x00000000000073c6 */ /* 0x000e220000000200 */
[----:B------:R-:W-:Y:S01]  /*269d0*/  IMAD R4, R4, UR37, RZ ;  /* 0x0000002504047c24 */ /* 0x000fe2000f8e02ff */
[----:B------:R-:W-:Y:S01]  /*269e0*/  PRMT R31, RZ, 0x7610, R31 ;  /* 0x00007610ff1f7816 */ /* 0x000fe2000000001f */
[----:B------:R-:W1:Y:S01]  /*269f0*/  LDCU UR37, c[0x0][0x3b0] ;  /* 0x00007600ff2577ac */ /* 0x000e620008000800 */
[----:B------:R-:W-:Y:S02]  /*26a00*/  PRMT R29, RZ, 0x7610, R29 ;  /* 0x00007610ff1d7816 */ /* 0x000fe4000000001d */
[----:B------:R-:W-:Y:S01]  /*26a10*/  PRMT R30, RZ, 0x7610, R30 ;  /* 0x00007610ff1e7816 */ /* 0x000fe2000000001e */
[----:B------:R-:W3:Y:S01]  /*26a20*/  LDCU UR35, c[0x0][0x3b0] ;  /* 0x00007600ff2377ac */ /* 0x000ee20008000800 */
[----:B------:R-:W-:-:S02]  /*26a30*/  PRMT R28, RZ, 0x7610, R28 ;  /* 0x00007610ff1c7816 */ /* 0x000fc4000000001c */
[----:B------:R-:W-:Y:S01]  /*26a40*/  PRMT R24, RZ, 0x7610, R24 ;  /* 0x00007610ff187816 */ /* 0x000fe20000000018 */
[----:B0-----:R-:W-:Y:S01]  /*26a50*/  BAR.SYNC.DEFER_BLOCKING 0x0 ;  /* 0x0000000000007b1d */ /* 0x001fe20000010000 */
[----:B----4-:R-:W-:Y:S01]  /*26a60*/  @!P5 IMAD.MOV R22, RZ, RZ, -R22 ;  /* 0x000000ffff16d224 */ /* 0x010fe200078e0a16 */
[----:B------:R-:W-:-:S04]  /*26a70*/  ISETP.GE.AND P5, PT, R5, RZ, PT ;  /* 0x000000ff0500720c */ /* 0x000fc80003fa6270 */
[----:B------:R-:W4:Y:S04]  /*26a80*/  LDL.LU R5, [R1+0x300] ;  /* 0x0003000001057983 */ /* 0x000f280000300800 */
[----:B------:R-:W-:Y:S04]  /*26a90*/  STL [R1+0x38], R4 ;  /* 0x0000380401007387 */ /* 0x000fe80000100800 */
[----:B------:R-:W2:Y:S04]  /*26aa0*/  LDL.LU R21, [R1+0x34] ;  /* 0x0000340001157983 */ /* 0x000ea80000300800 */
[----:B------:R-:W2:Y:S04]  /*26ab0*/  LDL.LU R10, [R1+0x2e0] ;  /* 0x0002e000010a7983 */ /* 0x000ea80000300800 */
[----:B------:R-:W3:Y:S04]  /*26ac0*/  LDL.LU R20, [R1+0x30] ;  /* 0x0000300001147983 */ /* 0x000ee80000300800 */
[----:B------:R-:W-:Y:S04]  /*26ad0*/  STL [R1+0x23e4], R41 ;  /* 0x0023e42901007387 */ /* 0x000fe80000100800 */
[----:B------:R-:W3:Y:S04]  /*26ae0*/  LDL.LU R17, [R1+0x100] ;  /* 0x0001000001117983 */ /* 0x000ee80000300800 */
[----:B------:R-:W3:Y:S04]  /*26af0*/  LDL.LU R12, [R1+0xfc] ;  /* 0x0000fc00010c7983 */ /* 0x000ee80000300800 */
[----:B------:R-:W3:Y:S04]  /*26b00*/  LDL.LU R19, [R1+0x2c] ;  /* 0x00002c0001137983 */ /* 0x000ee80000300800 */
[----:B------:R-:W3:Y:S04]  /*26b10*/  LDL.LU R18, [R1+0x28] ;  /* 0x0000280001127983 */ /* 0x000ee80000300800 */
[----:B------:R-:W3:Y:S04]  /*26b20*/  LDL R13, [R1+0x2410] ;  /* 0x00241000010d7983 */ /* 0x000ee80000100800 */
[----:B------:R-:W3:Y:S04]  /*26b30*/  LDL.LU R9, [R1+0x374] ;  /* 0x0003740001097983 */ /* 0x000ee80000300800 */
[----:B------:R-:W3:Y:S01]  /*26b40*/  LDL.LU R11, [R1+0x68] ;  /* 0x00006800010b7983 */ /* 0x000ee20000300800 */
[----:B----45:R-:W-:-:S04]  /*26b50*/  IMAD.WIDE R38, R5, 0x2, R138 ;  /* 0x0000000205267825 */ /* 0x030fc800078e028a */
[----:B------:R-:W-:Y:S01]  /*26b60*/  IMAD.WIDE R36, R5, 0x2, R2 ;  /* 0x0000000205247825 */ /* 0x000fe200078e0202 */
[----:B------:R0:W4:Y:S04]  /*26b70*/  @P4 LDG.E.U16 R31, desc[UR20][R38.64] ;  /* 0x00000014261f4981 */ /* 0x000128000c1e1500 */
[----:B------:R-:W4:Y:S01]  /*26b80*/  LDL.LU R5, [R1+0x36c] ;  /* 0x00036c0001057983 */ /* 0x000f220000300800 */
[----:B--2---:R-:W-:-:S03]  /*26b90*/  IMAD.WIDE R34, R10, 0x2, R138 ;  /* 0x000000020a227825 */ /* 0x004fc600078e028a */
[----:B------:R0:W-:Y:S01]  /*26ba0*/  STL.64 [R1+0xd78], R38 ;  /* 0x000d782601007387 */ /* 0x0001e20000100a00 */
[----:B------:R-:W-:-:S03]  /*26bb0*/  IMAD.WIDE R14, R10, 0x2, R2 ;  /* 0x000000020a0e7825 */ /* 0x000fc600078e0202 */
[----:B------:R-:W-:Y:S04]  /*26bc0*/  STL.64 [R1+0xd70], R36 ;  /* 0x000d702401007387 */ /* 0x000fe80000100a00 */
[----:B------:R2:W-:Y:S01]  /*26bd0*/  STL.64 [R1+0xd30], R34 ;  /* 0x000d302201007387 */ /* 0x0005e20000100a00 */
[----:B---3--:R-:W-:-:S03]  /*26be0*/  IMAD.WIDE R42, R17, 0x2, R138 ;  /* 0x00000002112a7825 */ /* 0x008fc600078e028a */
[----:B------:R3:W-:Y:S01]  /*26bf0*/  STL.64 [R1+0xd28], R14 ;  /* 0x000d280e01007387 */ /* 0x0007e20000100a00 */
[----:B0-----:R-:W-:-:S03]  /*26c00*/  IMAD.WIDE R38, R17, 0x2, R2 ;  /* 0x0000000211267825 */ /* 0x001fc600078e0202 */
[----:B------:R-:W4:Y:S04]  /*26c10*/  LDL.LU R10, [R1+0x64] ;  /* 0x00006400010a7983 */ /* 0x000f280000300800 */
[----:B------:R-:W4:Y:S04]  /*26c20*/  @P4 LDG.E.U16 R29, desc[UR20][R34.64] ;  /* 0x00000014221d4981 */ /* 0x000f28000c1e1500 */
[----:B------:R-:W-:Y:S04]  /*26c30*/  STL.64 [R1+0xce8], R42 ;  /* 0x000ce82a01007387 */ /* 0x000fe80000100a00 */
[----:B------:R0:W4:Y:S04]  /*26c40*/  @P0 LDG.E.U16 R30, desc[UR20][R36.64] ;  /* 0x00000014241e0981 */ /* 0x000128000c1e1500 */
[----:B--2---:R-:W2:Y:S04]  /*26c50*/  LDL R35, [R1+0x240c] ;  /* 0x00240c0001237983 */ /* 0x004ea80000100800 */
[----:B------:R3:W2:Y:S01]  /*26c60*/  @P0 LDG.E.U16 R28, desc[UR20][R14.64] ;  /* 0x000000140e1c0981 */ /* 0x0006a2000c1e1500 */
[----:B0-----:R-:W-:-:S03]  /*26c70*/  IMAD.WIDE R36, R12, 0x2, R138 ;  /* 0x000000020c247825 */ /* 0x001fc600078e028a */
[----:B------:R-:W-:Y:S04]  /*26c80*/  STL.64 [R1+0xce0], R38 ;  /* 0x000ce02601007387 */ /* 0x000fe80000100a00 */
[----:B------:R-:W2:Y:S01]  /*26c90*/  LDL.LU R34, [R1+0x370] ;  /* 0x0003700001227983 */ /* 0x000ea20000300800 */
[----:B---3--:R-:W-:-:S03]  /*26ca0*/  IMAD.WIDE R14, R12, 0x2, R2 ;  /* 0x000000020c0e7825 */ /* 0x008fc600078e0202 */
[----:B------:R-:W3:Y:S04]  /*26cb0*/  LDL.LU R12, [R1+0x368] ;  /* 0x00036800010c7983 */ /* 0x000ee80000300800 */
[----:B------:R-:W-:Y:S04]  /*26cc0*/  STL [R1+0x31f0], R3 ;  /* 0x0031f00301007387 */ /* 0x000fe80000100800 */
[----:B------:R-:W-:Y:S04]  /*26cd0*/  STL.64 [R1+0xca0], R36 ;  /* 0x000ca02401007387 */ /* 0x000fe80000100a00 */
[----:B------:R0:W-:Y:S04]  /*26ce0*/  STL.64 [R1+0xc98], R14 ;  /* 0x000c980e01007387 */ /* 0x0001e80000100a00 */
[----:B------:R-:W3:Y:S04]  /*26cf0*/  LDL.LU R32, [R1+0x364] ;  /* 0x0003640001207983 */ /* 0x000ee80000300800 */
[----:B------:R-:W3:Y:S04]  /*26d00*/  @P0 LDG.E.U16 R24, desc[UR20][R14.64] ;  /* 0x000000140e180981 */ /* 0x000ee8000c1e1500 */
[----:B0-----:R-:W3:Y:S01]  /*26d10*/  LDL.LU R14, [R1+0x360] ;  /* 0x00036000010e7983 */ /* 0x001ee20000300800 */
[----:B------:R-:W-:Y:S01]  /*26d20*/  @!P3 IMAD.MOV R21, RZ, RZ, -R21 ;  /* 0x000000ffff15b224 */ /* 0x000fe200078e0a15 */
[----:B------:R-:W-:-:S13]  /*26d30*/  ISETP.GT.U32.AND P3, PT, R133, R8, PT ;  /* 0x000000088500720c */ /* 0x000fda0003f64070 */
[----:B------:R-:W-:-:S05]  /*26d40*/  @!P3 IMAD.IADD R8, R8, 0x1, -R133 ;  /* 0x000000010808b824 */ /* 0x000fca00078e0a85 */
[----:B------:R-:W-:Y:S02]  /*26d50*/  ISETP.GT.U32.AND P3, PT, R133, R8, PT ;  /* 0x000000088500720c */ /* 0x000fe40003f64070 */
[----:B------:R-:W-:Y:S01]  /*26d60*/  SEL R4, R132, R9, !P1 ;  /* 0x0000000984047207 */ /* 0x000fe20004800000 */
[----:B------:R-:W-:Y:S01]  /*26d70*/  @!P6 IMAD.MOV R23, RZ, RZ, -R23 ;  /* 0x000000ffff17e224 */ /* 0x000fe200078e0a17 */
[----:B------:R-:W-:-:S03]  /*26d80*/  ISETP.GE.AND P6, PT, R7, RZ, PT ;  /* 0x000000ff0700720c */ /* 0x000fc60003fc6270 */
[----:B------:R-:W-:-:S06]  /*26d90*/  IMAD R4, R4, UR7, RZ ;  /* 0x0000000704047c24 */ /* 0x000fcc000f8e02ff */
[----:B------:R-:W-:Y:S02]  /*26da0*/  @!P3 IMAD.IADD R8, R8, 0x1, -R133 ;  /* 0x000000010808b824 */ /* 0x000fe400078e0a85 */
[----:B------:R-:W-:Y:S01]  /*26db0*/  @!P5 IMAD.MOV R20, RZ, RZ, -R20 ;  /* 0x000000ffff14d224 */ /* 0x000fe200078e0a14 */
[----:B----4-:R-:W-:Y:S02]  /*26dc0*/  SEL R5, R132, R5, !P1 ;  /* 0x0000000584057207 */ /* 0x010fe40004800000 */
[----:B------:R0:W-:Y:S01]  /*26dd0*/  STL [R1+0x60], R8 ;  /* 0x0000600801007387 */ /* 0x0001e20000100800 */
[----:B------:R-:W-:Y:S01]  /*26de0*/  IMAD.MOV.U32 R17, RZ, RZ, R8 ;  /* 0x000000ffff117224 */ /* 0x000fe200078e0008 */
[----:B------:R-:W-:Y:S01]  /*26df0*/  PRMT R25, RZ, 0x7610, R25 ;  /* 0x00007610ff197816 */ /* 0x000fe20000000019 */
[----:B------:R-:W-:Y:S01]  /*26e00*/  @!P6 IMAD.MOV R19, RZ, RZ, -R19 ;  /* 0x000000ffff13e224 */ /* 0x000fe200078e0a13 */
[----:B------:R-:W4:Y:S01]  /*26e10*/  LDL R15, [R1+0x2408] ;  /* 0x00240800010f7983 */ /* 0x000f220000100800 */
[----:B------:R-:W-:Y:S01]  /*26e20*/  ISETP.GE.AND P5, PT, R6, RZ, PT ;  /* 0x000000ff0600720c */ /* 0x000fe20003fa6270 */
[----:B------:R-:W1:Y:S02]  /*26e30*/  LDCU UR7, c[0x0][0x3b0] ;  /* 0x00007600ff0777ac */ /* 0x000e640008000800 */
[----:B------:R3:W-:Y:S04]  /*26e40*/  STL [R1+0x28], R4 ;  /* 0x0000280401007387 */ /* 0x0007e80000100800 */
[----:B------:R-:W4:Y:S04]  /*26e50*/  LDL.LU R9, [R1+0x74] ;  /* 0x0000740001097983 */ /* 0x000f280000300800 */
[----:B0-----:R-:W4:Y:S01]  /*26e60*/  LDL.LU R8, [R1+0x35c] ;  /* 0x00035c0001087983 */ /* 0x001f220000300800 */
[----:B------:R-:W-:Y:S01]  /*26e70*/  ISETP.GT.U32.AND P6, PT, R133, R16, PT ;  /* 0x000000108500720c */ /* 0x000fe20003fc4070 */
[----:B------:R-:W-:Y:S01]  /*26e80*/  @!P5 IMAD.MOV R18, RZ, RZ, -R18 ;  /* 0x000000ffff12d224 */ /* 0x000fe200078e0a12 */
[----:B------:R-:W-:Y:S01]  /*26e90*/  ISETP.GE.AND P5, PT, R13, RZ, PT ;  /* 0x000000ff0d00720c */ /* 0x000fe20003fa6270 */
[----:B------:R-:W-:Y:S01]  /*26ea0*/  IMAD R89, R5, UR19, RZ ;  /* 0x0000001305597c24 */ /* 0x000fe2000f8e02ff */
[----:B------:R-:W4:Y:S01]  /*26eb0*/  LDL.LU R13, [R1+0x354] ;  /* 0x00035400010d7983 */ /* 0x000f220000300800 */
[----:B------:R-:W-:Y:S01]  /*26ec0*/  ISETP.GT.U32.AND P3, PT, R133, R11, PT ;  /* 0x0000000b8500720c */ /* 0x000fe20003f64070 */
[----:B------:R-:W0:Y:S02]  /*26ed0*/  LDCU UR19, c[0x0][0x3b0] ;  /* 0x00007600ff1377ac */ /* 0x000e240008000800 */
[----:B------:R0:W4:Y:S05]  /*26ee0*/  @P4 LDG.E.U16 R25, desc[UR20][R36.64] ;  /* 0x0000001424194981 */ /* 0x00012a000c1e1500 */
[----:B------:R-:W-:-:S05]  /*26ef0*/  @!P6 IMAD.IADD R16, R16, 0x1, -R133 ;  /* 0x000000011010e824 */ /* 0x000fca00078e0a85 */
[----:B------:R-:W-:Y:S01]  /*26f00*/  ISETP.GT.U32.AND P6, PT, R133, R16, PT ;  /* 0x000000108500720c */ /* 0x000fe20003fc4070 */
[----:B------:R-:W-:Y:S01]  /*26f10*/  @!P5 IMAD.MOV R17, RZ, RZ, -R17 ;  /* 0x000000ffff11d224 */ /* 0x000fe200078e0a11 */
[----:B--2---:R-:W-:-:S11]  /*26f20*/  ISETP.GE.AND P5, PT, R35, RZ, PT ;  /* 0x000000ff2300720c */ /* 0x004fd60003fa6270 */
[----:B------:R-:W-:Y:S01]  /*26f30*/  @!P6 IMAD.IADD R16, R16, 0x1, -R133 ;  /* 0x000000011010e824 */ /* 0x000fe200078e0a85 */
[----:B---3--:R-:W-:-:S04]  /*26f40*/  SEL R4, R132, R12, !P1 ;  /* 0x0000000c84047207 */ /* 0x008fc80004800000 */
[----:B------:R2:W-:Y:S01]  /*26f50*/  STL [R1+0x6c], R16 ;  /* 0x00006c1001007387 */ /* 0x0005e20000100800 */
[----:B------:R-:W-:Y:S01]  /*26f60*/  SEL R5, R132, R34, !P1 ;  /* 0x0000002284057207 */ /* 0x000fe20004800000 */
[----:B------:R-:W-:Y:S02]  /*26f70*/  IMAD R72, R4, UR23, RZ ;  /* 0x0000001704487c24 */ /* 0x000fe4000f8e02ff */
[----:B------:R-:W3:Y:S01]  /*26f80*/  LDL.LU R12, [R1+0x70] ;  /* 0x00007000010c7983 */ /* 0x000ee20000300800 */
[----:B------:R-:W-:Y:S01]  /*26f90*/  @!P3 IMAD.IADD R11, R11, 0x1, -R133 ;  /* 0x000000010b0bb824 */ /* 0x000fe200078e0a85 */
[----:B------:R-:W-:Y:S01]  /*26fa0*/  ISETP.GT.U32.AND P6, PT, R133, R10, PT ;  /* 0x0000000a8500720c */ /* 0x000fe20003fc4070 */
[----:B------:R-:W-:Y:S01]  /*26fb0*/  IMAD R88, R5, UR22, RZ ;  /* 0x0000001605587c24 */ /* 0x000fe2000f8e02ff */
[----:B------:R-:W3:Y:S01]  /*26fc0*/  LDL R35, [R1+0x2404] ;  /* 0x0024040001237983 */ /* 0x000ee20000100800 */
[----:B------:R-:W-:Y:S01]  /*26fd0*/  PRMT R26, RZ, 0x7610, R26 ;  /* 0x00007610ff1a7816 */ /* 0x000fe2000000001a */
[----:B--2---:R-:W-:Y:S01]  /*26fe0*/  @!P5 IMAD.MOV R16, RZ, RZ, -R16 ;  /* 0x000000ffff10d224 */ /* 0x004fe200078e0a10 */
[----:B------:R-:W-:Y:S01]  /*26ff0*/  SEL R4, R132, R14, !P1 ;  /* 0x0000000e84047207 */ /* 0x000fe20004800000 */
[----:B------:R-:W2:Y:S01]  /*27000*/  LDL.LU R34, [R1+0x350] ;  /* 0x0003500001227983 */ /* 0x000ea20000300800 */
[----:B------:R-:W-:-:S06]  /*27010*/  ISETP.GT.U32.AND P3, PT, R133, R11, PT ;  /* 0x0000000b8500720c */ /* 0x000fcc0003f64070 */
[----:B------:R-:W-:Y:S01]  /*27020*/  @!P6 IMAD.IADD R10, R10, 0x1, -R133 ;  /* 0x000000010a0ae824 */ /* 0x000fe200078e0a85 */
[----:B------:R-:W-:Y:S01]  /*27030*/  SEL R5, R132, R32, !P1 ;  /* 0x0000002084057207 */ /* 0x000fe20004800000 */
[----:B------:R-:W2:Y:S01]  /*27040*/  LDL.LU R14, [R1+0x344] ;  /* 0x00034400010e7983 */ /* 0x000ea20000300800 */
[----:B------:R-:W-:Y:S01]  /*27050*/  PRMT R27, RZ, 0x7610, R27 ;  /* 0x00007610ff1b7816 */ /* 0x000fe2000000001b */
[----:B0-----:R-:W-:Y:S01]  /*27060*/  VIADD R37, R33, 0xfc ;  /* 0x000000fc21257836 */ /* 0x001fe20000000000 */
[----:B------:R-:W-:Y:S01]  /*27070*/  IABS R7, R41 ;  /* 0x0000002900077213 */ /* 0x000fe20000000000 */
[----:B------:R-:W-:Y:S01]  /*27080*/  IMAD R70, R5, UR24, RZ ;  /* 0x0000001805467c24 */ /* 0x000fe2000f8e02ff */
[----:B------:R0:W2:Y:S01]  /*27090*/  @P0 LDG.E.U16 R26, desc[UR20][R38.64] ;  /* 0x00000014261a0981 */ /* 0x0000a2000c1e1500 */
[----:B------:R-:W-:Y:S01]  /*270a0*/  PRMT R93, RZ, 0x7610, R93 ;  /* 0x00007610ff5d7816 */ /* 0x000fe2000000005d */
[----:B------:R-:W-:Y:S01]  /*270b0*/  IMAD R71, R4, UR25, RZ ;  /* 0x0000001904477c24 */ /* 0x000fe2000f8e02ff */
[----:B------:R-:W-:Y:S01]  /*270c0*/  PRMT R92, RZ, 0x7610, R92 ;  /* 0x00007610ff5c7816 */ /* 0x000fe2000000005c */
[----:B------:R1:W2:Y:S01]  /*270d0*/  @P4 LDG.E.U16 R27, desc[UR20][R42.64] ;  /* 0x000000142a1b4981 */ /* 0x0002a2000c1e1500 */
[----:B------:R-:W-:Y:S01]  /*270e0*/  @!P3 IMAD.IADD R11, R11, 0x1, -R133 ;  /* 0x000000010b0bb824 */ /* 0x000fe200078e0a85 */
[----:B------:R-:W-:Y:S01]  /*270f0*/  ISETP.GT.U32.AND P6, PT, R133, R10, PT ;  /* 0x0000000a8500720c */ /* 0x000fe20003fc4070 */
[----:B------:R-:W1:Y:S01]  /*27100*/  LDCU UR22, c[0x0][0x3b0] ;  /* 0x00007600ff1677ac */ /* 0x000e620008000800 */
[----:B0-----:R-:W-:Y:S01]  /*27110*/  VIADD R39, R33, 0xfb ;  /* 0x000000fb21277836 */ /* 0x001fe20000000000 */
[----:B------:R-:W-:Y:S01]  /*27120*/  PRMT R91, RZ, 0x7610, R91 ;  /* 0x00007610ff5b7816 */ /* 0x000fe2000000005b */
[----:B------:R-:W0:Y:S01]  /*27130*/  LDCU UR23, c[0x0][0x3b0] ;  /* 0x00007600ff1777ac */ /* 0x000e220008000800 */
[----:B----4-:R-:W-:Y:S01]  /*27140*/  ISETP.GE.AND P5, PT, R15, RZ, PT ;  /* 0x000000ff0f00720c */ /* 0x010fe20003fa6270 */
[----:B------:R-:W-:Y:S01]  /*27150*/  IMAD.HI.U32 R6, R0, R7, RZ ;  /* 0x0000000700067227 */ /* 0x000fe200078e00ff */
[----:B------:R-:W-:Y:S01]  /*27160*/  PRMT R90, RZ, 0x7610, R90 ;  /* 0x00007610ff5a7816 */ /* 0x000fe2000000005a */
[----:B------:R-:W4:Y:S01]  /*27170*/  LDCU UR24, c[0x0][0x3b0] ;  /* 0x00007600ff1877ac */ /* 0x000f220008000800 */
[C---:B------:R-:W-:Y:S01]  /*27180*/  SEL R5, R132.reuse, R8, !P1 ;  /* 0x0000000884057207 */ /* 0x040fe20004800000 */
[----:B------:R-:W0:Y:S01]  /*27190*/  LDCU UR25, c[0x0][0x3b0] ;  /* 0x00007600ff1977ac */ /* 0x000e220008000800 */
[----:B------:R-:W4:Y:S04]  /*271a0*/  LDL.LU R8, [R1+0x340] ;  /* 0x0003400001087983 */ /* 0x000f280000300800 */
[----:B------:R0:W-:Y:S04]  /*271b0*/  STL [R1+0x68], R11 ;  /* 0x0000680b01007387 */ /* 0x0001e80000100800 */
[----:B------:R-:W4:Y:S04]  /*271c0*/  LDL R36, [R1+0x2400] ;  /* 0x0024000001247983 */ /* 0x000f280000100800 */
[----:B------:R-:W4:Y:S01]  /*271d0*/  LDL.LU R32, [R1+0x33c] ;  /* 0x00033c0001207983 */ /* 0x000f220000300800 */
[----:B------:R-:W-:-:S03]  /*271e0*/  SEL R4, R132, R13, !P1 ;  /* 0x0000000d84047207 */ /* 0x000fc60004800000 */
[----:B------:R-:W4:Y:S01]  /*271f0*/  LDL.LU R13, [R1+0x328] ;  /* 0x00032800010d7983 */ /* 0x000f220000300800 */
[----:B------:R-:W-:Y:S02]  /*27200*/  IMAD.MOV.U32 R15, RZ, RZ, R11 ;  /* 0x000000ffff0f7224 */ /* 0x000fe400078e000b */
[----:B------:R-:W-:Y:S01]  /*27210*/  @!P6 IMAD.IADD R10, R10, 0x1, -R133 ;  /* 0x000000010a0ae824 */ /* 0x000fe200078e0a85 */
[----:B0-----:R-:W4:Y:S01]  /*27220*/  LDL.LU R11, [R1+0x78] ;  /* 0x00007800010b7983 */ /* 0x001f220000300800 */
[----:B------:R-:W-:-:S03]  /*27230*/  @!P5 IMAD.MOV R15, RZ, RZ, -R15 ;  /* 0x000000ffff0fd224 */ /* 0x000fc600078e0a0f */
[----:B------:R-:W-:Y:S01]  /*27240*/  STL [R1+0x23e0], R39 ;  /* 0x0023e02701007387 */ /* 0x000fe20000100800 */
[----:B------:R-:W-:Y:S02]  /*27250*/  IMAD R87, R5, UR26, RZ ;  /* 0x0000001a05577c24 */ /* 0x000fe4000f8e02ff */
[----:B------:R-:W-:Y:S01]  /*27260*/  IMAD R86, R4, UR27, RZ ;  /* 0x0000001b04567c24 */ /* 0x000fe2000f8e02ff */
[----:B------:R0:W-:Y:S01]  /*27270*/  STL [R1+0x64], R10 ;  /* 0x0000640a01007387 */ /* 0x0001e20000100800 */
[----:B---3--:R-:W-:Y:S02]  /*27280*/  ISETP.GE.AND P5, PT, R35, RZ, PT ;  /* 0x000000ff2300720c */ /* 0x008fe40003fa6270 */
[C---:B------:R-:W-:Y:S01]  /*27290*/  ISETP.GT.U32.AND P3, PT, R133.reuse, R9, PT ;  /* 0x000000098500720c */ /* 0x040fe20003f64070 */
[----:B------:R-:W3:Y:S01]  /*272a0*/  LDL R35, [R1+0x23fc] ;  /* 0x0023fc0001237983 */ /* 0x000ee20000100800 */
[----:B------:R-:W-:Y:S01]  /*272b0*/  ISETP.GT.U32.AND P6, PT, R133, R12, PT ;  /* 0x0000000c8500720c */ /* 0x000fe20003fc4070 */
[----:B------:R-:W-:Y:S01]  /*272c0*/  IMAD.MOV R6, RZ, RZ, -R6 ;  /* 0x000000ffff067224 */ /* 0x000fe200078e0a06 */
[----:B------:R-:W-:Y:S01]  /*272d0*/  PRMT R154, RZ, 0x7610, R154 ;  /* 0x00007610ff9a7816 */ /* 0x000fe2000000009a */
[----:B------:R-:W3:Y:S01]  /*272e0*/  LDL.LU R43, [R1+0x7c] ;  /* 0x00007c00012b7983 */ /* 0x000ee20000300800 */
[----:B------:R-:W-:Y:S01]  /*272f0*/  PRMT R148, RZ, 0x7610, R148 ;  /* 0x00007610ff947816 */ /* 0x000fe20000000094 */
[----:B------:R-:W0:Y:S01]  /*27300*/  LDCU UR26, c[0x0][0x3b0] ;  /* 0x00007600ff1a77ac */ /* 0x000e220008000800 */
[----:B------:R-:W-:-:S02]  /*27310*/  PRMT R131, RZ, 0x7610, R131 ;  /* 0x00007610ff837816 */ /* 0x000fc40000000083 */
[----:B------:R-:W-:Y:S01]  /*27320*/  PRMT R130, RZ, 0x7610, R130 ;  /* 0x00007610ff827816 */ /* 0x000fe20000000082 */
[----:B------:R-:W1:Y:S01]  /*27330*/  LDCU UR27, c[0x0][0x3b0] ;  /* 0x00007600ff1b77ac */ /* 0x000e620008000800 */
[C---:B--2---:R-:W-:Y:S02]  /*27340*/  SEL R4, R132.reuse, R34, !P1 ;  /* 0x0000002284047207 */ /* 0x044fe40004800000 */
[----:B------:R-:W2:Y:S01]  /*27350*/  LDL.LU R34, [R1+0x338] ;  /* 0x0003380001227983 */ /* 0x000ea20000300800 */
[----:B------:R-:W-:Y:S01]  /*27360*/  SEL R5, R132, R14, !P1 ;  /* 0x0000000e84057207 */ /* 0x000fe20004800000 */
[----:B------:R-:W-:Y:S02]  /*27370*/  IMAD.MOV.U32 R14, RZ, RZ, R10 ;  /* 0x000000ffff0e7224 */ /* 0x000fe400078e000a */
[----:B0-----:R-:W2:Y:S01]  /*27380*/  LDL.LU R10, [R1+0x324] ;  /* 0x00032400010a7983 */ /* 0x001ea20000300800 */
[--C-:B------:R-:W-:Y:S02]  /*27390*/  @!P3 IMAD.IADD R9, R9, 0x1, -R133.reuse ;  /* 0x000000010909b824 */ /* 0x100fe400078e0a85 */
[----:B------:R-:W-:-:S02]  /*273a0*/  @!P6 IMAD.IADD R12, R12, 0x1, -R133 ;  /* 0x000000010c0ce824 */ /* 0x000fc400078e0a85 */
[----:B------:R-:W-:Y:S01]  /*273b0*/  IMAD R85, R4, UR28, RZ ;  /* 0x0000001c04557c24 */ /* 0x000fe2000f8e02ff */
[----:B------:R-:W-:Y:S01]  /*273c0*/  ISETP.GT.U32.AND P3, PT, R133, R9, PT ;  /* 0x000000098500720c */ /* 0x000fe20003f64070 */
[----:B------:R-:W-:Y:S01]  /*273d0*/  IMAD R84, R5, UR29, RZ ;  /* 0x0000001d05547c24 */ /* 0x000fe2000f8e02ff */
[C---:B------:R-:W-:Y:S01]  /*273e0*/  ISETP.GT.U32.AND P6, PT, R133.reuse, R12, PT ;  /* 0x0000000c8500720c */ /* 0x040fe20003fc4070 */
[----:B------:R-:W-:Y:S01]  /*273f0*/  @!P5 IMAD.MOV R14, RZ, RZ, -R14 ;  /* 0x000000ffff0ed224 */ /* 0x000fe200078e0a0e */
[----:B------:R-:W-:Y:S01]  /*27400*/  PRMT R129, RZ, 0x7610, R129 ;  /* 0x00007610ff817816 */ /* 0x000fe20000000081 */
[----:B------:R-:W-:Y:S01]  /*27410*/  IMAD R7, R133, R6, R7 ;  /* 0x0000000685077224 */ /* 0x000fe200078e0207 */
[----:B------:R-:W-:Y:S01]  /*27420*/  PRMT R128, RZ, 0x7610, R128 ;  /* 0x00007610ff807816 */ /* 0x000fe20000000080 */
[----:B------:R-:W0:Y:S01]  /*27430*/  LDCU UR29, c[0x0][0x3b0] ;  /* 0x00007600ff1d77ac */ /* 0x000e220008000800 */
[----:B------:R-:W-:Y:S02]  /*27440*/  PRMT R127, RZ, 0x7610, R127 ;  /* 0x00007610ff7f7816 */ /* 0x000fe4000000007f */
[----:B------:R-:W-:Y:S01]  /*27450*/  PRMT R126, RZ, 0x7610, R126 ;  /* 0x00007610ff7e7816 */ /* 0x000fe2000000007e */
[----:B------:R-:W0:Y:S02]  /*27460*/  LDCU UR28, c[0x0][0x3b0] ;  /* 0x00007600ff1c77ac */ /* 0x000e240008000800 */
[----:B------:R-:W-:-:S02]  /*27470*/  @!P3 IMAD.IADD R9, R9, 0x1, -R133 ;  /* 0x000000010909b824 */ /* 0x000fc400078e0a85 */
[----:B------:R-:W-:Y:S01]  /*27480*/  @!P6 IMAD.IADD R12, R12, 0x1, -R133 ;  /* 0x000000010c0ce824 */ /* 0x000fe200078e0a85 */
[----:B------:R-:W-:Y:S02]  /*27490*/  IABS R6, R39 ;  /* 0x0000002700067213 */ /* 0x000fe40000000000 */
[----:B----4-:R-:W-:-:S05]  /*274a0*/  SEL R4, R132, R8, !P1 ;  /* 0x0000000884047207 */ /* 0x010fca0004800000 */
[----:B------:R-:W-:Y:S01]  /*274b0*/  IMAD R83, R4, UR30, RZ ;  /* 0x0000001e04537c24 */ /* 0x000fe2000f8e02ff */
[----:B------:R-:W-:Y:S02]  /*274c0*/  ISETP.GE.AND P5, PT, R36, RZ, PT ;  /* 0x000000ff2400720c */ /* 0x000fe40003fa6270 */
[C---:B------:R-:W-:Y:S02]  /*274d0*/  SEL R5, R132.reuse, R13, !P1 ;  /* 0x0000000d84057207 */ /* 0x040fe40004800000 */
[----:B------:R-:W-:Y:S01]  /*274e0*/  SEL R4, R132, R32, !P1 ;  /* 0x0000002084047207 */ /* 0x000fe20004800000 */
[----:B------:R-:W-:Y:S01]  /*274f0*/  IMAD.HI.U32 R8, R0, R6, RZ ;  /* 0x0000000600087227 */ /* 0x000fe200078e00ff */
[----:B------:R-:W4:Y:S01]  /*27500*/  LDL R32, [R1+0x23f8] ;  /* 0x0023f80001207983 */ /* 0x000f220000100800 */
[C---:B------:R-:W-:Y:S01]  /*27510*/  ISETP.GT.U32.AND P3, PT, R133.reuse, R11, PT ;  /* 0x0000000b8500720c */ /* 0x040fe20003f64070 */
[----:B------:R-:W0:Y:S01]  /*27520*/  LDCU UR30, c[0x0][0x3b0] ;  /* 0x00007600ff1e77ac */ /* 0x000e220008000800 */
[----:B------:R-:W-:Y:S01]  /*27530*/  IMAD.MOV.U32 R13, RZ, RZ, R9 ;  /* 0x000000ffff0d7224 */ /* 0x000fe200078e0009 */
[----:B------:R1:W-:Y:S04]  /*27540*/  STL [R1+0x74], R9 ;  /* 0x0000740901007387 */ /* 0x0003e80000100800 */
[----:B-1----:R-:W4:Y:S04]  /*27550*/  LDL.LU R9, [R1+0x334] ;  /* 0x0003340001097983 */ /* 0x002f280000300800 */
[----:B------:R-:W4:Y:S04]  /*27560*/  LDL.LU R36, [R1+0x80] ;  /* 0x0000800001247983 */ /* 0x000f280000300800 */
[----:B------:R-:W-:Y:S04]  /*27570*/  STL [R1+0x23dc], R37 ;  /* 0x0023dc2501007387 */ /* 0x000fe80000100800 */
[----:B------:R1:W-:Y:S04]  /*27580*/  STL [R1+0x70], R12 ;  /* 0x0000700c01007387 */ /* 0x0003e80000100800 */
[----:B------:R-:W4:Y:S01]  /*27590*/  LDL R40, [R1+0x23ec] ;  /* 0x0023ec0001287983 */ /* 0x000f220000100800 */
[----:B------:R-:W-:Y:S01]  /*275a0*/  IMAD R69, R4, UR31, RZ ;  /* 0x0000001f04457c24 */ /* 0x000fe2000f8e02ff */
[----:B---3--:R-:W-:Y:S01]  /*275b0*/  ISETP.GT.U32.AND P6, PT, R133, R43, PT ;  /* 0x0000002b8500720c */ /* 0x008fe20003fc4070 */
[----:B------:R-:W-:Y:S01]  /*275c0*/  @!P5 IMAD.MOV R13, RZ, RZ, -R13 ;  /* 0x000000ffff0dd224 */ /* 0x000fe200078e0a0d */
[----:B------:R-:W-:Y:S01]  /*275d0*/  ISETP.GE.AND P5, PT, R35, RZ, PT ;  /* 0x000000ff2300720c */ /* 0x000fe20003fa6270 */
[----:B------:R-:W-:Y:S01]  /*275e0*/  IMAD.MOV R8, RZ, RZ, -R8 ;  /* 0x000000ffff087224 */ /* 0x000fe200078e0a08 */
[----:B------:R-:W-:Y:S01]  /*275f0*/  PRMT R125, RZ, 0x7610, R125 ;  /* 0x00007610ff7d7816 */ /* 0x000fe2000000007d */
[----:B------:R-:W-:Y:S01]  /*27600*/  VIADD R35, R33, 0xfd ;  /* 0x000000fd21237836 */ /* 0x000fe20000000000 */
[----:B------:R-:W-:Y:S01]  /*27610*/  PRMT R124, RZ, 0x7610, R124 ;  /* 0x00007610ff7c7816 */ /* 0x000fe2000000007c */
[----:B------:R-:W-:Y:S01]  /*27620*/  IMAD R6, R133, R8, R6 ;  /* 0x0000000885067224 */ /* 0x000fe200078e0206 */
[----:B------:R-:W-:Y:S01]  /*27630*/  PRMT R123, RZ, 0x7610, R123 ;  /* 0x00007610ff7b7816 */ /* 0x000fe2000000007b */
[----:B------:R-:W-:Y:S01]  /*27640*/  @!P3 IMAD.IADD R11, R11, 0x1, -R133 ;  /* 0x000000010b0bb824 */ /* 0x000fe200078e0a85 */
[----:B------:R-:W-:Y:S01]  /*27650*/  PRMT R122, RZ, 0x7610, R122 ;  /* 0x00007610ff7a7816 */ /* 0x000fe2000000007a */
[----:B------:R-:W-:Y:S01]  /*27660*/  IMAD R68, R5, UR32, RZ ;  /* 0x0000002005447c24 */ /* 0x000fe2000f8e02ff */
[----:B------:R-:W-:-:S02]  /*27670*/  PRMT R121, RZ, 0x7610, R121 ;  /* 0x00007610ff797816 */ /* 0x000fc40000000079 */
[C---:B--2---:R-:W-:Y:S01]  /*27680*/  SEL R4, R132.reuse, R10, !P1 ;  /* 0x0000000a84047207 */ /* 0x044fe20004800000 */
[--C-:B------:R-:W-:Y:S01]  /*27690*/  @!P6 IMAD.IADD R43, R43, 0x1, -R133.reuse ;  /* 0x000000012b2be824 */ /* 0x100fe200078e0a85 */
[----:B------:R-:W2:Y:S01]  /*276a0*/  LDL.LU R10, [R1+0x358] ;  /* 0x00035800010a7983 */ /* 0x000ea20000300800 */
[C---:B------:R-:W-:Y:S01]  /*276b0*/  SEL R8, R132.reuse, R34, !P1 ;  /* 0x0000002284087207 */ /* 0x040fe20004800000 */
[----:B-1----:R-:W-:Y:S01]  /*276c0*/  @!P5 IMAD.MOV R12, RZ, RZ, -R12 ;  /* 0x000000ffff0cd224 */ /* 0x002fe200078e0a0c */
[----:B------:R-:W-:Y:S01]  /*276d0*/  ISETP.GT.U32.AND P3, PT, R133, R11, PT ;  /* 0x0000000b8500720c */ /* 0x000fe20003f64070 */
[----:B------:R-:W3:Y:S01]  /*276e0*/  LDL.LU R38, [R1+0x34c] ;  /* 0x00034c0001267983 */ /* 0x000ee20000300800 */
[----:B------:R-:W-:Y:S01]  /*276f0*/  IABS R5, R37 ;  /* 0x0000002500057213 */ /* 0x000fe20000000000 */
[----:B------:R-:W-:Y:S01]  /*27700*/  VIADD R33, R33, 0xfe ;  /* 0x000000fe21217836 */ /* 0x000fe20000000000 */
[----:B----4-:R-:W-:Y:S01]  /*27710*/  SEL R9, R132, R9, !P1 ;  /* 0x0000000984097207 */ /* 0x010fe20004800000 */
[----:B------:R-:W-:Y:S01]  /*27720*/  STL [R1+0x23d8], R35 ;  /* 0x0023d82301007387 */ /* 0x000fe20000100800 */
[----:B------:R-:W-:Y:S01]  /*27730*/  PRMT R120, RZ, 0x7610, R120 ;  /* 0x00007610ff787816 */ /* 0x000fe20000000078 */
[----:B------:R-:W1:Y:S02]  /*27740*/  LDCU UR32, c[0x0][0x3b0] ;  /* 0x00007600ff2077ac */ /* 0x000e640008000800 */
[----:B------:R-:W4:Y:S01]  /*27750*/  LDL.LU R34, [R1+0x348] ;  /* 0x0003480001227983 */ /* 0x000f220000300800 */
[----:B------:R-:W-:Y:S01]  /*27760*/  ISETP.GT.U32.AND P5, PT, R133, R43, PT ;  /* 0x0000002b8500720c */ /* 0x000fe20003fa4070 */
[----:B------:R-:W0:Y:S01]  /*27770*/  LDCU UR31, c[0x0][0x3b0] ;  /* 0x00007600ff1f77ac */ /* 0x000e220008000800 */
[----:B------:R-:W-:Y:S01]  /*27780*/  ISETP.GE.AND P6, PT, R32, RZ, PT ;  /* 0x000000ff2000720c */ /* 0x000fe20003fc6270 */
[----:B------:R-:W-:-:S05]  /*27790*/  @!P3 IMAD.IADD R11, R11, 0x1, -R133 ;  /* 0x000000010b0bb824 */ /* 0x000fca00078e0a85 */
[----:B------:R1:W-:Y:S04]  /*277a0*/  STL [R1+0x78], R11 ;  /* 0x0000780b01007387 */ /* 0x0003e80000100800 */
[----:B------:R-:W4:Y:S01]  /*277b0*/  LDL.LU R32, [R1+0x330] ;  /* 0x0003300001207983 */ /* 0x000f220000300800 */
[----:B------:R-:W-:-:S03]  /*277c0*/  @!P5 IMAD.IADD R43, R43, 0x1, -R133 ;  /* 0x000000012b2bd824 */ /* 0x000fc600078e0a85 */
[----:B------:R-:W4:Y:S01]  /*277d0*/  LDL.LU R42, [R1+0x32c] ;  /* 0x00032c00012a7983 */ /* 0x000f220000300800 */
[----:B-1----:R-:W-:Y:S01]  /*277e0*/  @!P6 IMAD.MOV R11, RZ, RZ, -R11 ;  /* 0x000000ffff0be224 */ /* 0x002fe200078e0a0b */
[----:B------:R-:W-:Y:S02]  /*277f0*/  ISETP.GE.AND P6, PT, R40, RZ, PT ;  /* 0x000000ff2800720c */ /* 0x000fe40003fc6270 */
[----:B------:R1:W-:Y:S04]  /*27800*/  STL [R1+0x7c], R43 ;  /* 0x00007c2b01007387 */ /* 0x0003e80000100800 */
[----:B------:R-:W4:Y:S01]  /*27810*/  LDL.LU R40, [R1+0x320] ;  /* 0x0003200001287983 */ /* 0x000f220000300800 */
[----:B------:R-:W-:Y:S01]  /*27820*/  IMAD R67, R8, UR12, RZ ;  /* 0x0000000c08437c24 */ /* 0x000fe2000f8e02ff */
[C---:B------:R-:W-:Y:S01]  /*27830*/  ISETP.GT.U32.AND P3, PT, R133.reuse, R36, PT ;  /* 0x000000248500720c */ /* 0x040fe20003f64070 */
[----:B------:R-:W-:Y:S01]  /*27840*/  IMAD.HI.U32 R8, R0, R5, RZ ;  /* 0x0000000500087227 */ /* 0x000fe200078e00ff */
[----:B------:R-:W-:Y:S01]  /*27850*/  ISETP.GT.U32.AND P5, PT, R133, R7, PT ;  /* 0x000000078500720c */ /* 0x000fe20003fa4070 */
[----:B------:R-:W0:Y:S02]  /*27860*/  LDCU UR12, c[0x0][0x3b0] ;  /* 0x00007600ff0c77ac */ /* 0x000e240008000800 */
[----:B------:R-:W-:-:S04]  /*27870*/  IMAD.MOV R8, RZ, RZ, -R8 ;  /* 0x000000ffff087224 */ /* 0x000fc800078e0a08 */
[----:B------:R-:W-:Y:S01]  /*27880*/  IMAD R5, R133, R8, R5 ;  /* 0x0000000885057224 */ /* 0x000fe200078e0205 */
[----:B---3--:R-:W-:Y:S02]  /*27890*/  SEL R8, R132, R38, !P1 ;  /* 0x0000002684087207 */ /* 0x008fe40004800000 */
[----:B------:R-:W3:Y:S04]  /*278a0*/  LDL R38, [R1+0x23e8] ;  /* 0x0023e80001267983 */ /* 0x000ee80000100800 */
[----:B------:R-:W-:Y:S04]  /*278b0*/  STL [R1+0x23d4], R33 ;  /* 0x0023d42101007387 */ /* 0x000fe80000100800 */
[----:B------:R-:W3:Y:S01]  /*278c0*/  LDL.LU R44, [R1+0x31c] ;  /* 0x00031c00012c7983 */ /* 0x000ee20000300800 */
[----:B------:R-:W-:-:S02]  /*278d0*/  IMAD R79, R8, UR65, RZ ;  /* 0x00000041084f7c24 */ /* 0x000fc4000f8e02ff */
[----:B------:R-:W-:Y:S01]  /*278e0*/  IMAD R82, R4, UR62, RZ ;  /* 0x0000003e04527c24 */ /* 0x000fe2000f8e02ff */
[----:B------:R-:W-:Y:S01]  /*278f0*/  IABS R4, R35 ;  /* 0x0000002300047213 */ /* 0x000fe20000000000 */
[--C-:B------:R-:W-:Y:S02]  /*27900*/  @!P3 IMAD.IADD R36, R36, 0x1, -R133.reuse ;  /* 0x000000012424b824 */ /* 0x100fe400078e0a85 */
[----:B------:R-:W-:Y:S02]  /*27910*/  IMAD R81, R9, UR63, RZ ;  /* 0x0000003f09517c24 */ /* 0x000fe4000f8e02ff */
[----:B------:R-:W-:Y:S01]  /*27920*/  @!P5 IMAD.IADD R7, R7, 0x1, -R133 ;  /* 0x000000010707d824 */ /* 0x000fe200078e0a85 */
[----:B--2---:R-:W-:Y:S01]  /*27930*/  SEL R10, R132, R10, !P1 ;  /* 0x0000000a840a7207 */ /* 0x004fe20004800000 */
[----:B------:R-:W-:Y:S01]  /*27940*/  IMAD.HI.U32 R9, R0, R4, RZ ;  /* 0x0000000400097227 */ /* 0x000fe200078e00ff */
[----:B------:R-:W-:Y:S01]  /*27950*/  ISETP.GT.U32.AND P5, PT, R133, R36, PT ;  /* 0x000000248500720c */ /* 0x000fe20003fa4070 */
[----:B------:R-:W2:Y:S01]  /*27960*/  LDCU UR62, c[0x0][0x3b0] ;  /* 0x00007600ff3e77ac */ /* 0x000ea20008000800 */
[C---:B----4-:R-:W-:Y:S01]  /*27970*/  SEL R8, R132.reuse, R34, !P1 ;  /* 0x0000002284087207 */ /* 0x050fe20004800000 */
[----:B------:R-:W4:Y:S01]  /*27980*/  LDCU UR63, c[0x0][0x3b0] ;  /* 0x00007600ff3f77ac */ /* 0x000f220008000800 */
[----:B------:R-:W2:Y:S01]  /*27990*/  LDL.LU R34, [R1+0x318] ;  /* 0x0003180001227983 */ /* 0x000ea20000300800 */
[----:B------:R-:W-:Y:S01]  /*279a0*/  IMAD.MOV R9, RZ, RZ, -R9 ;  /* 0x000000ffff097224 */ /* 0x000fe200078e0a09 */
[----:B------:R-:W-:-:S03]  /*279b0*/  SEL R32, R132, R32, !P1 ;  /* 0x0000002084207207 */ /* 0x000fc60004800000 */
[C---:B------:R-:W-:Y:S01]  /*279c0*/  IMAD R4, R133.reuse, R9, R4 ;  /* 0x0000000985047224 */ /* 0x040fe200078e0204 */
[----:B------:R-:W-:Y:S01]  /*279d0*/  IABS R9, R33 ;  /* 0x0000002100097213 */ /* 0x000fe20000000000 */
[----:B------:R-:W-:Y:S01]  /*279e0*/  IMAD R80, R10, UR64, RZ ;  /* 0x000000400a507c24 */ /* 0x000fe2000f8e02ff */
[----:B------:R-:W-:Y:S01]  /*279f0*/  ISETP.GT.U32.AND P3, PT, R133, R6, PT ;  /* 0x000000068500720c */ /* 0x000fe20003f64070 */
[----:B------:R-:W-:Y:S01]  /*27a00*/  IMAD R78, R8, UR66, RZ ;  /* 0x00000042084e7c24 */ /* 0x000fe2000f8e02ff */
[----:B------:R-:W-:Y:S01]  /*27a10*/  PRMT R119, RZ, 0x7610, R119 ;  /* 0x00007610ff777816 */ /* 0x000fe20000000077 */
[----:B------:R-:W-:Y:S01]  /*27a20*/  IMAD.MOV.U32 R10, RZ, RZ, R43 ;  /* 0x000000ffff0a7224 */ /* 0x000fe200078e002b */
[----:B------:R-:W-:Y:S01]  /*27a30*/  PRMT R118, RZ, 0x7610, R118 ;  /* 0x00007610ff767816 */ /* 0x000fe20000000076 */
[----:B------:R-:W-:Y:S01]  /*27a40*/  IMAD.MOV.U32 R8, RZ, RZ, R9 ;  /* 0x000000ffff087224 */ /* 0x000fe200078e0009 */
[----:B------:R-:W-:Y:S01]  /*27a50*/  SEL R9, R132, R42, !P1 ;  /* 0x0000002a84097207 */ /* 0x000fe20004800000 */
[----:B-1----:R-:W2:Y:S01]  /*27a60*/  LDL.LU R43, [R1+0x314] ;  /* 0x00031400012b7983 */ /* 0x002ea20000300800 */
[----:B------:R-:W-:Y:S01]  /*27a70*/  @!P5 IMAD.IADD R36, R36, 0x1, -R133 ;  /* 0x000000012424d824 */ /* 0x000fe200078e0a85 */
[----:B------:R-:W-:Y:S01]  /*27a80*/  PRMT R117, RZ, 0x7610, R117 ;  /* 0x00007610ff757816 */ /* 0x000fe20000000075 */
[----:B------:R-:W-:Y:S01]  /*27a90*/  IMAD R66, R32, UR67, RZ ;  /* 0x0000004320427c24 */ /* 0x000fe2000f8e02ff */
[----:B------:R-:W4:Y:S01]  /*27aa0*/  LDL.LU R42, [R1+0x310] ;  /* 0x00031000012a7983 */ /* 0x000f220000300800 */
[----:B------:R-:W-:Y:S01]  /*27ab0*/  IMAD R65, R9, UR68, RZ ;  /* 0x0000004409417c24 */ /* 0x000fe2000f8e02ff */
[----:B------:R-:W-:Y:S01]  /*27ac0*/  SEL R9, R132, R40, !P1 ;  /* 0x0000002884097207 */ /* 0x000fe20004800000 */
[----:B------:R-:W-:Y:S01]  /*27ad0*/  @!P3 IMAD.IADD R6, R6, 0x1, -R133 ;  /* 0x000000010606b824 */ /* 0x000fe200078e0a85 */
[----:B------:R1:W-:Y:S01]  /*27ae0*/  STL [R1+0x80], R36 ;  /* 0x0000802401007387 */ /* 0x0003e20000100800 */
[----:B------:R-:W-:Y:S01]  /*27af0*/  IMAD.HI.U32 R0, R0, R8, RZ ;  /* 0x0000000800007227 */ /* 0x000fe200078e00ff */
[----:B------:R-:W-:Y:S01]  /*27b00*/  PRMT R116, RZ, 0x7610, R116 ;  /* 0x00007610ff747816 */ /* 0x000fe20000000074 */
[----:B------:R-:W0:Y:S01]  /*27b10*/  LDCU UR67, c[0x0][0x3b0] ;  /* 0x00007600ff4377ac */ /* 0x000e220008000800 */
[----:B------:R-:W4:Y:S01]  /*27b20*/  LDL.LU R40, [R1+0x104] ;  /* 0x0001040001287983 */ /* 0x000f220000300800 */
[----:B------:R-:W-:Y:S01]  /*27b30*/  ISETP.GT.U32.AND P3, PT, R133, R6, PT ;  /* 0x000000068500720c */ /* 0x000fe20003f64070 */
[----:B------:R-:W-:Y:S01]  /*27b40*/  IMAD.MOV R0, RZ, RZ, -R0 ;  /* 0x000000ffff007224 */ /* 0x000fe200078e0a00 */
[----:B------:R-:W-:Y:S01]  /*27b50*/  PRMT R115, RZ, 0x7610, R115 ;  /* 0x00007610ff737816 */ /* 0x000fe20000000073 */
[----:B------:R-:W-:Y:S01]  /*27b60*/  IMAD R64, R9, UR69, RZ ;  /* 0x0000004509407c24 */ /* 0x000fe2000f8e02ff */
[----:B------:R-:W-:Y:S01]  /*27b70*/  PRMT R114, RZ, 0x7610, R114 ;  /* 0x00007610ff727816 */ /* 0x000fe20000000072 */
[C---:B------:R-:W-:Y:S01]  /*27b80*/  IMAD R0, R133.reuse, R0, R8 ;  /* 0x0000000085007224 */ /* 0x040fe200078e0208 */
[----:B------:R-:W-:Y:S01]  /*27b90*/  PRMT R113, RZ, 0x7610, R113 ;  /* 0x00007610ff717816 */ /* 0x000fe20000000071 */
[----:B------:R-:W-:Y:S01]  /*27ba0*/  @!P6 IMAD.MOV R10, RZ, RZ, -R10 ;  /* 0x000000ffff0ae224 */ /* 0x000fe200078e0a0a */
[C---:B------:R-:W-:Y:S01]  /*27bb0*/  ISETP.GT.U32.AND P5, PT, R133.reuse, R5, PT ;  /* 0x000000058500720c */ /* 0x040fe20003fa4070 */
[----:B------:R-:W0:Y:S04]  /*27bc0*/  LDCU UR68, c[0x0][0x3b0] ;  /* 0x00007600ff4477ac */ /* 0x000e280008000800 */
[--C-:B------:R-:W-:Y:S01]  /*27bd0*/  @!P3 IMAD.IADD R6, R6, 0x1, -R133.reuse ;  /* 0x000000010606b824 */ /* 0x100fe200078e0a85 */
[----:B---3--:R-:W-:Y:S01]  /*27be0*/  ISETP.GE.AND P3, PT, R38, RZ, PT ;  /* 0x000000ff2600720c */ /* 0x008fe20003f66270 */
[----:B------:R-:W-:Y:S01]  /*27bf0*/  IMAD.MOV.U32 R9, RZ, RZ, R36 ;  /* 0x000000ffff097224 */ /* 0x000fe200078e0024 */
[----:B------:R-:W3:Y:S01]  /*27c00*/  LDL.LU R38, [R1+0xf8] ;  /* 0x0000f80001267983 */ /* 0x000ee20000300800 */
[----:B------:R-:W-:Y:S01]  /*27c10*/  SEL R8, R132, R44, !P1 ;  /* 0x0000002c84087207 */ /* 0x000fe20004800000 */
[----:B------:R-:W0:Y:S02]  /*27c20*/  LDCU UR69, c[0x0][0x3b0] ;  /* 0x00007600ff4577ac */ /* 0x000e240008000800 */
[----:B-1----:R-:W3:Y:S02]  /*27c30*/  LDL.LU R36, [R1+0xf4] ;  /* 0x0000f40001247983 */ /* 0x002ee40000300800 */
[----:B------:R-:W-:Y:S01]  /*27c40*/  IMAD R77, R8, UR70, RZ ;  /* 0x00000046084d7c24 */ /* 0x000fe2000f8e02ff */
[----:B------:R-:W-:Y:S01]  /*27c50*/  ISETP.GT.U32.AND P6, PT, R133, R7, PT ;  /* 0x000000078500720c */ /* 0x000fe20003fc4070 */
[----:B------:R-:W-:Y:S01]  /*27c60*/  @!P5 IMAD.IADD R5, R5, 0x1, -R133 ;  /* 0x000000010505d824 */ /* 0x000fe200078e0a85 */
[----:B------:R-:W-:Y:S01]  /*27c70*/  PRMT R112, RZ, 0x7610, R112 ;  /* 0x00007610ff707816 */ /* 0x000fe20000000070 */
[----:B------:R-:W1:Y:S01]  /*27c80*/  LDCU UR64, c[0x0][0x3b0] ;  /* 0x00007600ff4077ac */ /* 0x000e620008000800 */
[----:B------:R-:W-:Y:S01]  /*27c90*/  @!P3 IMAD.MOV R9, RZ, RZ, -R9 ;  /* 0x000000ffff09b224 */ /* 0x000fe200078e0a09 */
[----:B------:R-:W-:-:S02]  /*27ca0*/  PRMT R111, RZ, 0x7610, R111 ;  /* 0x00007610ff6f7816 */ /* 0x000fc4000000006f */
[----:B------:R-:W-:Y:S01]  /*27cb0*/  PRMT R110, RZ, 0x7610, R110 ;  /* 0x00007610ff6e7816 */ /* 0x000fe2000000006e */
[----:B------:R-:W0:Y:S01]  /*27cc0*/  LDCU UR65, c[0x0][0x3b0] ;  /* 0x00007600ff4177ac */ /* 0x000e220008000800 */
[----:B------:R-:W-:Y:S02]  /*27cd0*/  PRMT R109, RZ, 0x7610, R109 ;  /* 0x00007610ff6d7816 */ /* 0x000fe4000000006d */
[----:B------:R-:W-:Y:S01]  /*27ce0*/  PRMT R108, RZ, 0x7610, R108 ;  /* 0x00007610ff6c7816 */ /* 0x000fe2000000006c */
[----:B------:R-:W0:Y:S01]  /*27cf0*/  LDCU UR66, c[0x0][0x3b0] ;  /* 0x00007600ff4277ac */ /* 0x000e220008000800 */
[--C-:B------:R-:W-:Y:S01]  /*27d00*/  @!P6 IMAD.IADD R7, R7, 0x1, -R133.reuse ;  /* 0x000000010707e824 */ /* 0x100fe200078e0a85 */
[C---:B------:R-:W-:Y:S02]  /*27d10*/  ISETP.GT.U32.AND P6, PT, R133.reuse, R4, PT ;  /* 0x000000048500720c */ /* 0x040fe40003fc4070 */
[C---:B--2---:R-:W-:Y:S02]  /*27d20*/  SEL R32, R132.reuse, R43, !P1 ;  /* 0x0000002b84207207 */ /* 0x044fe40004800000 */
[----:B------:R-:W-:Y:S01]  /*27d30*/  SEL R8, R132, R34, !P1 ;  /* 0x0000002284087207 */ /* 0x000fe20004800000 */
[----:B------:R-:W2:Y:S01]  /*27d40*/  LDCU UR70, c[0x0][0x3b0] ;  /* 0x00007600ff4677ac */ /* 0x000ea20008000800 */
[----:B------:R-:W2:Y:S07]  /*27d50*/  LDL.LU R34, [R1+0xf0] ;  /* 0x0000f00001227983 */ /* 0x000eae0000300800 */
[----:B------:R-:W-:Y:S01]  /*27d60*/  @!P6 IMAD.IADD R4, R4, 0x1, -R133 ;  /* 0x000000010404e824 */ /* 0x000fe200078e0a85 */
[C---:B------:R-:W-:Y:S01]  /*27d70*/  ISETP.GT.U32.AND P6, PT, R133.reuse, R5, PT ;  /* 0x000000058500720c */ /* 0x040fe20003fc4070 */
[----:B------:R-:W-:Y:S01]  /*27d80*/  IMAD R75, R8, UR71, RZ ;  /* 0x00000047084b7c24 */ /* 0x000fe2000f8e02ff */
[----:B----4-:R-:W-:Y:S01]  /*27d90*/  SEL R8, R132, R42, !P1 ;  /* 0x0000002a84087207 */ /* 0x010fe20004800000 */
[----:B------:R-:W4:Y:S01]  /*27da0*/  LDL.LU R59, [R1+0x378] ;  /* 0x00037800013b7983 */ /* 0x000f220000300800 */
[C---:B------:R-:W-:Y:S01]  /*27db0*/  ISETP.GT.U32.AND P5, PT, R133.reuse, R0, PT ;  /* 0x000000008500720c */ /* 0x040fe20003fa4070 */
[----:B------:R-:W-:Y:S01]  /*27dc0*/  IMAD R74, R32, UR72, RZ ;  /* 0x00000048204a7c24 */ /* 0x000fe2000f8e02ff */
[----:B------:R-:W-:Y:S01]  /*27dd0*/  ISETP.GT.U32.AND P3, PT, R133, R4, PT ;  /* 0x000000048500720c */ /* 0x000fe20003f64070 */
[----:B------:R-:W-:Y:S01]  /*27de0*/  IMAD R76, R8, UR14, RZ ;  /* 0x0000000e084c7c24 */ /* 0x000fe2000f8e02ff */
[----:B------:R-:W-:Y:S01]  /*27df0*/  SEL R8, R132, R40, !P1 ;  /* 0x0000002884087207 */ /* 0x000fe20004800000 */
[----:B------:R-:W4:Y:S01]  /*27e00*/  LDL.LU R58, [R1+0xec] ;  /* 0x0000ec00013a7983 */ /* 0x000f220000300800 */
[----:B------:R-:W-:Y:S01]  /*27e10*/  PRMT R107, RZ, 0x7610, R107 ;  /* 0x00007610ff6b7816 */ /* 0x000fe2000000006b */
[----:B------:R-:W0:Y:S02]  /*27e20*/  LDCU UR71, c[0x0][0x3b0] ;  /* 0x00007600ff4777ac */ /* 0x000e240008000800 */
[----:B------:R-:W-:Y:S01]  /*27e30*/  @!P6 IMAD.IADD R5, R5, 0x1, -R133 ;  /* 0x000000010505e824 */ /* 0x000fe200078e0a85 */
[----:B------:R-:W-:Y:S01]  /*27e40*/  ISETP.GE.AND P6, PT, R41, RZ, PT ;  /* 0x000000ff2900720c */ /* 0x000fe20003fc6270 */
[----:B------:R-:W-:Y:S01]  /*27e50*/  IMAD R73, R8, UR15, RZ ;  /* 0x0000000f08497c24 */ /* 0x000fe2000f8e02ff */
[----:B------:R-:W4:Y:S01]  /*27e60*/  LDL.LU R57, [R1+0xe8] ;  /* 0x0000e80001397983 */ /* 0x000f220000300800 */
[----:B------:R-:W-:Y:S01]  /*27e70*/  IMAD.MOV.U32 R8, RZ, RZ, R7 ;  /* 0x000000ffff087224 */ /* 0x000fe200078e0007 */
[----:B------:R-:W-:Y:S01]  /*27e80*/  PRMT R106, RZ, 0x7610, R106 ;  /* 0x00007610ff6a7816 */ /* 0x000fe2000000006a */
[----:B------:R-:W-:Y:S01]  /*27e90*/  @!P5 IMAD.IADD R0, R0, 0x1, -R133 ;  /* 0x000000010000d824 */ /* 0x000fe200078e0a85 */
[----:B------:R-:W4:Y:S01]  /*27ea0*/  LDL.LU R56, [R1+0xe4] ;  /* 0x0000e40001387983 */ /* 0x000f220000300800 */
[----:B---3--:R-:W-:-:S03]  /*27eb0*/  SEL R32, R132, R38, !P1 ;  /* 0x0000002684207207 */ /* 0x008fc60004800000 */
[----:B------:R-:W3:Y:S01]  /*27ec0*/  LDL.LU R55, [R1+0xe0] ;  /* 0x0000e00001377983 */ /* 0x000ee20000300800 */
[----:B------:R-:W-:Y:S01]  /*27ed0*/  @!P3 IMAD.IADD R4, R4, 0x1, -R133 ;  /* 0x000000010404b824 */ /* 0x000fe200078e0a85 */
[----:B------:R-:W-:Y:S01]  /*27ee0*/  PRMT R105, RZ, 0x7610, R105 ;  /* 0x00007610ff697816 */ /* 0x000fe20000000069 */
[----:B------:R-:W-:Y:S01]  /*27ef0*/  @!P6 IMAD.MOV R8, RZ, RZ, -R8 ;  /* 0x000000ffff08e224 */ /* 0x000fe200078e0a08 */
[----:B------:R-:W-:Y:S01]  /*27f00*/  ISETP.GE.AND P6, PT, R33, RZ, PT ;  /* 0x000000ff2100720c */ /* 0x000fe20003fc6270 */
[----:B------:R-:W3:Y:S01]  /*27f10*/  LDL.LU R54, [R1+0xdc] ;  /* 0x0000dc0001367983 */ /* 0x000ee20000300800 */
[----:B------:R-:W-:Y:S01]  /*27f20*/  PRMT R104, RZ, 0x7610, R104 ;  /* 0x00007610ff687816 */ /* 0x000fe20000000068 */
[----:B------:R-:W0:Y:S01]  /*27f30*/  LDCU UR72, c[0x0][0x3b0] ;  /* 0x00007600ff4877ac */ /* 0x000e220008000800 */
[----:B------:R-:W0:Y:S01]  /*27f40*/  S2R R33, SR_TID.X ;  /* 0x0000000000217919 */ /* 0x000e220000002100 */
[----:B------:R-:W-:Y:S01]  /*27f50*/  ISETP.GT.U32.AND P5, PT, R133, R0, PT ;  /* 0x000000008500720c */ /* 0x000fe20003fa4070 */
[----:B------:R-:W-:Y:S01]  /*27f60*/  IMAD R63, R32, UR16, RZ ;  /* 0x00000010203f7c24 */ /* 0x000fe2000f8e02ff */
[----:B------:R-:W-:Y:S01]  /*27f70*/  PRMT R103, RZ, 0x7610, R103 ;  /* 0x00007610ff677816 */ /* 0x000fe20000000067 */
[----:B------:R-:W3:Y:S01]  /*27f80*/  LDL.LU R53, [R1+0xd8] ;  /* 0x0000d80001357983 */ /* 0x000ee20000300800 */
[----:B------:R-:W-:Y:S01]  /*27f90*/  SEL R32, R132, R36, !P1 ;  /* 0x0000002484207207 */ /* 0x000fe20004800000 */
[----:B------:R-:W-:Y:S01]  /*27fa0*/  IMAD.MOV.U32 R7, RZ, RZ, R6 ;  /* 0x000000ffff077224 */ /* 0x000fe200078e0006 */
[----:B------:R-:W-:Y:S01]  /*27fb0*/  ISETP.GE.AND P3, PT, R39, RZ, PT ;  /* 0x000000ff2700720c */ /* 0x000fe20003f66270 */
[----:B------:R-:W3:Y:S01]  /*27fc0*/  LDL.LU R52, [R1+0xd4] ;  /* 0x0000d40001347983 */ /* 0x000ee20000300800 */
[----:B------:R-:W-:Y:S01]  /*27fd0*/  PRMT R102, RZ, 0x7610, R102 ;  /* 0x00007610ff667816 */ /* 0x000fe20000000066 */
[----:B------:R-:W0:Y:S02]  /*27fe0*/  LDCU UR16, c[0x0][0x3b0] ;  /* 0x00007600ff1077ac */ /* 0x000e240008000800 */
[----:B------:R-:W3:Y:S01]  /*27ff0*/  LDL.LU R51, [R1+0xd0] ;  /* 0x0000d00001337983 */ /* 0x000ee20000300800 */
[----:B------:R-:W-:Y:S01]  /*28000*/  PRMT R101, RZ, 0x7610, R101 ;  /* 0x00007610ff657816 */ /* 0x000fe20000000065 */
[----:B------:R-:W0:Y:S02]  /*28010*/  LDCU UR14, c[0x0][0x3b0] ;  /* 0x00007600ff0e77ac */ /* 0x000e240008000800 */
[----:B------:R-:W3:Y:S01]  /*28020*/  LDL.LU R50, [R1+0xcc] ;  /* 0x0000cc0001327983 */ /* 0x000ee20000300800 */
[----:B------:R-:W-:Y:S01]  /*28030*/  IMAD R61, R32, UR17, RZ ;  /* 0x00000011203d7c24 */ /* 0x000fe2000f8e02ff */
[----:B------:R-:W-:Y:S01]  /*28040*/  PRMT R100, RZ, 0x7610, R100 ;  /* 0x00007610ff647816 */ /* 0x000fe20000000064 */
[----:B------:R-:W-:Y:S01]  /*28050*/  @!P5 IMAD.IADD R0, R0, 0x1, -R133 ;  /* 0x000000010000d824 */ /* 0x000fe200078e0a85 */
[----:B------:R-:W3:Y:S01]  /*28060*/  LDL.LU R49, [R1+0xc8] ;  /* 0x0000c80001317983 */ /* 0x000ee20000300800 */
[----:B------:R-:W-:Y:S01]  /*28070*/  @!P3 IMAD.MOV R7, RZ, RZ, -R7 ;  /* 0x000000ffff07b224 */ /* 0x000fe200078e0a07 */
[----:B------:R-:W-:Y:S01]  /*28080*/  PRMT R99, RZ, 0x7610, R99 ;  /* 0x00007610ff637816 */ /* 0x000fe20000000063 */
[----:B------:R-:W1:Y:S01]  /*28090*/  LDCU UR17, c[0x0][0x3b0] ;  /* 0x00007600ff1177ac */ /* 0x000e620008000800 */
[----:B------:R-:W3:Y:S01]  /*280a0*/  LDL.LU R48, [R1+0xc4] ;  /* 0x0000c40001307983 */ /* 0x000ee20000300800 */
[----:B------:R-:W-:-:S02]  /*280b0*/  PRMT R98, RZ, 0x7610, R98 ;  /* 0x00007610ff627816 */ /* 0x000fc40000000062 */
[----:B------:R-:W-:Y:S01]  /*280c0*/  PRMT R97, RZ, 0x7610, R97 ;  /* 0x00007610ff617816 */ /* 0x000fe20000000061 */
[----:B------:R-:W3:Y:S01]  /*280d0*/  LDL.LU R47, [R1+0xc0] ;  /* 0x0000c000012f7983 */ /* 0x000ee20000300800 */
[----:B------:R-:W-:Y:S01]  /*280e0*/  PRMT R96, RZ, 0x7610, R96 ;  /* 0x00007610ff607816 */ /* 0x000fe20000000060 */
[----:B------:R-:W1:Y:S02]  /*280f0*/  LDCU UR15, c[0x0][0x3b0] ;  /* 0x00007600ff0f77ac */ /* 0x000e640008000800 */
[----:B------:R-:W3:Y:S01]  /*28100*/  LDL.LU R46, [R1+0xb0] ;  /* 0x0000b000012e7983 */ /* 0x000ee20000300800 */
[----:B0-----:R-:W-:-:S03]  /*28110*/  IMAD R32, R33, 0x100, R33 ;  /* 0x0000010021207824 */ /* 0x001fc600078e0221 */
[----:B------:R-:W3:Y:S01]  /*28120*/  LDL.LU R45, [R1+0xac] ;  /* 0x0000ac00012d7983 */ /* 0x000ee20000300800 */
[----:B------:R-:W-:-:S03]  /*28130*/  IMAD.SHL.U32 R32, R32, 0x2, RZ ;  /* 0x0000000220207824 */ /* 0x000fc600078e00ff */
[----:B------:R-:W3:Y:S04]  /*28140*/  LDL.LU R44, [R1+0xa8] ;  /* 0x0000a800012c7983 */ /* 0x000ee80000300800 */
[----:B------:R-:W3:Y:S04]  /*28150*/  LDL.LU R43, [R1+0xa4] ;  /* 0x0000a400012b7983 */ /* 0x000ee80000300800 */
[----:B------:R-:W3:Y:S01]  /*28160*/  LDL.LU R42, [R1+0xa0] ;  /* 0x0000a000012a7983 */ /* 0x000ee20000300800 */
[----:B------:R-:W-:-:S03]  /*28170*/  ISETP.GE.AND P5, PT, R37, RZ, PT ;  /* 0x000000ff2500720c */ /* 0x000fc60003fa6270 */
[----:B------:R-:W3:Y:S04]  /*28180*/  LDL.LU R41, [R1+0x9c] ;  /* 0x00009c0001297983 */ /* 0x000ee80000300800 */
[----:B------:R-:W3:Y:S01]  /*28190*/  LDL.LU R40, [R1+0x98] ;  /* 0x0000980001287983 */ /* 0x000ee20000300800 */
[----:B------:R-:W-:-:S03]  /*281a0*/  ISETP.GE.AND P3, PT, R35, RZ, PT ;  /* 0x000000ff2300720c */ /* 0x000fc60003f66270 */
[----:B------:R-:W3:Y:S04]  /*281b0*/  LDL.LU R39, [R1+0x94] ;  /* 0x0000940001277983 */ /* 0x000ee80000300800 */
[----:B------:R-:W3:Y:S04]  /*281c0*/  LDL.LU R38, [R1+0x90] ;  /* 0x0000900001267983 */ /* 0x000ee80000300800 */
[----:B------:R-:W3:Y:S04]  /*281d0*/  LDL.LU R37, [R1+0x88] ;  /* 0x0000880001257983 */ /* 0x000ee80000300800 */
[----:B------:R-:W3:Y:S04]  /*281e0*/  LDL.LU R36, [R1+0x84] ;  /* 0x0000840001247983 */ /* 0x000ee80000300800 */
[----:B------:R-:W3:Y:S01]  /*281f0*/  LDL.LU R35, [R1+0x5c] ;  /* 0x00005c0001237983 */ /* 0x000ee20000300800 */
[----:B--2---:R-:W-:-:S03]  /*28200*/  SEL R6, R132, R34, !P1 ;  /* 0x0000002284067207 */ /* 0x004fc60004800000 */
[----:B------:R-:W2:Y:S02]  /*28210*/  LDL.LU R34, [R1+0x58] ;  /* 0x0000580001227983 */ /* 0x000ea40000300800 */
[----:B------:R-:W-:Y:S02]  /*28220*/  IMAD R62, R6, UR73, RZ ;  /* 0x00000049063e7c24 */ /* 0x000fe4000f8e02ff */
[----:B------:R-:W2:Y:S01]  /*28230*/  LDL.LU R33, [R1+0x54] ;  /* 0x0000540001217983 */ /* 0x000ea20000300800 */
[----:B------:R-:W-:Y:S01]  /*28240*/  IMAD.MOV.U32 R6, RZ, RZ, R5 ;  /* 0x000000ffff067224 */ /* 0x000fe200078e0005 */
[----:B------:R-:W-:Y:S01]  /*28250*/  PRMT R95, RZ, 0x7610, R95 ;  /* 0x00007610ff5f7816 */ /* 0x000fe2000000005f */
[----:B------:R-:W-:Y:S01]  /*28260*/  IMAD.MOV.U32 R5, RZ, RZ, R4 ;  /* 0x000000ffff057224 */ /* 0x000fe200078e0004 */
[----:B------:R-:W-:Y:S01]  /*28270*/  PRMT R94, RZ, 0x7610, R94 ;  /* 0x00007610ff5e7816 */ /* 0x000fe2000000005e */
[----:B------:R-:W-:Y:S01]  /*28280*/  IMAD.MOV.U32 R4, RZ, RZ, R0 ;  /* 0x000000ffff047224 */ /* 0x000fe200078e0000 */
[----:B------:R-:W-:Y:S01]  /*28290*/  LOP3.LUT R0, R32, 0x807e, RZ, 0xc0, !PT ;  /* 0x0000807e20007812 */ /* 0x000fe200078ec0ff */
[----:B------:R-:W0:Y:S01]  /*282a0*/  LDCU UR73, c[0x0][0x3b0] ;  /* 0x00007600ff4977ac */ /* 0x000e220008000800 */
[----:B------:R-:W2:Y:S04]  /*282b0*/  LDL.LU R32, [R1+0xc] ;  /* 0x00000c0001207983 */ /* 0x000ea80000300800 */
[----:B------:R-:W-:Y:S04]  /*282c0*/  STL [R1+0x2f90], R0 ;  /* 0x002f900001007387 */ /* 0x000fe80000100800 */
[----:B------:R0:W-:Y:S04]  /*282d0*/  STL.S16 [R1+0xe48], R93 ;  /* 0x000e485d01007387 */ /* 0x0001e80000100600 */
[----:B0-----:R-:W2:Y:S02]  /*282e0*/  LDL.LU R93, [R1+0x33f8] ;  /* 0x0033f800015d7983 */ /* 0x001ea40000300800 */
[----:B--2---:R-:W-:-:S05]  /*282f0*/  PRMT R93, RZ, 0x7610, R93 ;  /* 0x00007610ff5d7816 */ /* 0x004fca000000005d */
        /* <DEDUP_REMOVED lines=142> */
[----:B0-----:R-:W2:Y:S04]  /*28be0*/  LDL.LU R93, [R1+0x3338] ;  /* 0x00333800015d7983 */ /* 0x001ea80000300800 */
[----:B------:R0:W-:Y:S04]  /*28bf0*/  STL.S16 [R1+0xd84], R92 ;  /* 0x000d845c01007387 */ /* 0x0001e80000100600 */
[----:B0-----:R-:W3:Y:S01]  /*28c00*/  LDL.LU R92, [R1+0x3334] ;  /* 0x00333400015c7983 */ /* 0x001ee20000300800 */
[----:B--2---:R-:W-:-:S02]  /*28c10*/  PRMT R93, RZ, 0x7610, R93 ;  /* 0x00007610ff5d7816 */ /* 0x004fc4000000005d */
[----:B---3--:R-:W-:-:S05]  /*28c20*/  PRMT R92, RZ, 0x7610, R92 ;  /* 0x00007610ff5c7816 */ /* 0x008fca000000005c */
[----:B------:R-:W-:Y:S04]  /*28c30*/  STL.64 [R1+0x3160], R92 ;  /* 0x0031605c01007387 */ /* 0x000fe80000100a00 */
        /* <DEDUP_REMOVED lines=99> */
[----:B0-----:R-:W3:Y:S04]  /*29270*/  LDL.LU R90, [R1+0x32ac] ;  /* 0x0032ac00015a7983 */ /* 0x001ee80000300800 */
[----:B------:R0:W-:Y:S04]  /*29280*/  STL.S16 [R1+0xed0], R154 ;  /* 0x000ed09a01007387 */ /* 0x0001e80000100600 */
[----:B0-----:R-:W4:Y:S04]  /*29290*/  LDL.LU R154, [R1+0x32a8] ;  /* 0x0032a800019a7983 */ /* 0x001f280000300800 */
        /* <DEDUP_REMOVED lines=38> */
[----:B------:R0:W-:Y:S01]  /*29500*/  STL.S16 [R1+0xe80], R113 ;  /* 0x000e807101007387 */ /* 0x0001e20000100600 */
[----:B--2---:R-:W-:-:S03]  /*29510*/  PRMT R91, RZ, 0x7610, R91 ;  /* 0x00007610ff5b7816 */ /* 0x004fc6000000005b */
[----:B0-----:R-:W2:Y:S04]  /*29520*/  LDL.LU R113, [R1+0x3258] ;  /* 0x0032580001717983 */ /* 0x001ea80000300800 */
[----:B------:R0:W-:Y:S01]  /*29530*/  STL.S16 [R1+0xe7c], R112 ;  /* 0x000e7c7001007387 */ /* 0x0001e20000100600 */
[----:B---3--:R-:W-:-:S03]  /*29540*/  PRMT R90, RZ, 0x7610, R90 ;  /* 0x00007610ff5a7816 */ /* 0x008fc6000000005a */
[----:B0-----:R-:W3:Y:S04]  /*29550*/  LDL.LU R112, [R1+0x3254] ;  /* 0x0032540001707983 */ /* 0x001ee80000300800 */
[----:B------:R0:W-:Y:S04]  /*29560*/  STL.S16 [R1+0xe78], R111 ;  /* 0x000e786f01007387 */ /* 0x0001e80000100600 */
[----:B0-----:R-:W2:Y:S04]  /*29570*/  LDL.LU R111, [R1+0x3250] ;  /* 0x00325000016f7983 */ /* 0x001ea80000300800 */
        /* <DEDUP_REMOVED lines=8> */
[----:B------:R-:W-:Y:S04]  /*29600*/  STL.64 [R1+0x3080], R90 ;  /* 0x0030805a01007387 */ /* 0x000fe80000100a00 */
        /* <DEDUP_REMOVED lines=19> */
[----:B0-----:R-:W3:Y:S04]  /*29740*/  LDL.LU R97, [R1+0x3218] ;  /* 0x0032180001617983 */ /* 0x001ee80000300800 */
[----:B------:R0:W-:Y:S04]  /*29750*/  STL.S16 [R1+0x1034], R96 ;  /* 0x0010346001007387 */ /* 0x0001e80000100600 */
[----:B0-----:R-:W3:Y:S04]  /*29760*/  LDL.LU R96, [R1+0x3214] ;  /* 0x0032140001607983 */ /* 0x001ee80000300800 */
[----:B------:R0:W-:Y:S04]  /*29770*/  STL.S16 [R1+0x1030], R95 ;  /* 0x0010305f01007387 */ /* 0x0001e80000100600 */
[----:B0-----:R-:W3:Y:S04]  /*29780*/  LDL.LU R95, [R1+0x3210] ;  /* 0x00321000015f7983 */ /* 0x001ee80000300800 */
[----:B------:R0:W-:Y:S04]  /*29790*/  STL.S16 [R1+0x102c], R94 ;  /* 0x00102c5e01007387 */ /* 0x0001e80000100600 */
[----:B0-----:R-:W3:Y:S01]  /*297a0*/  LDL.LU R94, [R1+0x320c] ;  /* 0x00320c00015e7983 */ /* 0x001ee20000300800 */
[----:B------:R-:W-:-:S02]  /*297b0*/  PRMT R153, RZ, 0x7610, R153 ;  /* 0x00007610ff997816 */ /* 0x000fc40000000099 */
[----:B------:R-:W-:Y:S02]  /*297c0*/  PRMT R152, RZ, 0x7610, R152 ;  /* 0x00007610ff987816 */ /* 0x000fe40000000098 */
[----:B------:R-:W-:Y:S01]  /*297d0*/  PRMT R151, RZ, 0x7610, R151 ;  /* 0x00007610ff977816 */ /* 0x000fe20000000097 */
[----:B------:R0:W-:Y:S01]  /*297e0*/  STL.S16 [R1+0x1028], R153 ;  /* 0x0010289901007387 */ /* 0x0001e20000100600 */
[----:B------:R-:W-:Y:S02]  /*297f0*/  PRMT R150, RZ, 0x7610, R150 ;  /* 0x00007610ff967816 */ /* 0x000fe40000000096 */
[----:B------:R-:W-:Y:S01]  /*29800*/  PRMT R149, RZ, 0x7610, R149 ;  /* 0x00007610ff957816 */ /* 0x000fe20000000095 */
[----:B------:R-:W-:Y:S01]  /*29810*/  @!P5 IMAD.MOV R6, RZ, RZ, -R6 ;  /* 0x000000ffff06d224 */ /* 0x000fe200078e0a06 */
[----:B------:R-:W-:Y:S01]  /*29820*/  PRMT R165, RZ, 0x7610, R165 ;  /* 0x00007610ffa57816 */ /* 0x000fe200000000a5 */
[----:B------:R-:W-:Y:S01]  /*29830*/  @!P3 IMAD.MOV R5, RZ, RZ, -R5 ;  /* 0x000000ffff05b224 */ /* 0x000fe200078e0a05 */
[----:B0-----:R-:W3:Y:S01]  /*29840*/  LDL.LU R153, [R1+0x3208] ;  /* 0x0032080001997983 */ /* 0x001ee20000300800 */
[----:B------:R-:W-:-:S03]  /*29850*/  @!P6 IMAD.MOV R4, RZ, RZ, -R4 ;  /* 0x000000ffff04e224 */ /* 0x000fc600078e0a04 */
[----:B------:R0:W-:Y:S01]  /*29860*/  STL.S16 [R1+0x1024], R152 ;  /* 0x0010249801007387 */ /* 0x0001e20000100600 */
[----:B----4-:R-:W-:Y:S02]  /*29870*/  PRMT R154, RZ, 0x7610, R154 ;  /* 0x00007610ff9a7816 */ /* 0x010fe4000000009a */
[----:B------:R-:W-:Y:S01]  /*29880*/  PRMT R148, RZ, 0x7610, R148 ;  /* 0x00007610ff947816 */ /* 0x000fe20000000094 */
[----:B0-----:R-:W4:Y:S04]  /*29890*/  LDL.LU R152, [R1+0x3204] ;  /* 0x0032040001987983 */ /* 0x001f280000300800 */
[----:B------:R0:W-:Y:S01]  /*298a0*/  STL.S16 [R1+0x1020], R151 ;  /* 0x0010209701007387 */ /* 0x0001e20000100600 */
[----:B------:R-:W-:Y:S02]  /*298b0*/  PRMT R147, RZ, 0x7610, R147 ;  /* 0x00007610ff937816 */ /* 0x000fe40000000093 */
[----:B------:R-:W-:-:S02]  /*298c0*/  SEL R59, R132, R59, !P1 ;  /* 0x0000003b843b7207 */ /* 0x000fc40004800000 */
[C---:B------:R-:W-:Y:S01]  /*298d0*/  SEL R58, R132.reuse, R58, !P1 ;  /* 0x0000003a843a7207 */ /* 0x040fe20004800000 */
[----:B0-----:R-:W4:Y:S04]  /*298e0*/  LDL.LU R151, [R1+0x3200] ;  /* 0x0032000001977983 */ /* 0x001f280000300800 */
[----:B------:R0:W-:Y:S01]  /*298f0*/  STL.S16 [R1+0x101c], R150 ;  /* 0x00101c9601007387 */ /* 0x0001e20000100600 */
[C---:B------:R-:W-:Y:S02]  /*29900*/  SEL R57, R132.reuse, R57, !P1 ;  /* 0x0000003984397207 */ /* 0x040fe40004800000 */
[C---:B------:R-:W-:Y:S02]  /*29910*/  SEL R56, R132.reuse, R56, !P1 ;  /* 0x0000003884387207 */ /* 0x040fe40004800000 */
[----:B------:R-:W-:-:S02]  /*29920*/  SEL R55, R132, R55, !P1 ;  /* 0x0000003784377207 */ /* 0x000fc40004800000 */
[C---:B------:R-:W-:Y:S01]  /*29930*/  SEL R54, R132.reuse, R54, !P1 ;  /* 0x0000003684367207 */ /* 0x040fe20004800000 */
[----:B0-----:R-:W4:Y:S01]  /*29940*/  LDL.LU R150, [R1+0x31fc] ;  /* 0x0031fc0001967983 */ /* 0x001f220000300800 */
[----:B------:R-:W-:-:S03]  /*29950*/  SEL R53, R132, R53, !P1 ;  /* 0x0000003584357207 */ /* 0x000fc60004800000 */
[----:B------:R0:W-:Y:S01]  /*29960*/  STL.S16 [R1+0x1018], R149 ;  /* 0x0010189501007387 */ /* 0x0001e20000100600 */
[C---:B------:R-:W-:Y:S02]  /*29970*/  SEL R52, R132.reuse, R52, !P1 ;  /* 0x0000003484347207 */ /* 0x040fe40004800000 */
[C---:B------:R-:W-:Y:S02]  /*29980*/  SEL R51, R132.reuse, R51, !P1 ;  /* 0x0000003384337207 */ /* 0x040fe40004800000 */
[C---:B------:R-:W-:Y:S02]  /*29990*/  SEL R50, R132.reuse, R50, !P1 ;  /* 0x0000003284327207 */ /* 0x040fe40004800000 */
[C---:B------:R-:W-:Y:S02]  /*299a0*/  SEL R49, R132.reuse, R49, !P1 ;  /* 0x0000003184317207 */ /* 0x040fe40004800000 */
[C---:B------:R-:W-:Y:S01]  /*299b0*/  SEL R48, R132.reuse, R48, !P1 ;  /* 0x0000003084307207 */ /* 0x040fe20004800000 */
[----:B0-----:R-:W4:Y:S01]  /*299c0*/  LDL.LU R149, [R1+0x31f8] ;  /* 0x0031f80001957983 */ /* 0x001f220000300800 */
[----:B------:R-:W-:-:S02]  /*299d0*/  SEL R47, R132, R47, !P1 ;  /* 0x0000002f842f7207 */ /* 0x000fc40004800000 */
[C---:B------:R-:W-:Y:S01]  /*299e0*/  SEL R46, R132.reuse, R46, !P1 ;  /* 0x0000002e842e7207 */ /* 0x040fe20004800000 */
        /* <DEDUP_REMOVED lines=8> */
[C---:B------:R-:W-:Y:S02]  /*29a70*/  SEL R39, R132.reuse, R39, !P1 ;  /* 0x0000002784277207 */ /* 0x040fe40004800000 */
[C---:B------:R-:W-:Y:S02]  /*29a80*/  SEL R38, R132.reuse, R38, !P1 ;  /* 0x0000002684267207 */ /* 0x040fe40004800000 */
[C---:B------:R-:W-:Y:S02]  /*29a90*/  SEL R37, R132.reuse, R37, !P1 ;  /* 0x0000002584257207 */ /* 0x040fe40004800000 */
[C---:B------:R-:W-:Y:S02]  /*29aa0*/  SEL R36, R132.reuse, R36, !P1 ;  /* 0x0000002484247207 */ /* 0x040fe40004800000 */
[C---:B------:R-:W-:Y:S02]  /*29ab0*/  SEL R35, R132.reuse, R35, !P1 ;  /* 0x0000002384237207 */ /* 0x040fe40004800000 */
        /* <DEDUP_REMOVED lines=43> */
[----:B------:R-:W-:Y:S02]  /*29d70*/  SEL R4, R132, R4, !P1 ;  /* 0x0000000484047207 */ /* 0x000fe40004800000 */
[----:B------:R-:W-:Y:S01]  /*29d80*/  PRMT R133, RZ, 0x7610, R133 ;  /* 0x00007610ff857816 */ /* 0x000fe20000000085 */
[----:B------:R-:W-:Y:S01]  /*29d90*/  STL.S16 [R1+0x1010], R154 ;  /* 0x0010109a01007387 */ /* 0x000fe20000100600 */
[----:B------:R-:W-:Y:S02]  /*29da0*/  PRMT R132, RZ, 0x7610, R132 ;  /* 0x00007610ff847816 */ /* 0x000fe40000000084 */
[----:B------:R-:W-:Y:S01]  /*29db0*/  PRMT R131, RZ, 0x7610, R131 ;  /* 0x00007610ff837816 */ /* 0x000fe20000000083 */
[----:B------:R-:W-:Y:S01]  /*29dc0*/  STL.S16 [R1+0x100c], R148 ;  /* 0x00100c9401007387 */ /* 0x000fe20000100600 */
[----:B------:R-:W-:Y:S02]  /*29dd0*/  PRMT R130, RZ, 0x7610, R130 ;  /* 0x00007610ff827816 */ /* 0x000fe40000000082 */
[----:B------:R-:W-:Y:S01]  /*29de0*/  PRMT R129, RZ, 0x7610, R129 ;  /* 0x00007610ff817816 */ /* 0x000fe20000000081 */
[----:B------:R-:W-:Y:S01]  /*29df0*/  STL.S16 [R1+0x1008], R147 ;  /* 0x0010089301007387 */ /* 0x000fe20000100600 */
[----:B------:R-:W-:-:S02]  /*29e00*/  PRMT R128, RZ, 0x7610, R128 ;  /* 0x00007610ff807816 */ /* 0x000fc40000000080 */
[----:B------:R-:W-:Y:S01]  /*29e10*/  PRMT R127, RZ, 0x7610, R127 ;  /* 0x00007610ff7f7816 */ /* 0x000fe2000000007f */
[----:B------:R-:W-:Y:S01]  /*29e20*/  STL.S16 [R1+0x1004], R133 ;  /* 0x0010048501007387 */ /* 0x000fe20000100600 */
[----:B------:R-:W-:-:S03]  /*29e30*/  PRMT R126, RZ, 0x7610, R126 ;  /* 0x00007610ff7e7816 */ /* 0x000fc6000000007e */
        /* <DEDUP_REMOVED lines=25> */
[----:B--2---:R-:W-:-:S03]  /*29fd0*/  PRMT R113, RZ, 0x7610, R113 ;  /* 0x00007610ff717816 */ /* 0x004fc60000000071 */
[----:B------:R-:W-:Y:S01]  /*29fe0*/  STL.S16 [R1+0xfcc], R119 ;  /* 0x000fcc7701007387 */ /* 0x000fe20000100600 */
[----:B---3--:R-:W-:-:S03]  /*29ff0*/  PRMT R112, RZ, 0x7610, R112 ;  /* 0x00007610ff707816 */ /* 0x008fc60000000070 */
        /* <DEDUP_REMOVED lines=44> */
[----:B------:R-:W-:Y:S04]  /*2a2c0*/  STL.S16 [R1+0xf70], R96 ;  /* 0x000f706001007387 */ /* 0x000fe80000100600 */
[----:B------:R0:W-:Y:S04]  /*2a2d0*/  STS.U16 [R0+UR4], R31 ;  /* 0x0000001f00007988 */ /* 0x0001e80008000404 */
[----:B------:R-:W-:Y:S04]  /*2a2e0*/  STL.S16 [R1+0xf6c], R95 ;  /* 0x000f6c5f01007387 */ /* 0x000fe80000100600 */
[----:B------:R2:W-:Y:S01]  /*2a2f0*/  STS.U16 [R0+UR4+0x10000], R30 ;  /* 0x0100001e00007988 */ /* 0x0005e20008000404 */
[----:B0-----:R-:W-:-:S03]  /*2a300*/  PRMT R31, RZ, 0x7610, R31 ;  /* 0x00007610ff1f7816 */ /* 0x001fc6000000001f */
[----:B------:R-:W-:Y:S04]  /*2a310*/  STL.S16 [R1+0xf68], R94 ;  /* 0x000f685e01007387 */ /* 0x000fe80000100600 */
[----:B------:R0:W-:Y:S01]  /*2a320*/  STS.U16 [R0+UR4+0x400], R29 ;  /* 0x0004001d00007988 */ /* 0x0001e20008000404 */
[----:B--2---:R-:W-:-:S03]  /*2a330*/  PRMT R30, RZ, 0x7610, R30 ;  /* 0x00007610ff1e7816 */ /* 0x004fc6000000001e */
        /* <DEDUP_REMOVED lines=9> */
[----:B------:R-:W-:Y:S01]  /*2a3d0*/  STL.S16 [R1+0x1058], R90 ;  /* 0x0010585a01007387 */ /* 0x000fe20000100600 */
[----:B------:R-:W-:-:S03]  /*2a3e0*/  PRMT R3, RZ, 0x7610, R3 ;  /* 0x00007610ff037816 */ /* 0x000fc60000000003 */
[----:B------:R0:W-:Y:S01]  /*2a3f0*/  STS.U16 [R0+UR4+0xc00], R25 ;  /* 0x000c001900007988 */ /* 0x0001e20008000404 */
[----:B--2---:R-:W-:-:S03]  /*2a400*/  PRMT R26, RZ, 0x7610, R26 ;  /* 0x00007610ff1a7816 */ /* 0x004fc6000000001a */
[----:B------:R-:W-:Y:S04]  /*2a410*/  STL.S16 [R1+0x1054], R31 ;  /* 0x0010541f01007387 */ /* 0x000fe80000100600 */
[----:B------:R2:W-:Y:S01]  /*2a420*/  STS.U16 [R0+UR4+0x10c00], R24 ;  /* 0x010c001800007988 */ /* 0x0005e20008000404 */
[----:B0-----:R-:W-:-:S03]  /*2a430*/  PRMT R25, RZ, 0x7610, R25 ;  /* 0x00007610ff197816 */ /* 0x001fc60000000019 */
[----:B------:R-:W-:Y:S01]  /*2a440*/  STL.S16 [R1+0x1050], R30 ;  /* 0x0010501e01007387 */ /* 0x000fe20000100600 */
[----:B------:R-:W-:-:S03]  /*2a450*/  IMAD R148, R157, UR22, RZ ;  /* 0x000000169d947c24 */ /* 0x000fc6000f8e02ff */
[----:B------:R-:W-:Y:S01]  /*2a460*/  STL.S16 [R1+0x104c], R29 ;  /* 0x00104c1d01007387 */ /* 0x000fe20000100600 */
[----:B--2---:R-:W-:-:S03]  /*2a470*/  PRMT R24, RZ, 0x7610, R24 ;  /* 0x00007610ff187816 */ /* 0x004fc60000000018 */
[----:B------:R-:W-:Y:S01]  /*2a480*/  STL.S16 [R1+0x1074], R28 ;  /* 0x0010741c01007387 */ /* 0x000fe20000100600 */
[----:B------:R-:W-:-:S03]  /*2a490*/  PRMT R0, RZ, 0x7610, R0 ;  /* 0x00007610ff007816 */ /* 0x000fc60000000000 */
[----:B------:R-:W-:Y:S04]  /*2a4a0*/  STL.S16 [R1+0x1070], R27 ;  /* 0x0010701b01007387 */ /* 0x000fe80000100600 */
[----:B------:R-:W-:Y:S04]  /*2a4b0*/  STL.S16 [R1+0x106c], R26 ;  /* 0x00106c1a01007387 */ /* 0x000fe80000100600 */
[----:B------:R-:W-:Y:S04]  /*2a4c0*/  STL.S16 [R1+0x1068], R25 ;  /* 0x0010681901007387 */ /* 0x000fe80000100600 */
[----:B------:R-:W-:Y:S04]  /*2a4d0*/  STL.S16 [R1+0x1064], R24 ;  /* 0x0010641801007387 */ /* 0x000fe80000100600 */
[----:B------:R-:W-:Y:S04]  /*2a4e0*/  STL.S16 [R1+0x1060], R3 ;  /* 0x0010600301007387 */ /* 0x000fe80000100600 */
[----:B------:R0:W-:Y:S04]  /*2a4f0*/  STL.S16 [R1+0x105c], R0 ;  /* 0x00105c0001007387 */ /* 0x0001e80000100600 */
[----:B------:R-:W-:Y:S04]  /*2a500*/  STL [R1+0x10a0], R148 ;  /* 0x0010a09401007387 */ /* 0x000fe80000100800 */
[----:B------:R-:W2:Y:S01]  /*2a510*/  LDL R99, [R1+0x9c8] ;  /* 0x0009c80001637983 */ /* 0x000ea20000100800 */
[----:B0-----:R-:W-:-:S03]  /*2a520*/  IMAD R0, R164, UR29, RZ ;  /* 0x0000001da4007c24 */ /* 0x001fc6000f8e02ff */
[----:B------:R-:W3:Y:S04]  /*2a530*/  LDL R98, [R1+0x9c4] ;  /* 0x0009c40001627983 */ /* 0x000ee80000100800 */
[----:B------:R-:W-:Y:S04]  /*2a540*/  STL [R1+0x10a4], R0 ;  /* 0x0010a40001007387 */ /* 0x000fe80000100800 */
[----:B------:R-:W3:Y:S04]  /*2a550*/  LDL R97, [R1+0x9c0] ;  /* 0x0009c00001617983 */ /* 0x000ee80000100800 */
[----:B------:R-:W3:Y:S04]  /*2a560*/  LDL R123, [R1+0x9b4] ;  /* 0x0009b400017b7983 */ /* 0x000ee80000100800 */
[----:B------:R-:W4:Y:S04]  /*2a570*/  LDL R100, [R1+0x99c] ;  /* 0x00099c0001647983 */ /* 0x000f280000100800 */
[----:B------:R-:W4:Y:S04]  /*2a580*/  LDL R111, [R1+0x9b0] ;  /* 0x0009b000016f7983 */ /* 0x000f280000100800 */
[----:B------:R-:W4:Y:S01]  /*2a590*/  LDL R95, [R1+0x998] ;  /* 0x00099800015f7983 */ /* 0x000f220000100800 */
[----:B------:R-:W-:Y:S01]  /*2a5a0*/  IMAD R57, R57, UR75, RZ ;  /* 0x0000004b39397c24 */ /* 0x000fe2000f8e02ff */
[----:B------:R-:W0:Y:S02]  /*2a5b0*/  LDCU UR75, c[0x0][0x3b0] ;  /* 0x00007600ff4b77ac */ /* 0x000e240008000800 */
[----:B------:R-:W4:Y:S04]  /*2a5c0*/  LDL R109, [R1+0x994] ;  /* 0x00099400016d7983 */ /* 0x000f280000100800 */
[----:B------:R-:W4:Y:S04]  /*2a5d0*/  LDL R122, [R1+0x990] ;  /* 0x00099000017a7983 */ /* 0x000f280000100800 */
[----:B------:R-:W4:Y:S01]  /*2a5e0*/  LDL R121, [R1+0x984] ;  /* 0x0009840001797983 */ /* 0x000f220000100800 */
[----:B------:R-:W-:Y:S01]  /*2a5f0*/  IMAD R55, R55, UR10, RZ ;  /* 0x0000000a37377c24 */ /* 0x000fe2000f8e02ff */
[----:B------:R-:W0:Y:S02]  /*2a600*/  LDCU UR10, c[0x0][0x3b0] ;  /* 0x00007600ff0a77ac */ /* 0x000e240008000800 */
[----:B------:R-:W4:Y:S04]  /*2a610*/  LDL R120, [R1+0x980] ;  /* 0x0009800001787983 */ /* 0x000f280000100800 */
[----:B------:R-:W4:Y:S04]  /*2a620*/  LDL R119, [R1+0x96c] ;  /* 0x00096c0001777983 */ /* 0x000f280000100800 */
[----:B------:R-:W4:Y:S04]  /*2a630*/  LDL R117, [R1+0x968] ;  /* 0x0009680001757983 */ /* 0x000f280000100800 */
[----:B------:R-:W4:Y:S01]  /*2a640*/  LDL R108, [R1+0x964] ;  /* 0x00096400016c7983 */ /* 0x000f220000100800 */
[----:B------:R-:W-:-:S03]  /*2a650*/  IMAD R147, R163, UR28, RZ ;  /* 0x0000001ca3937c24 */ /* 0x000fc6000f8e02ff */
[----:B------:R-:W4:Y:S01]  /*2a660*/  LDL R107, [R1+0x960] ;  /* 0x00096000016b7983 */ /* 0x000f220000100800 */
[----:B0-----:R-:W-:-:S03]  /*2a670*/  IMAD R3, R6, UR75, RZ ;  /* 0x0000004b06037c24 */ /* 0x001fc6000f8e02ff */
[----:B------:R-:W4:Y:S04]  /*2a680*/  LDL R106, [R1+0x954] ;  /* 0x00095400016a7983 */ /* 0x000f280000100800 */
[----:B------:R-:W-:Y:S04]  /*2a690*/  STL [R1+0x109c], R147 ;  /* 0x00109c9301007387 */ /* 0x000fe80000100800 */
[----:B------:R-:W-:Y:S01]  /*2a6a0*/  STL [R1+0x10b0], R3 ;  /* 0x0010b00301007387 */ /* 0x000fe20000100800 */
[----:B------:R-:W-:-:S03]  /*2a6b0*/  IMAD R25, R140, UR37, RZ ;  /* 0x000000258c197c24 */ /* 0x000fc6000f8e02ff */
[----:B------:R-:W4:Y:S01]  /*2a6c0*/  LDL R115, [R1+0x950] ;  /* 0x0009500001737983 */ /* 0x000f220000100800 */
[----:B------:R-:W-:-:S03]  /*2a6d0*/  IMAD R140, R4, UR10, RZ ;  /* 0x0000000a048c7c24 */ /* 0x000fc6000f8e02ff */
[----:B------:R-:W4:Y:S01]  /*2a6e0*/  LDL R113, [R1+0x93c] ;  /* 0x00093c0001717983 */ /* 0x000f220000100800 */
[----:B--2---:R-:W-:-:S05]  /*2a6f0*/  IMAD.WIDE R90, R99, 0x2, R138 ;  /* 0x00000002635a7825 */ /* 0x004fca00078e028a */
[----:B------:R3:W-:Y:S04]  /*2a700*/  STL.64 [R1+0xd68], R90 ;  /* 0x000d685a01007387 */ /* 0x0007e80000100a00 */
[----:B------:R-:W2:Y:S04]  /*2a710*/  LDL R105, [R1+0x938] ;  /* 0x0009380001697983 */ /* 0x000ea80000100800 */
[----:B------:R-:W2:Y:S01]  /*2a720*/  LDL R103, [R1+0x934] ;  /* 0x0009340001677983 */ /* 0x000ea20000100800 */
[----:B---3--:R-:W-:-:S03]  /*2a730*/  IMAD.WIDE R90, R98, 0x2, R138 ;  /* 0x00000002625a7825 */ /* 0x008fc600078e028a */
[----:B------:R-:W-:Y:S01]  /*2a740*/  STL [R1+0x10ac], R140 ;  /* 0x0010ac8c01007387 */ /* 0x000fe20000100800 */
[----:B------:R-:W-:-:S03]  /*2a750*/  IMAD.WIDE R98, R97, 0x2, R138 ;  /* 0x0000000261627825 */ /* 0x000fc600078e028a */
[----:B------:R-:W3:Y:S04]  /*2a760*/  LDL R101, [R1+0x930] ;  /* 0x0009300001657983 */ /* 0x000ee80000100800 */
[----:B------:R4:W-:Y:S04]  /*2a770*/  STL.64 [R1+0xd60], R90 ;  /* 0x000d605a01007387 */ /* 0x0009e80000100a00 */
[----:B------:R-:W3:Y:S01]  /*2a780*/  LDL R97, [R1+0x924] ;  /* 0x0009240001617983 */ /* 0x000ee20000100800 */
[----:B------:R-:W-:-:S05]  /*2a790*/  IMAD.WIDE R124, R123, 0x2, R138 ;  /* 0x000000027b7c7825 */ /* 0x000fca00078e028a */
[----:B------:R-:W-:Y:S01]  /*2a7a0*/  STL.64 [R1+0xd50], R124 ;  /* 0x000d507c01007387 */ /* 0x000fe20000100a00 */
[----:B----4-:R-:W-:-:S03]  /*2a7b0*/  IMAD.WIDE R90, R100, 0x2, R138 ;  /* 0x00000002645a7825 */ /* 0x010fc600078e028a */
[----:B------:R-:W4:Y:S01]  /*2a7c0*/  LDL R100, [R1+0x920] ;  /* 0x0009200001647983 */ /* 0x000f220000100800 */
[----:B------:R-:W-:-:S05]  /*2a7d0*/  IMAD.WIDE R92, R111, 0x2, R138 ;  /* 0x000000026f5c7825 */ /* 0x000fca00078e028a */
[----:B------:R-:W-:Y:S04]  /*2a7e0*/  STL.64 [R1+0xd48], R92 ;  /* 0x000d485c01007387 */ /* 0x000fe80000100a00 */
[----:B------:R-:W-:Y:S04]  /*2a7f0*/  STL.64 [R1+0xd58], R98 ;  /* 0x000d586201007387 */ /* 0x000fe80000100a00 */
[----:B------:R0:W-:Y:S04]  /*2a800*/  STL.64 [R1+0xd40], R90 ;  /* 0x000d405a01007387 */ /* 0x0001e80000100a00 */
[----:B------:R-:W-:Y:S04]  /*2a810*/  STL [R1+0x31ec], R98 ;  /* 0x0031ec6201007387 */ /* 0x000fe80000100800 */
[----:B------:R-:W-:Y:S01]  /*2a820*/  STL [R1+0x31e8], R99 ;  /* 0x0031e86301007387 */ /* 0x000fe20000100800 */
[----:B0-----:R-:W-:-:S03]  /*2a830*/  IMAD.WIDE R90, R95, 0x2, R138 ;  /* 0x000000025f5a7825 */ /* 0x001fc600078e028a */
[----:B------:R-:W4:Y:S04]  /*2a840*/  LDL R111, [R1+0x90c] ;  /* 0x00090c00016f7983 */ /* 0x000f280000100800 */
[----:B------:R-:W4:Y:S04]  /*2a850*/  LDL R95, [R1+0x908] ;  /* 0x00090800015f7983 */ /* 0x000f280000100800 */
[----:B------:R0:W-:Y:S01]  /*2a860*/  STL.64 [R1+0xd38], R90 ;  /* 0x000d385a01007387 */ /* 0x0001e20000100a00 */
[----:B------:R-:W-:-:S04]  /*2a870*/  IMAD.WIDE R92, R122, 0x2, R138 ;  /* 0x000000027a5c7825 */ /* 0x000fc800078e028a */
[--C-:B0-----:R-:W-:Y:S02]  /*2a880*/  IMAD.WIDE R90, R109, 0x2, R138.reuse ;  /* 0x000000026d5a7825 */ /* 0x101fe400078e028a */
[----:B------:R-:W4:Y:S04]  /*2a890*/  LDL R109, [R1+0x904] ;  /* 0x00090400016d7983 */ /* 0x000f280000100800 */
[----:B------:R0:W-:Y:S01]  /*2a8a0*/  STL.64 [R1+0xd20], R90 ;  /* 0x000d205a01007387 */ /* 0x0001e20000100a00 */
[----:B------:R-:W-:-:S03]  /*2a8b0*/  IMAD.WIDE R98, R120, 0x2, R138 ;  /* 0x0000000278627825 */ /* 0x000fc600078e028a */
[----:B------:R1:W-:Y:S01]  /*2a8c0*/  STL.64 [R1+0xd18], R92 ;  /* 0x000d185c01007387 */ /* 0x0003e20000100a00 */
[----:B0-----:R-:W-:-:S04]  /*2a8d0*/  IMAD.WIDE R90, R121, 0x2, R138 ;  /* 0x00000002795a7825 */ /* 0x001fc800078e028a */
[--C-:B-1----:R-:W-:Y:S01]  /*2a8e0*/  IMAD.WIDE R92, R119, 0x2, R138.reuse ;  /* 0x00000002775c7825 */ /* 0x102fe200078e028a */
[----:B------:R0:W-:Y:S04]  /*2a8f0*/  STL.64 [R1+0xd10], R90 ;  /* 0x000d105a01007387 */ /* 0x0001e80000100a00 */
[----:B------:R1:W-:Y:S04]  /*2a900*/  STL.64 [R1+0xd08], R98 ;  /* 0x000d086201007387 */ /* 0x0003e80000100a00 */
[----:B------:R1:W-:Y:S01]  /*2a910*/  STL.64 [R1+0xd00], R92 ;  /* 0x000d005c01007387 */ /* 0x0003e20000100a00 */
[----:B0-----:R-:W-:-:S04]  /*2a920*/  IMAD.WIDE R90, R117, 0x2, R138 ;  /* 0x00000002755a7825 */ /* 0x001fc800078e028a */
[--C-:B-1----:R-:W-:Y:S01]  /*2a930*/  IMAD.WIDE R98, R108, 0x2, R138.reuse ;  /* 0x000000026c627825 */ /* 0x102fe200078e028a */
[----:B------:R0:W-:Y:S03]  /*2a940*/  STL.64 [R1+0xcf8], R90 ;  /* 0x000cf85a01007387 */ /* 0x0001e60000100a00 */
[--C-:B------:R-:W-:Y:S01]  /*2a950*/  IMAD.WIDE R92, R107, 0x2, R138.reuse ;  /* 0x000000026b5c7825 */ /* 0x100fe200078e028a */
[----:B------:R1:W-:Y:S04]  /*2a960*/  STL.64 [R1+0xcf0], R98 ;  /* 0x000cf06201007387 */ /* 0x0003e80000100a00 */
[----:B------:R-:W4:Y:S01]  /*2a970*/  LDL R108, [R1+0x900] ;  /* 0x00090000016c7983 */ /* 0x000f220000100800 */
[----:B0-----:R-:W-:-:S03]  /*2a980*/  IMAD.WIDE R90, R106, 0x2, R138 ;  /* 0x000000026a5a7825 */ /* 0x001fc600078e028a */
[----:B------:R-:W-:Y:S04]  /*2a990*/  STL.64 [R1+0xcd8], R92 ;  /* 0x000cd85c01007387 */ /* 0x000fe80000100a00 */
[----:B------:R-:W4:Y:S04]  /*2a9a0*/  LDL R107, [R1+0x8f4] ;  /* 0x0008f400016b7983 */ /* 0x000f280000100800 */
[----:B------:R0:W-:Y:S01]  /*2a9b0*/  STL.64 [R1+0xcd0], R90 ;  /* 0x000cd05a01007387 */ /* 0x0001e20000100a00 */
[----:B-1----:R-:W-:-:S03]  /*2a9c0*/  IMAD.WIDE R98, R113, 0x2, R138 ;  /* 0x0000000271627825 */ /* 0x002fc600078e028a */
[----:B------:R-:W4:Y:S01]  /*2a9d0*/  LDL R106, [R1+0x8f0] ;  /* 0x0008f000016a7983 */ /* 0x000f220000100800 */
[----:B0-----:R-:W-:-:S05]  /*2a9e0*/  IMAD.WIDE R90, R115, 0x2, R138 ;  /* 0x00000002735a7825 */ /* 0x001fca00078e028a */
[----:B------:R0:W-:Y:S04]  /*2a9f0*/  STL.64 [R1+0xcc8], R90 ;  /* 0x000cc85a01007387 */ /* 0x0001e80000100a00 */
[----:B------:R-:W-:Y:S01]  /*2aa00*/  STL.64 [R1+0xcc0], R98 ;  /* 0x000cc06201007387 */ /* 0x000fe20000100a00 */
[----:B--2---:R-:W-:-:S03]  /*2aa10*/  IMAD.WIDE R92, R105, 0x2, R138 ;  /* 0x00000002695c7825 */ /* 0x004fc600078e028a */
[----:B------:R-:W2:Y:S01]  /*2aa20*/  LDL R105, [R1+0x8dc] ;  /* 0x0008dc0001697983 */ /* 0x000ea20000100800 */
[----:B0-----:R-:W-:-:S03]  /*2aa30*/  IMAD.WIDE R90, R103, 0x2, R138 ;  /* 0x00000002675a7825 */ /* 0x001fc600078e028a */
[----:B------:R3:W-:Y:S04]  /*2aa40*/  STL.64 [R1+0xcb8], R92 ;  /* 0x000cb85c01007387 */ /* 0x0007e80000100a00 */
[----:B------:R-:W2:Y:S04]  /*2aa50*/  LDL R103, [R1+0x8d8] ;  /* 0x0008d80001677983 */ /* 0x000ea80000100800 */
[----:B------:R0:W-:Y:S01]  /*2aa60*/  STL.64 [R1+0xcb0], R90 ;  /* 0x000cb05a01007387 */ /* 0x0001e20000100a00 */
[----:B---3--:R-:W-:-:S03]  /*2aa70*/  IMAD.WIDE R92, R101, 0x2, R138 ;  /* 0x00000002655c7825 */ /* 0x008fc600078e028a */
[----:B------:R-:W3:Y:S04]  /*2aa80*/  LDL R126, [R1+0x8d4] ;  /* 0x0008d400017e7983 */ /* 0x000ee80000100800 */
[----:B------:R-:W-:Y:S01]  /*2aa90*/  STL.64 [R1+0xca8], R92 ;  /* 0x000ca85c01007387 */ /* 0x000fe20000100a00 */
[----:B0-----:R-:W-:-:S03]  /*2aaa0*/  IMAD.WIDE R90, R97, 0x2, R138 ;  /* 0x00000002615a7825 */ /* 0x001fc600078e028a */
[----:B------:R-:W3:Y:S04]  /*2aab0*/  LDL R125, [R1+0x8d0] ;  /* 0x0008d000017d7983 */ /* 0x000ee80000100800 */
[----:B------:R4:W-:Y:S04]  /*2aac0*/  STL.64 [R1+0xc90], R90 ;  /* 0x000c905a01007387 */ /* 0x0009e80000100a00 */
[----:B------:R-:W3:Y:S04]  /*2aad0*/  LDL R97, [R1+0x8c4] ;  /* 0x0008c40001617983 */ /* 0x000ee80000100800 */
[----:B------:R-:W3:Y:S01]  /*2aae0*/  LDL R124, [R1+0x8c0] ;  /* 0x0008c000017c7983 */ /* 0x000ee20000100800 */
[----:B----4-:R-:W-:-:S03]  /*2aaf0*/  IMAD.WIDE R90, R100, 0x2, R138 ;  /* 0x00000002645a7825 */ /* 0x010fc600078e028a */
[----:B------:R-:W4:Y:S04]  /*2ab00*/  LDL R123, [R1+0x8ac] ;  /* 0x0008ac00017b7983 */ /* 0x000f280000100800 */
[----:B------:R0:W-:Y:S04]  /*2ab10*/  STL.64 [R1+0xc88], R90 ;  /* 0x000c885a01007387 */ /* 0x0001e80000100a00 */
[----:B------:R-:W4:Y:S04]  /*2ab20*/  LDL R101, [R1+0x8a8] ;  /* 0x0008a80001657983 */ /* 0x000f280000100800 */
[----:B------:R-:W4:Y:S01]  /*2ab30*/  LDL R100, [R1+0x8a4] ;  /* 0x0008a40001647983 */ /* 0x000f220000100800 */
[----:B------:R-:W-:-:S03]  /*2ab40*/  IMAD.WIDE R92, R95, 0x2, R138 ;  /* 0x000000025f5c7825 */ /* 0x000fc600078e028a */
[----:B------:R-:W4:Y:S01]  /*2ab50*/  LDL R95, [R1+0x8a0] ;  /* 0x0008a000015f7983 */ /* 0x000f220000100800 */
[----:B0-----:R-:W-:-:S05]  /*2ab60*/  IMAD.WIDE R90, R111, 0x2, R138 ;  /* 0x000000026f5a7825 */ /* 0x001fca00078e028a */
[----:B------:R0:W-:Y:S04]  /*2ab70*/  STL.64 [R1+0xc80], R90 ;  /* 0x000c805a01007387 */ /* 0x0001e80000100a00 */
[----:B------:R1:W-:Y:S04]  /*2ab80*/  STL.64 [R1+0xc78], R92 ;  /* 0x000c785c01007387 */ /* 0x0003e80000100a00 */
[----:B------:R-:W4:Y:S01]  /*2ab90*/  LDL R122, [R1+0x62c] ;  /* 0x00062c00017a7983 */ /* 0x000f220000100800 */
[----:B0-----:R-:W-:-:S03]  /*2aba0*/  IMAD.WIDE R90, R109, 0x2, R138 ;  /* 0x000000026d5a7825 */ /* 0x001fc600078e028a */
[----:B------:R-:W4:Y:S04]  /*2abb0*/  LDL R121, [R1+0x628] ;  /* 0x0006280001797983 */ /* 0x000f280000100800 */
[----:B------:R0:W-:Y:S04]  /*2abc0*/  STL.64 [R1+0xc70], R90 ;  /* 0x000c705a01007387 */ /* 0x0001e80000100a00 */
[----:B------:R-:W4:Y:S04]  /*2abd0*/  LDL R120, [R1+0x61c] ;  /* 0x00061c0001787983 */ /* 0x000f280000100800 */
[----:B------:R-:W4:Y:S04]  /*2abe0*/  LDL R119, [R1+0x618] ;  /* 0x0006180001777983 */ /* 0x000f280000100800 */
[----:B------:R-:W4:Y:S04]  /*2abf0*/  LDL R117, [R1+0x614] ;  /* 0x0006140001757983 */ /* 0x000f280000100800 */
[----:B------:R-:W4:Y:S04]  /*2ac00*/  LDL R115, [R1+0x610] ;  /* 0x0006100001737983 */ /* 0x000f280000100800 */
[----:B------:R-:W4:Y:S04]  /*2ac10*/  LDL R113, [R1+0x5fc] ;  /* 0x0005fc0001717983 */ /* 0x000f280000100800 */
[----:B------:R-:W4:Y:S01]  /*2ac20*/  LDL R111, [R1+0x5ec] ;  /* 0x0005ec00016f7983 */ /* 0x000f220000100800 */
[----:B------:R-:W-:-:S05]  /*2ac30*/  IMAD.WIDE R98, R108, 0x2, R138 ;  /* 0x000000026c627825 */ /* 0x000fca00078e028a */
[----:B------:R-:W-:Y:S01]  /*2ac40*/  STL.64 [R1+0xc68], R98 ;  /* 0x000c686201007387 */ /* 0x000fe20000100a00 */
[----:B-1----:R-:W-:-:S03]  /*2ac50*/  IMAD.WIDE R92, R107, 0x2, R138 ;  /* 0x000000026b5c7825 */ /* 0x002fc600078e028a */
[----:B------:R-:W4:Y:S04]  /*2ac60*/  LDL R109, [R1+0x5e8] ;  /* 0x0005e800016d7983 */ /* 0x000f280000100800 */
[----:B------:R2:W-:Y:S01]  /*2ac70*/  STL.64 [R1+0xc60], R92 ;  /* 0x000c605c01007387 */ /* 0x0005e20000100a00 */
[----:B0-----:R-:W-:-:S03]  /*2ac80*/  IMAD.WIDE R90, R106, 0x2, R138 ;  /* 0x000000026a5a7825 */ /* 0x001fc600078e028a */
[----:B------:R-:W4:Y:S04]  /*2ac90*/  LDL R108, [R1+0x5e0] ;  /* 0x0005e000016c7983 */ /* 0x000f280000100800 */
[----:B------:R0:W-:Y:S04]  /*2aca0*/  STL.64 [R1+0xc58], R90 ;  /* 0x000c585a01007387 */ /* 0x0001e80000100a00 */
[----:B------:R-:W4:Y:S04]  /*2acb0*/  LDL R107, [R1+0x5cc] ;  /* 0x0005cc00016b7983 */ /* 0x000f280000100800 */
[----:B------:R-:W4:Y:S01]  /*2acc0*/  LDL R106, [R1+0x5bc] ;  /* 0x0005bc00016a7983 */ /* 0x000f220000100800 */
[----:B--2---:R-:W-:-:S03]  /*2acd0*/  IMAD.WIDE R92, R105, 0x2, R138 ;  /* 0x00000002695c7825 */ /* 0x004fc600078e028a */
[----:B------:R-:W2:Y:S04]  /*2ace0*/  LDL R105, [R1+0x23c] ;  /* 0x00023c0001697983 */ /* 0x000ea80000100800 */
[----:B------:R-:W-:Y:S01]  /*2acf0*/  STL.64 [R1+0xc50], R92 ;  /* 0x000c505c01007387 */ /* 0x000fe20000100a00 */
[----:B0-----:R-:W-:-:S03]  /*2ad00*/  IMAD.WIDE R90, R103, 0x2, R138 ;  /* 0x00000002675a7825 */ /* 0x001fc600078e028a */
[----:B------:R-:W2:Y:S01]  /*2ad10*/  LDL R103, [R1+0x238] ;  /* 0x0002380001677983 */ /* 0x000ea20000100800 */
[----:B---3--:R-:W-:-:S03]  /*2ad20*/  IMAD.WIDE R98, R126, 0x2, R138 ;  /* 0x000000027e627825 */ /* 0x008fc600078e028a */
[----:B------:R0:W-:Y:S04]  /*2ad30*/  STL.64 [R1+0xc48], R90 ;  /* 0x000c485a01007387 */ /* 0x0001e80000100a00 */
[----:B------:R4:W-:Y:S01]  /*2ad40*/  STL.64 [R1+0xc40], R98 ;  /* 0x000c406201007387 */ /* 0x0009e20000100a00 */
[----:B0-----:R-:W-:-:S04]  /*2ad50*/  IMAD.WIDE R90, R125, 0x2, R138 ;  /* 0x000000027d5a7825 */ /* 0x001fc800078e028a */
[--C-:B------:R-:W-:Y:S02]  /*2ad60*/  IMAD.WIDE R92, R97, 0x2, R138.reuse ;  /* 0x00000002615c7825 */ /* 0x100fe400078e028a */
[----:B------:R-:W3:Y:S04]  /*2ad70*/  LDL R97, [R1+0x230] ;  /* 0x0002300001617983 */ /* 0x000ee80000100800 */
[----:B------:R0:W-:Y:S01]  /*2ad80*/  STL.64 [R1+0xc38], R90 ;  /* 0x000c385a01007387 */ /* 0x0001e20000100a00 */
[----:B----4-:R-:W-:-:S03]  /*2ad90*/  IMAD.WIDE R98, R123, 0x2, R138 ;  /* 0x000000027b627825 */ /* 0x010fc600078e028a */
[----:B------:R1:W-:Y:S01]  /*2ada0*/  STL.64 [R1+0xc30], R92 ;  /* 0x000c305c01007387 */ /* 0x0003e20000100a00 */
[----:B0-----:R-:W-:-:S04]  /*2adb0*/  IMAD.WIDE R90, R124, 0x2, R138 ;  /* 0x000000027c5a7825 */ /* 0x001fc800078e028a */
[--C-:B-1----:R-:W-:Y:S01]  /*2adc0*/  IMAD.WIDE R92, R101, 0x2, R138.reuse ;  /* 0x00000002655c7825 */ /* 0x102fe200078e028a */
[----:B------:R0:W-:Y:S04]  /*2add0*/  STL.64 [R1+0xc28], R90 ;  /* 0x000c285a01007387 */ /* 0x0001e80000100a00 */
[----:B------:R-:W-:Y:S04]  /*2ade0*/  STL.64 [R1+0xc20], R98 ;  /* 0x000c206201007387 */ /* 0x000fe80000100a00 */
[----:B------:R-:W4:Y:S01]  /*2adf0*/  LDL R101, [R1+0x224] ;  /* 0x0002240001657983 */ /* 0x000f220000100800 */
[----:B0-----:R-:W-:-:S03]  /*2ae00*/  IMAD.WIDE R90, R100, 0x2, R138 ;  /* 0x00000002645a7825 */ /* 0x001fc600078e028a */
[----:B------:R-:W-:Y:S04]  /*2ae10*/  STL.64 [R1+0xaf8], R92 ;  /* 0x000af85c01007387 */ /* 0x000fe80000100a00 */
[----:B------:R-:W4:Y:S04]  /*2ae20*/  LDL R100, [R1+0x220] ;  /* 0x0002200001647983 */ /* 0x000f280000100800 */
[----:B------:R0:W-:Y:S02]  /*2ae30*/  STL.64 [R1+0xaf0], R90 ;  /* 0x000af05a01007387 */ /* 0x0001e40000100a00 */
[----:B0-----:R-:W-:-:S02]  /*2ae40*/  IMAD.WIDE R90, R95, 0x2, R138 ;  /* 0x000000025f5a7825 */ /* 0x001fc400078e028a */
[----:B------:R-:W4:Y:S02]  /*2ae50*/  LDL R95, [R1+0x21c] ;  /* 0x00021c00015f7983 */ /* 0x000f240000100800 */
[--C-:B------:R-:W-:Y:S02]  /*2ae60*/  IMAD.WIDE R92, R122, 0x2, R138.reuse ;  /* 0x000000027a5c7825 */ /* 0x100fe400078e028a */
[----:B------:R0:W-:Y:S02]  /*2ae70*/  STL.64 [R1+0xad8], R90 ;  /* 0x000ad85a01007387 */ /* 0x0001e40000100a00 */
[--C-:B------:R-:W-:Y:S02]  /*2ae80*/  IMAD.WIDE R98, R120, 0x2, R138.reuse ;  /* 0x0000000278627825 */ /* 0x100fe400078e028a */
[----:B------:R1:W-:Y:S02]  /*2ae90*/  STL.64 [R1+0xac8], R92 ;  /* 0x000ac85c01007387 */ /* 0x0003e40000100a00 */
        /* <DEDUP_REMOVED lines=12> */
[----:B------:R0:W-:Y:S04]  /*2af60*/  STL.64 [R1+0xa68], R92 ;  /* 0x000a685c01007387 */ /* 0x0001e80000100a00 */
[----:B------:R-:W4:Y:S01]  /*2af70*/  LDL R119, [R1+0x214] ;  /* 0x0002140001777983 */ /* 0x000f220000100800 */
[----:B-1----:R-:W-:-:S03]  /*2af80*/  IMAD.WIDE R98, R108, 0x2, R138 ;  /* 0x000000026c627825 */ /* 0x002fc600078e028a */
[----:B------:R1:W-:Y:S04]  /*2af90*/  STL.64 [R1+0xa60], R90 ;  /* 0x000a605a01007387 */ /* 0x0003e80000100a00 */
[----:B------:R-:W4:Y:S01]  /*2afa0*/  LDL R117, [R1+0x210] ;  /* 0x0002100001757983 */ /* 0x000f220000100800 */
[----:B0-----:R-:W-:-:S04]  /*2afb0*/  IMAD.WIDE R92, R107, 0x2, R138 ;  /* 0x000000026b5c7825 */ /* 0x001fc800078e028a */
[----:B-1----:R-:W-:-:S05]  /*2afc0*/  IMAD.WIDE R90, R109, 0x2, R138 ;  /* 0x000000026d5a7825 */ /* 0x002fca00078e028a */
[----:B------:R0:W-:Y:S04]  /*2afd0*/  STL.64 [R1+0xa48], R90 ;  /* 0x000a485a01007387 */ /* 0x0001e80000100a00 */
[----:B------:R-:W-:Y:S04]  /*2afe0*/  STL.64 [R1+0xa38], R98 ;  /* 0x000a386201007387 */ /* 0x000fe80000100a00 */
[----:B------:R-:W4:Y:S01]  /*2aff0*/  LDL R115, [R1+0x20c] ;  /* 0x00020c0001737983 */ /* 0x000f220000100800 */
[----:B0-----:R-:W-:-:S03]  /*2b000*/  IMAD.WIDE R90, R106, 0x2, R138 ;  /* 0x000000026a5a7825 */ /* 0x001fc600078e028a */
[----:B------:R2:W-:Y:S04]  /*2b010*/  STL.64 [R1+0xa30], R92 ;  /* 0x000a305c01007387 */ /* 0x0005e80000100a00 */
[----:B------:R-:W4:Y:S04]  /*2b020*/  LDL R113, [R1+0x208] ;  /* 0x0002080001717983 */ /* 0x000f280000100800 */
[----:B------:R0:W-:Y:S04]  /*2b030*/  STL.64 [R1+0xa18], R90 ;  /* 0x000a185a01007387 */ /* 0x0001e80000100a00 */
[----:B------:R-:W4:Y:S01]  /*2b040*/  LDL R111, [R1+0x204] ;  /* 0x00020400016f7983 */ /* 0x000f220000100800 */
[----:B--2---:R-:W-:-:S05]  /*2b050*/  IMAD.WIDE R92, R105, 0x2, R138 ;  /* 0x00000002695c7825 */ /* 0x004fca00078e028a */
[----:B------:R-:W-:Y:S01]  /*2b060*/  STL.64 [R1+0xa08], R92 ;  /* 0x000a085c01007387 */ /* 0x000fe20000100a00 */
[----:B0-----:R-:W-:-:S03]  /*2b070*/  IMAD.WIDE R90, R103, 0x2, R138 ;  /* 0x00000002675a7825 */ /* 0x001fc600078e028a */
[----:B------:R-:W2:Y:S04]  /*2b080*/  LDL R109, [R1+0x200] ;  /* 0x00020000016d7983 */ /* 0x000ea80000100800 */
[----:B------:R3:W-:Y:S04]  /*2b090*/  STL.64 [R1+0xa00], R90 ;  /* 0x000a005a01007387 */ /* 0x0007e80000100a00 */
[----:B------:R-:W2:Y:S04]  /*2b0a0*/  LDL R108, [R1+0x1fc] ;  /* 0x0001fc00016c7983 */ /* 0x000ea80000100800 */
[----:B------:R-:W2:Y:S04]  /*2b0b0*/  LDL R107, [R1+0x1f8] ;  /* 0x0001f800016b7983 */ /* 0x000ea80000100800 */
[----:B------:R-:W2:Y:S01]  /*2b0c0*/  LDL R106, [R1+0x1f4] ;  /* 0x0001f400016a7983 */ /* 0x000ea20000100800 */
[----:B---3--:R-:W-:-:S05]  /*2b0d0*/  IMAD.WIDE R90, R97, 0x2, R138 ;  /* 0x00000002615a7825 */ /* 0x008fca00078e028a */
[----:B------:R4:W-:Y:S04]  /*2b0e0*/  STL.64 [R1+0x9e8], R90 ;  /* 0x0009e85a01007387 */ /* 0x0009e80000100a00 */
[----:B------:R-:W3:Y:S04]  /*2b0f0*/  LDL R105, [R1+0x1f0] ;  /* 0x0001f00001697983 */ /* 0x000ee80000100800 */
[----:B------:R-:W3:Y:S04]  /*2b100*/  LDL R97, [R1+0x1ec] ;  /* 0x0001ec0001617983 */ /* 0x000ee80000100800 */
[----:B------:R-:W3:Y:S01]  /*2b110*/  LDL R103, [R1+0x1e8] ;  /* 0x0001e80001677983 */ /* 0x000ee20000100800 */
[----:B----4-:R-:W-:-:S05]  /*2b120*/  IMAD.WIDE R90, R101, 0x2, R138 ;  /* 0x00000002655a7825 */ /* 0x010fca00078e028a */
[----:B------:R0:W-:Y:S01]  /*2b130*/  STL.64 [R1+0x9d8], R90 ;  /* 0x0009d85a01007387 */ /* 0x0001e20000100a00 */
[----:B------:R-:W-:-:S05]  /*2b140*/  IMAD.WIDE R92, R100, 0x2, R138 ;  /* 0x00000002645c7825 */ /* 0x000fca00078e028a */
[----:B------:R1:W-:Y:S04]  /*2b150*/  STL.64 [R1+0x9d0], R92 ;  /* 0x0009d05c01007387 */ /* 0x0003e80000100a00 */
[----:B------:R-:W4:Y:S04]  /*2b160*/  LDL R101, [R1+0x1e4] ;  /* 0x0001e40001657983 */ /* 0x000f280000100800 */
[----:B------:R-:W4:Y:S01]  /*2b170*/  LDL R100, [R1+0x1e0] ;  /* 0x0001e00001647983 */ /* 0x000f220000100800 */
[----:B0-----:R-:W-:-:S05]  /*2b180*/  IMAD.WIDE R90, R95, 0x2, R138 ;  /* 0x000000025f5a7825 */ /* 0x001fca00078e028a */
[----:B------:R0:W-:Y:S04]  /*2b190*/  STL.64 [R1+0x9b8], R90 ;  /* 0x0009b85a01007387 */ /* 0x0001e80000100a00 */
[----:B------:R-:W4:Y:S04]  /*2b1a0*/  LDL R95, [R1+0x1dc] ;  /* 0x0001dc00015f7983 */ /* 0x000f280000100800 */
[----:B------:R-:W4:Y:S01]  /*2b1b0*/  LDL.LU R98, [R1+0x1d8] ;  /* 0x0001d80001627983 */ /* 0x000f220000300800 */
[----:B------:R-:W-:-:S03]  /*2b1c0*/  IMAD R94, R134, UR12, RZ ;  /* 0x0000000c865e7c24 */ /* 0x000fc6000f8e02ff */
[----:B------:R-:W4:Y:S01]  /*2b1d0*/  LDL.LU R99, [R1+0x1d4] ;  /* 0x0001d40001637983 */ /* 0x000f220000300800 */
[----:B------:R-:W-:-:S03]  /*2b1e0*/  IMAD R102, R135, UR32, RZ ;  /* 0x0000002087667c24 */ /* 0x000fc6000f8e02ff */
[----:B------:R-:W4:Y:S04]  /*2b1f0*/  LDL.LU R134, [R1+0x1d0] ;  /* 0x0001d00001867983 */ /* 0x000f280000300800 */
[----:B------:R-:W4:Y:S01]  /*2b200*/  LDL.LU R135, [R1+0x1cc] ;  /* 0x0001cc0001877983 */ /* 0x000f220000300800 */
[----:B------:R-:W-:-:S03]  /*2b210*/  IMAD R110, R136, UR31, RZ ;  /* 0x0000001f886e7c24 */ /* 0x000fc6000f8e02ff */
[----:B------:R-:W4:Y:S01]  /*2b220*/  LDL.LU R136, [R1+0x1c8] ;  /* 0x0001c80001887983 */ /* 0x000f220000300800 */
[----:B------:R-:W-:Y:S02]  /*2b230*/  IMAD R0, R137, UR30, RZ ;  /* 0x0000001e89007c24 */ /* 0x000fe4000f8e02ff */
[----:B------:R-:W-:-:S05]  /*2b240*/  IMAD.WIDE R120, R120, 0x2, R138 ;  /* 0x0000000278787825 */ /* 0x000fca00078e028a */
[----:B------:R-:W-:Y:S01]  /*2b250*/  STL.64 [R1+0x9a8], R120 ;  /* 0x0009a87801007387 */ /* 0x000fe20000100a00 */
[----:B-1----:R-:W-:-:S03]  /*2b260*/  IMAD.WIDE R92, R119, 0x2, R138 ;  /* 0x00000002775c7825 */ /* 0x002fc600078e028a */
[----:B------:R-:W4:Y:S04]  /*2b270*/  LDL.LU R137, [R1+0x1c4] ;  /* 0x0001c40001897983 */ /* 0x000f280000300800 */
[----:B------:R1:W-:Y:S01]  /*2b280*/  STL.64 [R1+0x9a0], R92 ;  /* 0x0009a05c01007387 */ /* 0x0003e20000100a00 */
[----:B0-----:R-:W-:-:S03]  /*2b290*/  IMAD.WIDE R90, R117, 0x2, R138 ;  /* 0x00000002755a7825 */ /* 0x001fc600078e028a */
[----:B------:R-:W4:Y:S04]  /*2b2a0*/  LDL.LU R132, [R1+0x1bc] ;  /* 0x0001bc0001847983 */ /* 0x000f280000300800 */
[----:B------:R0:W-:Y:S04]  /*2b2b0*/  STL.64 [R1+0x988], R90 ;  /* 0x0009885a01007387 */ /* 0x0001e80000100a00 */
[----:B------:R-:W4:Y:S04]  /*2b2c0*/  LDL.LU R133, [R1+0x1b8] ;  /* 0x0001b80001857983 */ /* 0x000f280000300800 */
[----:B------:R-:W4:Y:S04]  /*2b2d0*/  LDL.LU R131, [R1+0x1b4] ;  /* 0x0001b40001837983 */ /* 0x000f280000300800 */
[----:B------:R-:W4:Y:S01]  /*2b2e0*/  LDL.LU R130, [R1+0x1ac] ;  /* 0x0001ac0001827983 */ /* 0x000f220000300800 */
[----:B-1----:R-:W-:-:S05]  /*2b2f0*/  IMAD.WIDE R92, R115, 0x2, R138 ;  /* 0x00000002735c7825 */ /* 0x002fca00078e028a */
[----:B------:R-:W-:Y:S01]  /*2b300*/  STL.64 [R1+0x978], R92 ;  /* 0x0009785c01007387 */ /* 0x000fe20000100a00 */
[----:B0-----:R-:W-:-:S03]  /*2b310*/  IMAD.WIDE R90, R113, 0x2, R138 ;  /* 0x00000002715a7825 */ /* 0x001fc600078e028a */
[----:B------:R-:W4:Y:S04]  /*2b320*/  LDL.LU R129, [R1+0x1a4] ;  /* 0x0001a40001817983 */ /* 0x000f280000300800 */
[----:B------:R2:W-:Y:S01]  /*2b330*/  STL.64 [R1+0x970], R90 ;  /* 0x0009705a01007387 */ /* 0x0005e20000100a00 */
[----:B------:R-:W-:-:S05]  /*2b340*/  IMAD.WIDE R120, R111, 0x2, R138 ;  /* 0x000000026f787825 */ /* 0x000fca00078e028a */
[----:B------:R-:W-:Y:S04]  /*2b350*/  STL.64 [R1+0x958], R120 ;  /* 0x0009587801007387 */ /* 0x000fe80000100a00 */
[----:B------:R-:W4:Y:S01]  /*2b360*/  LDL.LU R128, [R1+0x1a0] ;  /* 0x0001a00001807983 */ /* 0x000f220000300800 */
[----:B--2---:R-:W-:-:S05]  /*2b370*/  IMAD.WIDE R90, R109, 0x2, R138 ;  /* 0x000000026d5a7825 */ /* 0x004fca00078e028a */
[----:B------:R0:W-:Y:S01]  /*2b380*/  STL.64 [R1+0x948], R90 ;  /* 0x0009485a01007387 */ /* 0x0001e20000100a00 */
[----:B------:R-:W-:-:S05]  /*2b390*/  IMAD.WIDE R92, R108, 0x2, R138 ;  /* 0x000000026c5c7825 */ /* 0x000fca00078e028a */
[----:B------:R3:W-:Y:S01]  /*2b3a0*/  STL.64 [R1+0x940], R92 ;  /* 0x0009405c01007387 */ /* 0x0007e20000100a00 */
[----:B0-----:R-:W-:-:S04]  /*2b3b0*/  IMAD.WIDE R90, R107, 0x2, R138 ;  /* 0x000000026b5a7825 */ /* 0x001fc800078e028a */
[--C-:B------:R-:W-:Y:S01]  /*2b3c0*/  IMAD.WIDE R106, R106, 0x2, R138.reuse ;  /* 0x000000026a6a7825 */ /* 0x100fe200078e028a */
[----:B------:R0:W-:Y:S04]  /*2b3d0*/  STL.64 [R1+0x928], R90 ;  /* 0x0009285a01007387 */ /* 0x0001e80000100a00 */
[----:B------:R-:W-:Y:S01]  /*2b3e0*/  STL.64 [R1+0x918], R106 ;  /* 0x0009186a01007387 */ /* 0x000fe20000100a00 */
[----:B---3--:R-:W-:-:S03]  /*2b3f0*/  IMAD.WIDE R92, R105, 0x2, R138 ;  /* 0x00000002695c7825 */ /* 0x008fc600078e028a */
[----:B------:R-:W2:Y:S01]  /*2b400*/  LDL R105, [R1+0x550] ;  /* 0x0005500001697983 */ /* 0x000ea20000100800 */
[----:B0-----:R-:W-:-:S03]  /*2b410*/  IMAD.WIDE R90, R97, 0x2, R138 ;  /* 0x00000002615a7825 */ /* 0x001fc600078e028a */
[----:B------:R-:W-:Y:S04]  /*2b420*/  STL.64 [R1+0x910], R92 ;  /* 0x0009105c01007387 */ /* 0x000fe80000100a00 */
[----:B------:R-:W3:Y:S04]  /*2b430*/  LDL R97, [R1+0x53c] ;  /* 0x00053c0001617983 */ /* 0x000ee80000100800 */
[----:B------:R0:W-:Y:S04]  /*2b440*/  STL.64 [R1+0x8f8], R90 ;  /* 0x0008f85a01007387 */ /* 0x0001e80000100a00 */
[----:B------:R-:W3:Y:S04]  /*2b450*/  LDL.LU R127, [R1+0x194] ;  /* 0x00019400017f7983 */ /* 0x000ee80000300800 */
[----:B------:R-:W3:Y:S01]  /*2b460*/  LDL.LU R126, [R1+0x190] ;  /* 0x00019000017e7983 */ /* 0x000ee20000300800 */
[----:B0-----:R-:W-:-:S05]  /*2b470*/  IMAD.WIDE R90, R103, 0x2, R138 ;  /* 0x00000002675a7825 */ /* 0x001fca00078e028a */
[----:B------:R0:W-:Y:S04]  /*2b480*/  STL.64 [R1+0x8e8], R90 ;  /* 0x0008e85a01007387 */ /* 0x0001e80000100a00 */
[----:B------:R-:W3:Y:S01]  /*2b490*/  LDL.LU R125, [R1+0x18c] ;  /* 0x00018c00017d7983 */ /* 0x000ee20000300800 */
[----:B----4-:R-:W-:-:S04]  /*2b4a0*/  IMAD.WIDE R92, R101, 0x2, R138 ;  /* 0x00000002655c7825 */ /* 0x010fc800078e028a */
[--C-:B0-----:R-:W-:Y:S01]  /*2b4b0*/  IMAD.WIDE R90, R100, 0x2, R138.reuse ;  /* 0x00000002645a7825 */ /* 0x101fe200078e028a */
[----:B------:R0:W-:Y:S04]  /*2b4c0*/  STL.64 [R1+0x8e0], R92 ;  /* 0x0008e05c01007387 */ /* 0x0001e80000100a00 */
[----:B------:R1:W-:Y:S01]  /*2b4d0*/  STL.64 [R1+0x8c8], R90 ;  /* 0x0008c85a01007387 */ /* 0x0003e20000100a00 */
[----:B------:R-:W-:-:S05]  /*2b4e0*/  IMAD.WIDE R100, R95, 0x2, R138 ;  /* 0x000000025f647825 */ /* 0x000fca00078e028a */
[----:B------:R-:W-:Y:S04]  /*2b4f0*/  STL.64 [R1+0x8b8], R100 ;  /* 0x0008b86401007387 */ /* 0x000fe80000100a00 */
[----:B------:R-:W4:Y:S01]  /*2b500*/  LDL R95, [R1+0x538] ;  /* 0x00053800015f7983 */ /* 0x000f220000100800 */
[----:B0-----:R-:W-:-:S04]  /*2b510*/  IMAD.WIDE R92, R98, 0x2, R138 ;  /* 0x00000002625c7825 */ /* 0x001fc800078e028a */
[--C-:B-1----:R-:W-:Y:S01]  /*2b520*/  IMAD.WIDE R90, R99, 0x2, R138.reuse ;  /* 0x00000002635a7825 */ /* 0x102fe200078e028a */
[----:B------:R0:W-:Y:S04]  /*2b530*/  STL.64 [R1+0x8b0], R92 ;  /* 0x0008b05c01007387 */ /* 0x0001e80000100a00 */
[----:B------:R1:W-:Y:S04]  /*2b540*/  STL.64 [R1+0x898], R90 ;  /* 0x0008985a01007387 */ /* 0x0003e80000100a00 */
[----:B------:R-:W4:Y:S01]  /*2b550*/  LDL R117, [R1+0x52c] ;  /* 0x00052c0001757983 */ /* 0x000f220000100800 */
[----:B0-----:R-:W-:-:S04]  /*2b560*/  IMAD.WIDE R92, R134, 0x2, R138 ;  /* 0x00000002865c7825 */ /* 0x001fc800078e028a */
[--C-:B-1----:R-:W-:Y:S01]  /*2b570*/  IMAD.WIDE R90, R135, 0x2, R138.reuse ;  /* 0x00000002875a7825 */ /* 0x102fe200078e028a */
[----:B------:R-:W-:Y:S04]  /*2b580*/  STL.64 [R1+0x890], R92 ;  /* 0x0008905c01007387 */ /* 0x000fe80000100a00 */
[----:B------:R-:W4:Y:S04]  /*2b590*/  LDL R115, [R1+0x528] ;  /* 0x0005280001737983 */ /* 0x000f280000100800 */
[----:B------:R0:W-:Y:S04]  /*2b5a0*/  STL.64 [R1+0x888], R90 ;  /* 0x0008885a01007387 */ /* 0x0001e80000100a00 */
[----:B------:R-:W4:Y:S04]  /*2b5b0*/  LDL R113, [R1+0x524] ;  /* 0x0005240001717983 */ /* 0x000f280000100800 */
[----:B------:R-:W4:Y:S01]  /*2b5c0*/  LDL R111, [R1+0x520] ;  /* 0x00052000016f7983 */ /* 0x000f220000100800 */
[----:B0-----:R-:W-:-:S03]  /*2b5d0*/  IMAD.WIDE R90, R136, 0x2, R138 ;  /* 0x00000002885a7825 */ /* 0x001fc600078e028a */
[----:B------:R-:W4:Y:S04]  /*2b5e0*/  LDL R109, [R1+0x4dc] ;  /* 0x0004dc00016d7983 */ /* 0x000f280000100800 */
[----:B------:R-:W4:Y:S01]  /*2b5f0*/  LDL R108, [R1+0x4cc] ;  /* 0x0004cc00016c7983 */ /* 0x000f220000100800 */
[----:B------:R-:W-:-:S03]  /*2b600*/  IMAD.WIDE R100, R132, 0x2, R138 ;  /* 0x0000000284647825 */ /* 0x000fc600078e028a */
[----:B------:R0:W-:Y:S01]  /*2b610*/  STL.64 [R1+0x880], R90 ;  /* 0x0008805a01007387 */ /* 0x0001e20000100a00 */
[----:B------:R-:W-:-:S03]  /*2b620*/  IMAD.WIDE R92, R133, 0x2, R138 ;  /* 0x00000002855c7825 */ /* 0x000fc600078e028a */
[----:B------:R-:W4:Y:S04]  /*2b630*/  LDL.LU R124, [R1+0x184] ;  /* 0x00018400017c7983 */ /* 0x000f280000300800 */
[----:B------:R-:W4:Y:S01]  /*2b640*/  LDL.LU R123, [R1+0x180] ;  /* 0x00018000017b7983 */ /* 0x000f220000300800 */
[----:B0-----:R-:W-:-:S03]  /*2b650*/  IMAD.WIDE R90, R137, 0x2, R138 ;  /* 0x00000002895a7825 */ /* 0x001fc600078e028a */
[----:B------:R-:W4:Y:S04]  /*2b660*/  LDL.LU R122, [R1+0x17c] ;  /* 0x00017c00017a7983 */ /* 0x000f280000300800 */
[----:B------:R0:W-:Y:S04]  /*2b670*/  STL.64 [R1+0x878], R90 ;  /* 0x0008785a01007387 */ /* 0x0001e80000100a00 */
[----:B------:R1:W-:Y:S04]  /*2b680*/  STL.64 [R1+0x870], R100 ;  /* 0x0008706401007387 */ /* 0x0003e80000100a00 */
[----:B------:R-:W4:Y:S01]  /*2b690*/  LDL R103, [R1+0x4c4] ;  /* 0x0004c40001677983 */ /* 0x000f220000100800 */
[----:B0-----:R-:W-:-:S03]  /*2b6a0*/  IMAD.WIDE R90, R131, 0x2, R138 ;  /* 0x00000002835a7825 */ /* 0x001fc600078e028a */
[----:B------:R0:W-:Y:S04]  /*2b6b0*/  STL.64 [R1+0x868], R92 ;  /* 0x0008685c01007387 */ /* 0x0001e80000100a00 */
[----:B-1----:R-:W4:Y:S04]  /*2b6c0*/  LDL R101, [R1+0x1098] ;  /* 0x0010980001657983 */ /* 0x002f280000100800 */
[----:B------:R2:W-:Y:S04]  /*2b6d0*/  STL.64 [R1+0x860], R90 ;  /* 0x0008605a01007387 */ /* 0x0005e80000100a00 */
[----:B------:R-:W4:Y:S01]  /*2b6e0*/  LDL R100, [R1+0x1094] ;  /* 0x0010940001647983 */ /* 0x000f220000100800 */
[----:B0-----:R-:W-:-:S04]  /*2b6f0*/  IMAD.WIDE R92, R130, 0x2, R138 ;  /* 0x00000002825c7825 */ /* 0x001fc800078e028a */
[----:B--2---:R-:W-:-:S05]  /*2b700*/  IMAD.WIDE R90, R105, 0x2, R138 ;  /* 0x00000002695a7825 */ /* 0x004fca00078e028a */
[----:B------:R0:W-:Y:S01]  /*2b710*/  STL.64 [R1+0x858], R90 ;  /* 0x0008585a01007387 */ /* 0x0001e20000100a00 */
[----:B---3--:R-:W-:-:S05]  /*2b720*/  IMAD.WIDE R106, R97, 0x2, R138 ;  /* 0x00000002616a7825 */ /* 0x008fca00078e028a */
[----:B------:R1:W-:Y:S01]  /*2b730*/  STL.64 [R1+0x850], R106 ;  /* 0x0008506a01007387 */ /* 0x0003e20000100a00 */
[----:B0-----:R-:W-:-:S03]  /*2b740*/  IMAD.WIDE R90, R129, 0x2, R138 ;  /* 0x00000002815a7825 */ /* 0x001fc600078e028a */
[----:B-1----:R-:W2:Y:S04]  /*2b750*/  LDL R107, [R1+0x1090] ;  /* 0x00109000016b7983 */ /* 0x002ea80000100800 */
[----:B------:R0:W-:Y:S04]  /*2b760*/  STL.64 [R1+0x848], R92 ;  /* 0x0008485c01007387 */ /* 0x0001e80000100a00 */
[----:B------:R-:W3:Y:S04]  /*2b770*/  LDL R106, [R1+0x108c] ;  /* 0x00108c00016a7983 */ /* 0x000ee80000100800 */
[----:B------:R4:W-:Y:S04]  /*2b780*/  STL.64 [R1+0x840], R90 ;  /* 0x0008405a01007387 */ /* 0x0009e80000100a00 */
[----:B------:R-:W3:Y:S01]  /*2b790*/  LDL R105, [R1+0x1088] ;  /* 0x0010880001697983 */ /* 0x000ee20000100800 */
[----:B0-----:R-:W-:-:S03]  /*2b7a0*/  IMAD.WIDE R92, R128, 0x2, R138 ;  /* 0x00000002805c7825 */ /* 0x001fc600078e028a */
[----:B------:R-:W3:Y:S04]  /*2b7b0*/  LDL.LU R121, [R1+0x16c] ;  /* 0x00016c0001797983 */ /* 0x000ee80000300800 */
[----:B------:R-:W3:Y:S04]  /*2b7c0*/  LDL.LU R120, [R1+0x164] ;  /* 0x0001640001787983 */ /* 0x000ee80000300800 */
[----:B------:R-:W3:Y:S04]  /*2b7d0*/  LDL.LU R119, [R1+0x160] ;  /* 0x0001600001777983 */ /* 0x000ee80000300800 */
[----:B------:R-:W3:Y:S04]  /*2b7e0*/  LDL R97, [R1+0x1084] ;  /* 0x0010840001617983 */ /* 0x000ee80000100800 */
[----:B------:R0:W-:Y:S01]  /*2b7f0*/  STL.64 [R1+0x838], R92 ;  /* 0x0008385c01007387 */ /* 0x0001e20000100a00 */
[----:B----4-:R-:W-:-:S03]  /*2b800*/  IMAD.WIDE R90, R95, 0x2, R138 ;  /* 0x000000025f5a7825 */ /* 0x010fc600078e028a */
[----:B------:R-:W4:Y:S01]  /*2b810*/  LDL R95, [R1+0x1080] ;  /* 0x00108000015f7983 */ /* 0x000f220000100800 */
[----:B------:R-:W-:Y:S02]  /*2b820*/  IMAD R116, R143, UR34, RZ ;  /* 0x000000228f747c24 */ /* 0x000fe4000f8e02ff */
[----:B------:R-:W-:Y:S01]  /*2b830*/  IMAD R114, R142, UR36, RZ ;  /* 0x000000248e727c24 */ /* 0x000fe2000f8e02ff */
[----:B------:R1:W-:Y:S01]  /*2b840*/  STL.64 [R1+0x830], R90 ;  /* 0x0008305a01007387 */ /* 0x0003e20000100a00 */
[----:B0-----:R-:W-:-:S05]  /*2b850*/  IMAD.WIDE R92, R117, 0x2, R138 ;  /* 0x00000002755c7825 */ /* 0x001fca00078e028a */
[----:B------:R0:W-:Y:S01]  /*2b860*/  STL.64 [R1+0x828], R92 ;  /* 0x0008285c01007387 */ /* 0x0001e20000100a00 */
[----:B------:R-:W-:-:S04]  /*2b870*/  IMAD.WIDE R142, R115, 0x2, R138 ;  /* 0x00000002738e7825 */ /* 0x000fc800078e028a */
[--C-:B-1----:R-:W-:Y:S01]  /*2b880*/  IMAD.WIDE R90, R113, 0x2, R138.reuse ;  /* 0x00000002715a7825 */ /* 0x102fe200078e028a */
[----:B------:R1:W-:Y:S03]  /*2b890*/  STL.64 [R1+0x820], R142 ;  /* 0x0008208e01007387 */ /* 0x0003e60000100a00 */
[--C-:B0-----:R-:W-:Y:S01]  /*2b8a0*/  IMAD.WIDE R92, R111, 0x2, R138.reuse ;  /* 0x000000026f5c7825 */ /* 0x101fe200078e028a */
[----:B------:R0:W-:Y:S04]  /*2b8b0*/  STL.64 [R1+0x818], R90 ;  /* 0x0008185a01007387 */ /* 0x0001e80000100a00 */
[----:B------:R0:W-:Y:S01]  /*2b8c0*/  STL.64 [R1+0x810], R92 ;  /* 0x0008105c01007387 */ /* 0x0001e20000100a00 */
[----:B-1----:R-:W-:-:S04]  /*2b8d0*/  IMAD.WIDE R142, R127, 0x2, R138 ;  /* 0x000000027f8e7825 */ /* 0x002fc800078e028a */
[--C-:B0-----:R-:W-:Y:S01]  /*2b8e0*/  IMAD.WIDE R90, R126, 0x2, R138.reuse ;  /* 0x000000027e5a7825 */ /* 0x101fe200078e028a */
[----:B------:R0:W-:Y:S03]  /*2b8f0*/  STL.64 [R1+0x808], R142 ;  /* 0x0008088e01007387 */ /* 0x0001e60000100a00 */
[--C-:B------:R-:W-:Y:S01]  /*2b900*/  IMAD.WIDE R92, R125, 0x2, R138.reuse ;  /* 0x000000027d5c7825 */ /* 0x100fe200078e028a */
[----:B------:R1:W-:Y:S04]  /*2b910*/  STL.64 [R1+0x800], R90 ;  /* 0x0008005a01007387 */ /* 0x0003e80000100a00 */
[----:B------:R1:W-:Y:S01]  /*2b920*/  STL.64 [R1+0x7f8], R92 ;  /* 0x0007f85c01007387 */ /* 0x0003e20000100a00 */
[----:B0-----:R-:W-:-:S04]  /*2b930*/  IMAD.WIDE R142, R109, 0x2, R138 ;  /* 0x000000026d8e7825 */ /* 0x001fc800078e028a */
[--C-:B-1----:R-:W-:Y:S01]  /*2b940*/  IMAD.WIDE R90, R108, 0x2, R138.reuse ;  /* 0x000000026c5a7825 */ /* 0x102fe200078e028a */
[----:B------:R-:W4:Y:S04]  /*2b950*/  LDL R93, [R1+0x107c] ;  /* 0x00107c00015d7983 */ /* 0x000f280000100800 */
[----:B------:R-:W-:Y:S04]  /*2b960*/  STL.64 [R1+0x7f0], R142 ;  /* 0x0007f08e01007387 */ /* 0x000fe80000100a00 */
[----:B------:R-:W4:Y:S04]  /*2b970*/  LDL R154, [R1+0x1078] ;  /* 0x00107800019a7983 */ /* 0x000f280000100800 */
[----:B------:R0:W-:Y:S01]  /*2b980*/  STL.64 [R1+0x7e8], R90 ;  /* 0x0007e85a01007387 */ /* 0x0001e20000100a00 */
[----:B------:R-:W-:-:S03]  /*2b990*/  IMAD.WIDE R108, R101, 0x2, R138 ;  /* 0x00000002656c7825 */ /* 0x000fc600078e028a */
[----:B------:R-:W4:Y:S04]  /*2b9a0*/  LDL.LU R117, [R1+0x14c] ;  /* 0x00014c0001757983 */ /* 0x000f280000300800 */
[----:B------:R-:W4:Y:S01]  /*2b9b0*/  LDL.LU R115, [R1+0x148] ;  /* 0x0001480001737983 */ /* 0x000f220000300800 */
[----:B0-----:R-:W-:-:S03]  /*2b9c0*/  IMAD.WIDE R90, R103, 0x2, R138 ;  /* 0x00000002675a7825 */ /* 0x001fc600078e028a */
[----:B------:R-:W4:Y:S01]  /*2b9d0*/  LDL.LU R113, [R1+0xb4] ;  /* 0x0000b40001717983 */ /* 0x000f220000300800 */
[----:B------:R-:W-:-:S03]  /*2b9e0*/  IMAD.WIDE R100, R100, 0x2, R138 ;  /* 0x0000000264647825 */ /* 0x000fc600078e028a */
[----:B------:R0:W-:Y:S04]  /*2b9f0*/  STL.64 [R1+0x7e0], R90 ;  /* 0x0007e05a01007387 */ /* 0x0001e80000100a00 */
[----:B------:R-:W-:Y:S04]  /*2ba00*/  STL.64 [R1+0x7d8], R108 ;  /* 0x0007d86c01007387 */ /* 0x000fe80000100a00 */
[----:B------:R-:W4:Y:S01]  /*2ba10*/  LDL R103, [R1+0x234] ;  /* 0x0002340001677983 */ /* 0x000f220000100800 */
[----:B0-----:R-:W-:-:S03]  /*2ba20*/  IMAD.WIDE R90, R124, 0x2, R138 ;  /* 0x000000027c5a7825 */ /* 0x001fc600078e028a */
[----:B------:R0:W-:Y:S04]  /*2ba30*/  STL.64 [R1+0x7d0], R100 ;  /* 0x0007d06401007387 */ /* 0x0001e80000100a00 */
[----:B0-----:R-:W4:Y:S04]  /*2ba40*/  LDL R101, [R1+0x22c] ;  /* 0x00022c0001657983 */ /* 0x001f280000100800 */
[----:B------:R0:W-:Y:S04]  /*2ba50*/  STL.64 [R1+0x7c8], R90 ;  /* 0x0007c85a01007387 */ /* 0x0001e80000100a00 */
[----:B------:R-:W4:Y:S01]  /*2ba60*/  LDL R100, [R1+0x228] ;  /* 0x0002280001647983 */ /* 0x000f220000100800 */
[----:B------:R-:W-:-:S04]  /*2ba70*/  IMAD.WIDE R142, R123, 0x2, R138 ;  /* 0x000000027b8e7825 */ /* 0x000fc800078e028a */
[--C-:B0-----:R-:W-:Y:S01]  /*2ba80*/  IMAD.WIDE R90, R122, 0x2, R138.reuse ;  /* 0x000000027a5a7825 */ /* 0x101fe200078e028a */
[----:B------:R-:W-:Y:S04]  /*2ba90*/  STL.64 [R1+0x7c0], R142 ;  /* 0x0007c08e01007387 */ /* 0x000fe80000100a00 */
[----:B------:R0:W-:Y:S01]  /*2baa0*/  STL.64 [R1+0x7b8], R90 ;  /* 0x0007b85a01007387 */ /* 0x0001e20000100a00 */
[----:B------:R-:W-:Y:S02]  /*2bab0*/  IMAD R31, R156, UR19, RZ ;  /* 0x000000139c1f7c24 */ /* 0x000fe4000f8e02ff */
[----:B--2---:R-:W-:-:S05]  /*2bac0*/  IMAD.WIDE R108, R107, 0x2, R138 ;  /* 0x000000026b6c7825 */ /* 0x004fca00078e028a */
[----:B------:R1:W-:Y:S01]  /*2bad0*/  STL.64 [R1+0x7b0], R108 ;  /* 0x0007b06c01007387 */ /* 0x0003e20000100a00 */
[----:B---3--:R-:W-:-:S03]  /*2bae0*/  IMAD.WIDE R106, R106, 0x2, R138 ;  /* 0x000000026a6a7825 */ /* 0x008fc600078e028a */
[----:B------:R-:W2:Y:S04]  /*2baf0*/  LDL.LU R111, [R1+0x8c] ;  /* 0x00008c00016f7983 */ /* 0x000ea80000300800 */
[----:B------:R4:W-:Y:S01]  /*2bb00*/  STL.64 [R1+0x7a8], R106 ;  /* 0x0007a86a01007387 */ /* 0x0009e20000100a00 */
[----:B0-----:R-:W-:-:S03]  /*2bb10*/  IMAD.WIDE R90, R105, 0x2, R138 ;  /* 0x00000002695a7825 */ /* 0x001fc600078e028a */
[----:B-1----:R-:W3:Y:S04]  /*2bb20*/  LDL.LU R109, [R1+0x50] ;  /* 0x00005000016d7983 */ /* 0x002ee80000300800 */
[----:B------:R0:W-:Y:S04]  /*2bb30*/  STL.64 [R1+0x7a0], R90 ;  /* 0x0007a05a01007387 */ /* 0x0001e80000100a00 */
[----:B------:R-:W2:Y:S01]  /*2bb40*/  LDL.LU R108, [R1+0x44] ;  /* 0x00004400016c7983 */ /* 0x000ea20000300800 */
[----:B------:R-:W-:-:S05]  /*2bb50*/  IMAD.WIDE R142, R97, 0x2, R138 ;  /* 0x00000002618e7825 */ /* 0x000fca00078e028a */
[----:B------:R-:W-:Y:S01]  /*2bb60*/  STL.64 [R1+0x798], R142 ;  /* 0x0007988e01007387 */ /* 0x000fe20000100a00 */
[----:B----4-:R-:W-:-:S03]  /*2bb70*/  IMAD.WIDE R106, R95, 0x2, R138 ;  /* 0x000000025f6a7825 */ /* 0x010fc600078e028a */
[----:B------:R-:W4:Y:S04]  /*2bb80*/  LDL R97, [R1+0x1c0] ;  /* 0x0001c00001617983 */ /* 0x000f280000100800 */
[----:B------:R1:W-:Y:S01]  /*2bb90*/  STL.64 [R1+0x790], R106 ;  /* 0x0007906a01007387 */ /* 0x0003e20000100a00 */
[----:B0-----:R-:W-:-:S03]  /*2bba0*/  IMAD.WIDE R90, R121, 0x2, R138 ;  /* 0x00000002795a7825 */ /* 0x001fc600078e028a */
[----:B------:R-:W2:Y:S04]  /*2bbb0*/  LDL R95, [R1+0x1b0] ;  /* 0x0001b000015f7983 */ /* 0x000ea80000100800 */
[----:B------:R0:W-:Y:S04]  /*2bbc0*/  STL.64 [R1+0x788], R90 ;  /* 0x0007885a01007387 */ /* 0x0001e80000100a00 */
[----:B------:R-:W3:Y:S01]  /*2bbd0*/  LDL R156, [R1+0x1a8] ;  /* 0x0001a800019c7983 */ /* 0x000ee20000100800 */
[----:B-1----:R-:W-:-:S04]  /*2bbe0*/  IMAD.WIDE R106, R120, 0x2, R138 ;  /* 0x00000002786a7825 */ /* 0x002fc800078e028a */
[----:B------:R-:W-:Y:S01]  /*2bbf0*/  IMAD R28, R155, UR7, RZ ;  /* 0x000000079b1c7c24 */ /* 0x000fe2000f8e02ff */
[----:B------:R1:W-:Y:S01]  /*2bc00*/  STL.64 [R1+0x780], R106 ;  /* 0x0007806a01007387 */ /* 0x0003e20000100a00 */
[----:B0-----:R-:W-:-:S03]  /*2bc10*/  IMAD.WIDE R90, R119, 0x2, R138 ;  /* 0x00000002775a7825 */ /* 0x001fc600078e028a */
[----:B------:R-:W3:Y:S01]  /*2bc20*/  LDL R155, [R1+0x188] ;  /* 0x00018800019b7983 */ /* 0x000ee20000100800 */
[----:B------:R-:W-:-:S03]  /*2bc30*/  IMAD R24, R141, UR35, RZ ;  /* 0x000000238d187c24 */ /* 0x000fc6000f8e02ff */
[----:B------:R0:W-:Y:S04]  /*2bc40*/  STL.64 [R1+0x778], R90 ;  /* 0x0007785a01007387 */ /* 0x0001e80000100a00 */
[----:B------:R-:W3:Y:S04]  /*2bc50*/  LDL R141, [R1+0x178] ;  /* 0x00017800018d7983 */ /* 0x000ee80000100800 */
[----:B-1----:R-:W3:Y:S04]  /*2bc60*/  LDL.LU R107, [R1+0x40] ;  /* 0x00004000016b7983 */ /* 0x002ee80000300800 */
[----:B------:R-:W3:Y:S04]  /*2bc70*/  LDL.LU R106, [R1+0x24] ;  /* 0x00002400016a7983 */ /* 0x000ee80000300800 */
[----:B------:R-:W3:Y:S04]  /*2bc80*/  LDL.LU R105, [R1+0x20] ;  /* 0x0000200001697983 */ /* 0x000ee80000300800 */
[----:B------:R-:W3:Y:S01]  /*2bc90*/  LDL R142, [R1+0x174] ;  /* 0x00017400018e7983 */ /* 0x000ee20000100800 */
[----:B------:R-:W-:-:S02]  /*2bca0*/  IMAD R118, R144, UR33, RZ ;  /* 0x0000002190767c24 */ /* 0x000fc4000f8e02ff */
[----:B------:R-:W-:Y:S02]  /*2bcb0*/  IMAD R29, R145, UR61, RZ ;  /* 0x0000003d911d7c24 */ /* 0x000fe4000f8e02ff */
[----:B------:R-:W-:Y:S02]  /*2bcc0*/  IMAD R26, R146, UR60, RZ ;  /* 0x0000003c921a7c24 */ /* 0x000fe4000f8e02ff */
[----:B------:R-:W-:-:S05]  /*2bcd0*/  IMAD.WIDE R92, R93, 0x2, R138 ;  /* 0x000000025d5c7825 */ /* 0x000fca00078e028a */
[----:B------:R-:W-:Y:S01]  /*2bce0*/  STL.64 [R1+0x770], R92 ;  /* 0x0007705c01007387 */ /* 0x000fe20000100a00 */
[----:B0-----:R-:W-:-:S03]  /*2bcf0*/  IMAD.WIDE R90, R154, 0x2, R138 ;  /* 0x000000029a5a7825 */ /* 0x001fc600078e028a */
[----:B------:R-:W3:Y:S04]  /*2bd00*/  LDL R143, [R1+0x170] ;  /* 0x00017000018f7983 */ /* 0x000ee80000100800 */
[----:B------:R0:W-:Y:S04]  /*2bd10*/  STL.64 [R1+0x768], R90 ;  /* 0x0007685a01007387 */ /* 0x0001e80000100a00 */
[----:B------:R-:W3:Y:S04]  /*2bd20*/  LDL R144, [R1+0x168] ;  /* 0x0001680001907983 */ /* 0x000ee80000100800 */
[----:B------:R-:W3:Y:S01]  /*2bd30*/  LDL R145, [R1+0x144] ;  /* 0x0001440001917983 */ /* 0x000ee20000100800 */
[----:B------:R-:W-:-:S03]  /*2bd40*/  IMAD R112, R158, UR23, RZ ;  /* 0x000000179e707c24 */ /* 0x000fc6000f8e02ff */
[----:B------:R-:W3:Y:S01]  /*2bd50*/  LDL R146, [R1+0x140] ;  /* 0x0001400001927983 */ /* 0x000ee20000100800 */
[----:B------:R-:W-:Y:S02]  /*2bd60*/  IMAD R104, R159, UR24, RZ ;  /* 0x000000189f687c24 */ /* 0x000fe4000f8e02ff */
[----:B0-----:R-:W-:-:S05]  /*2bd70*/  IMAD.WIDE R90, R103, 0x2, R138 ;  /* 0x00000002675a7825 */ /* 0x001fca00078e028a */
[----:B------:R0:W-:Y:S01]  /*2bd80*/  STL.64 [R1+0x760], R90 ;  /* 0x0007605a01007387 */ /* 0x0001e20000100a00 */
[----:B------:R-:W-:-:S03]  /*2bd90*/  IMAD.WIDE R158, R101, 0x2, R138 ;  /* 0x00000002659e7825 */ /* 0x000fc600078e028a */
[----:B0-----:R-:W3:Y:S04]  /*2bda0*/  LDL R90, [R1+0x13c] ;  /* 0x00013c00015a7983 */ /* 0x001ee80000100800 */
[----:B------:R-:W-:Y:S01]  /*2bdb0*/  STL.64 [R1+0x758], R158 ;  /* 0x0007589e01007387 */ /* 0x000fe20000100a00 */
[----:B------:R-:W-:-:S03]  /*2bdc0*/  IMAD.WIDE R92, R100, 0x2, R138 ;  /* 0x00000002645c7825 */ /* 0x000fc600078e028a */
[----:B------:R-:W3:Y:S04]  /*2bdd0*/  LDL R91, [R1+0x138] ;  /* 0x00013800015b7983 */ /* 0x000ee80000100800 */
[----:B------:R0:W-:Y:S04]  /*2bde0*/  STL.64 [R1+0x750], R92 ;  /* 0x0007505c01007387 */ /* 0x0001e80000100a00 */
[----:B------:R-:W3:Y:S04]  /*2bdf0*/  LDL R154, [R1+0x12c] ;  /* 0x00012c00019a7983 */ /* 0x000ee80000100800 */
[----:B0-----:R-:W3:Y:S04]  /*2be00*/  LDL R92, [R1+0x134] ;  /* 0x00013400015c7983 */ /* 0x001ee80000100800 */
[----:B------:R-:W3:Y:S04]  /*2be10*/  LDL R93, [R1+0x130] ;  /* 0x00013000015d7983 */ /* 0x000ee80000100800 */
[----:B------:R-:W3:Y:S01]  /*2be20*/  LDL.LU R103, [R1+0x1c] ;  /* 0x00001c0001677983 */ /* 0x000ee20000300800 */
[----:B------:R-:W-:-:S03]  /*2be30*/  IMAD R96, R160, UR25, RZ ;  /* 0x00000019a0607c24 */ /* 0x000fc6000f8e02ff */
[----:B------:R-:W3:Y:S01]  /*2be40*/  LDL.LU R101, [R1+0x18] ;  /* 0x0000180001657983 */ /* 0x000ee20000300800 */
[----:B------:R-:W-:Y:S02]  /*2be50*/  IMAD R27, R161, UR26, RZ ;  /* 0x0000001aa11b7c24 */ /* 0x000fe4000f8e02ff */
[----:B------:R-:W-:Y:S01]  /*2be60*/  IMAD R54, R54, UR11, RZ ;  /* 0x0000000b36367c24 */ /* 0x000fe2000f8e02ff */
[----:B------:R-:W3:Y:S01]  /*2be70*/  LDL.LU R100, [R1+0x10] ;  /* 0x0000100001647983 */ /* 0x000ee20000300800 */
[--C-:B------:R-:W-:Y:S01]  /*2be80*/  IMAD.WIDE R160, R117, 0x2, R138.reuse ;  /* 0x0000000275a07825 */ /* 0x100fe200078e028a */
[----:B------:R-:W0:Y:S03]  /*2be90*/  LDCU UR11, c[0x0][0x3b0] ;  /* 0x00007600ff0b77ac */ /* 0x000e260008000800 */
[----:B------:R-:W-:Y:S02]  /*2bea0*/  IMAD R30, R162, UR27, RZ ;  /* 0x0000001ba21e7c24 */ /* 0x000fe4000f8e02ff */
[--C-:B------:R-:W-:Y:S01]  /*2beb0*/  IMAD.WIDE R158, R115, 0x2, R138.reuse ;  /* 0x00000002739e7825 */ /* 0x100fe200078e028a */
[----:B------:R4:W-:Y:S03]  /*2bec0*/  STL.64 [R1+0x748], R160 ;  /* 0x000748a001007387 */ /* 0x0009e60000100a00 */
[----:B------:R-:W-:Y:S01]  /*2bed0*/  IMAD.WIDE R162, R113, 0x2, R138 ;  /* 0x0000000271a27825 */ /* 0x000fe200078e028a */
[----:B------:R2:W-:Y:S04]  /*2bee0*/  STL.64 [R1+0x740], R158 ;  /* 0x0007409e01007387 */ /* 0x0005e80000100a00 */
[----:B------:R-:W-:Y:S01]  /*2bef0*/  STL.64 [R1+0x738], R162 ;  /* 0x000738a201007387 */ /* 0x000fe20000100a00 */
[----:B0-----:R-:W-:-:S02]  /*2bf00*/  IMAD R4, R59, UR11, RZ ;  /* 0x0000000b3b047c24 */ /* 0x001fc4000f8e02ff */
[--C-:B----4-:R-:W-:Y:S02]  /*2bf10*/  IMAD.WIDE R160, R97, 0x2, R138.reuse ;  /* 0x0000000261a07825 */ /* 0x110fe400078e028a */
[----:B------:R-:W4:Y:S04]  /*2bf20*/  LDL.LU R97, [R1+0x4] ;  /* 0x0000040001617983 */ /* 0x000f280000300800 */
[----:B------:R-:W-:Y:S01]  /*2bf30*/  STL.64 [R1+0x730], R160 ;  /* 0x000730a001007387 */ /* 0x000fe20000100a00 */
[----:B--2---:R-:W-:-:S03]  /*2bf40*/  IMAD.WIDE R158, R95, 0x2, R138 ;  /* 0x000000025f9e7825 */ /* 0x004fc600078e028a */
[----:B------:R-:W2:Y:S04]  /*2bf50*/  LDL.LU R95, [R1] ;  /* 0x00000000015f7983 */ /* 0x000ea80000300800 */
[----:B------:R3:W-:Y:S04]  /*2bf60*/  STL.64 [R1+0x728], R158 ;  /* 0x0007289e01007387 */ /* 0x0007e80000100a00 */
[----:B------:R-:W2:Y:S01]  /*2bf70*/  LDL.LU R59, [R1+0x38] ;  /* 0x00003800013b7983 */ /* 0x000ea20000300800 */
[----:B---3--:R-:W-:-:S05]  /*2bf80*/  IMAD.WIDE R158, R156, 0x2, R138 ;  /* 0x000000029c9e7825 */ /* 0x008fca00078e028a */
[----:B------:R0:W-:Y:S04]  /*2bf90*/  STL.64 [R1+0x720], R158 ;  /* 0x0007209e01007387 */ /* 0x0001e80000100a00 */
[----:B------:R-:W3:Y:S01]  /*2bfa0*/  LDL.LU R164, [R1+0x28] ;  /* 0x0000280001a47983 */ /* 0x000ee20000300800 */
[----:B------:R-:W-:-:S05]  /*2bfb0*/  IMAD.WIDE R156, R155, 0x2, R138 ;  /* 0x000000029b9c7825 */ /* 0x000fca00078e028a */
[----:B------:R1:W-:Y:S01]  /*2bfc0*/  STL.64 [R1+0x718], R156 ;  /* 0x0007189c01007387 */ /* 0x0003e20000100a00 */
[----:B0-----:R-:W-:-:S04]  /*2bfd0*/  IMAD.WIDE R158, R111, 0x2, R138 ;  /* 0x000000026f9e7825 */ /* 0x001fc800078e028a */
[----:B------:R-:W-:-:S04]  /*2bfe0*/  IMAD.WIDE R160, R109, 0x2, R138 ;  /* 0x000000026da07825 */ /* 0x000fc800078e028a */
[----:B-1----:R-:W-:-:S05]  /*2bff0*/  IMAD.WIDE R156, R141, 0x2, R138 ;  /* 0x000000028d9c7825 */ /* 0x002fca00078e028a */
[----:B------:R0:W-:Y:S04]  /*2c000*/  STL.64 [R1+0x710], R156 ;  /* 0x0007109c01007387 */ /* 0x0001e80000100a00 */
[----:B------:R1:W-:Y:S04]  /*2c010*/  STL.64 [R1+0x708], R158 ;  /* 0x0007089e01007387 */ /* 0x0003e80000100a00 */
[----:B------:R-:W-:Y:S01]  /*2c020*/  STL.64 [R1+0x700], R160 ;  /* 0x000700a001007387 */ /* 0x000fe20000100a00 */
[----:B0-----:R-:W-:-:S04]  /*2c030*/  IMAD.WIDE R156, R108, 0x2, R138 ;  /* 0x000000026c9c7825 */ /* 0x001fc800078e028a */
[--C-:B-1----:R-:W-:Y:S01]  /*2c040*/  IMAD.WIDE R158, R142, 0x2, R138.reuse ;  /* 0x000000028e9e7825 */ /* 0x102fe200078e028a */
[----:B------:R0:W-:Y:S03]  /*2c050*/  STL.64 [R1+0x6f8], R156 ;  /* 0x0006f89c01007387 */ /* 0x0001e60000100a00 */
[--C-:B------:R-:W-:Y:S01]  /*2c060*/  IMAD.WIDE R142, R143, 0x2, R138.reuse ;  /* 0x000000028f8e7825 */ /* 0x100fe200078e028a */
[----:B------:R-:W-:Y:S04]  /*2c070*/  STL.64 [R1+0x6f0], R158 ;  /* 0x0006f09e01007387 */ /* 0x000fe80000100a00 */
[----:B------:R1:W-:Y:S01]  /*2c080*/  STL.64 [R1+0x6e8], R142 ;  /* 0x0006e88e01007387 */ /* 0x0003e20000100a00 */
[----:B0-----:R-:W-:-:S04]  /*2c090*/  IMAD.WIDE R156, R144, 0x2, R138 ;  /* 0x00000002909c7825 */ /* 0x001fc800078e028a */
[--C-:B------:R-:W-:Y:S01]  /*2c0a0*/  IMAD.WIDE R144, R145, 0x2, R138.reuse ;  /* 0x0000000291907825 */ /* 0x100fe200078e028a */
[----:B------:R0:W-:Y:S03]  /*2c0b0*/  STL.64 [R1+0x6e0], R156 ;  /* 0x0006e09c01007387 */ /* 0x0001e60000100a00 */
[--C-:B-1----:R-:W-:Y:S01]  /*2c0c0*/  IMAD.WIDE R142, R146, 0x2, R138.reuse ;  /* 0x00000002928e7825 */ /* 0x102fe200078e028a */
[----:B------:R1:W-:Y:S04]  /*2c0d0*/  STL.64 [R1+0x6d8], R144 ;  /* 0x0006d89001007387 */ /* 0x0003e80000100a00 */
[----:B------:R1:W-:Y:S01]  /*2c0e0*/  STL.64 [R1+0x6d0], R142 ;  /* 0x0006d08e01007387 */ /* 0x0003e20000100a00 */
[----:B0-----:R-:W-:-:S04]  /*2c0f0*/  IMAD.WIDE R156, R107, 0x2, R138 ;  /* 0x000000026b9c7825 */ /* 0x001fc800078e028a */
[--C-:B-1----:R-:W-:Y:S01]  /*2c100*/  IMAD.WIDE R144, R106, 0x2, R138.reuse ;  /* 0x000000026a907825 */ /* 0x102fe200078e028a */
[----:B------:R0:W-:Y:S03]  /*2c110*/  STL.64 [R1+0x6c8], R156 ;  /* 0x0006c89c01007387 */ /* 0x0001e60000100a00 */
[--C-:B------:R-:W-:Y:S01]  /*2c120*/  IMAD.WIDE R142, R105, 0x2, R138.reuse ;  /* 0x00000002698e7825 */ /* 0x100fe200078e028a */
[----:B------:R1:W-:Y:S04]  /*2c130*/  STL.64 [R1+0x6c0], R144 ;  /* 0x0006c09001007387 */ /* 0x0003e80000100a00 */
[----:B------:R0:W-:Y:S02]  /*2c140*/  STL.64 [R1+0x6b8], R142 ;  /* 0x0006b88e01007387 */ /* 0x0001e40000100a00 */
[----:B0-----:R-:W-:-:S04]  /*2c150*/  IMAD.WIDE R156, R90, 0x2, R138 ;  /* 0x000000025a9c7825 */ /* 0x001fc800078e028a */
[--C-:B-1----:R-:W-:Y:S01]  /*2c160*/  IMAD.WIDE R144, R91, 0x2, R138.reuse ;  /* 0x000000025b907825 */ /* 0x102fe200078e028a */
[----:B------:R-:W-:Y:S04]  /*2c170*/  STL.64 [R1+0x6b0], R156 ;  /* 0x0006b09c01007387 */ /* 0x000fe80000100a00 */
[----:B------:R-:W-:Y:S01]  /*2c180*/  STL.64 [R1+0x6a8], R144 ;  /* 0x0006a89001007387 */ /* 0x000fe20000100a00 */
[----:B------:R-:W-:-:S04]  /*2c190*/  IMAD.WIDE R142, R92, 0x2, R138 ;  /* 0x000000025c8e7825 */ /* 0x000fc800078e028a */
[--C-:B------:R-:W-:Y:S01]  /*2c1a0*/  IMAD.WIDE R90, R93, 0x2, R138.reuse ;  /* 0x000000025d5a7825 */ /* 0x100fe200078e028a */
[----:B------:R0:W-:Y:S03]  /*2c1b0*/  STL.64 [R1+0x6a0], R142 ;  /* 0x0006a08e01007387 */ /* 0x0001e60000100a00 */
[--C-:B------:R-:W-:Y:S01]  /*2c1c0*/  IMAD.WIDE R92, R154, 0x2, R138.reuse ;  /* 0x000000029a5c7825 */ /* 0x100fe200078e028a */
[----:B------:R1:W-:Y:S04]  /*2c1d0*/  STL.64 [R1+0x698], R90 ;  /* 0x0006985a01007387 */ /* 0x0003e80000100a00 */
[----:B------:R1:W-:Y:S01]  /*2c1e0*/  STL.64 [R1+0x690], R92 ;  /* 0x0006905c01007387 */ /* 0x0003e20000100a00 */
[----:B0-----:R-:W-:-:S04]  /*2c1f0*/  IMAD.WIDE R142, R103, 0x2, R138 ;  /* 0x00000002678e7825 */ /* 0x001fc800078e028a */
[--C-:B-1----:R-:W-:Y:S01]  /*2c200*/  IMAD.WIDE R90, R101, 0x2, R138.reuse ;  /* 0x00000002655a7825 */ /* 0x102fe200078e028a */
        /* <DEDUP_REMOVED lines=9> */
[----:B------:R-:W-:Y:S01]  /*2c2a0*/  STL.64 [R1+0x660], R92 ;  /* 0x0006605c01007387 */ /* 0x000fe20000100a00 */
[----:B0-----:R-:W-:-:S04]  /*2c2b0*/  IMAD.WIDE R142, R150, 0x2, R138 ;  /* 0x00000002968e7825 */ /* 0x001fc800078e028a */
[--C-:B-1----:R-:W-:Y:S01]  /*2c2c0*/  IMAD.WIDE R90, R149, 0x2, R138.reuse ;  /* 0x00000002955a7825 */ /* 0x102fe200078e028a */
[----:B------:R-:W-:Y:S04]  /*2c2d0*/  STL.64 [R1+0x658], R142 ;  /* 0x0006588e01007387 */ /* 0x000fe80000100a00 */
[----:B------:R0:W-:Y:S02]  /*2c2e0*/  STL.64 [R1+0x650], R90 ;  /* 0x0006505a01007387 */ /* 0x0001e40000100a00 */
[----:B0-----:R-:W-:-:S04]  /*2c2f0*/  IMAD.WIDE R90, R165, 0x2, R138 ;  /* 0x00000002a55a7825 */ /* 0x001fc800078e028a */
[----:B----4-:R-:W-:-:S04]  /*2c300*/  IMAD.WIDE R92, R97, 0x2, R138 ;  /* 0x00000002615c7825 */ /* 0x010fc800078e028a */
[--C-:B--2---:R-:W-:Y:S01]  /*2c310*/  IMAD.WIDE R142, R95, 0x2, R138.reuse ;  /* 0x000000025f8e7825 */ /* 0x104fe200078e028a */
[----:B------:R0:W-:Y:S04]  /*2c320*/  STL.64 [R1+0x648], R92 ;  /* 0x0006485c01007387 */ /* 0x0001e80000100a00 */
[----:B------:R-:W-:Y:S04]  /*2c330*/  STL.64 [R1+0x640], R142 ;  /* 0x0006408e01007387 */ /* 0x000fe80000100a00 */
[----:B------:R-:W-:Y:S01]  /*2c340*/  STL [R1+0x3118], R60 ;  /* 0x0031183c01007387 */ /* 0x000fe20000100800 */
[----:B0-----:R-:W-:-:S03]  /*2c350*/  IMAD.WIDE R92, R60, 0x2, R138 ;  /* 0x000000023c5c7825 */ /* 0x001fc600078e028a */
[----:B------:R0:W-:Y:S04]  /*2c360*/  STL.64 [R1+0x638], R90 ;  /* 0x0006385a01007387 */ /* 0x0001e80000100a00 */
[----:B------:R1:W-:Y:S01]  /*2c370*/  STL.64 [R1+0x630], R92 ;  /* 0x0006305c01007387 */ /* 0x0003e20000100a00 */
[----:B0-----:R-:W-:-:S03]  /*2c380*/  IMAD.WIDE R90, R59, 0x2, R138 ;  /* 0x000000023b5a7825 */ /* 0x001fc600078e028a */
[----:B---3--:R-:W-:Y:S01]  /*2c390*/  STL [R1+0x3128], R164 ;  /* 0x003128a401007387 */ /* 0x008fe20000100800 */
[----:B-1----:R-:W-:-:S03]  /*2c3a0*/  IMAD.WIDE R92, R164, 0x2, R138 ;  /* 0x00000002a45c7825 */ /* 0x002fc600078e028a */
[----:B------:R0:W-:Y:S04]  /*2c3b0*/  STL.64 [R1+0x620], R90 ;  /* 0x0006205a01007387 */ /* 0x0001e80000100a00 */
[----:B------:R1:W-:Y:S04]  /*2c3c0*/  STL.64 [R1+0x608], R92 ;  /* 0x0006085c01007387 */ /* 0x0003e80000100a00 */
[----:B------:R2:W-:Y:S01]  /*2c3d0*/  STL.64 [R1+0x2f98], R88 ;  /* 0x002f985801007387 */ /* 0x0005e20000100a00 */
[----:B0-----:R-:W-:-:S04]  /*2c3e0*/  IMAD.WIDE R90, R89, 0x2, R138 ;  /* 0x00000002595a7825 */ /* 0x001fc800078e028a */
[--C-:B-1----:R-:W-:Y:S01]  /*2c3f0*/  IMAD.WIDE R92, R88, 0x2, R138.reuse ;  /* 0x00000002585c7825 */ /* 0x102fe200078e028a */
[----:B------:R0:W-:Y:S03]  /*2c400*/  STL.64 [R1+0x600], R90 ;  /* 0x0006005a01007387 */ /* 0x0001e60000100a00 */
[--C-:B--2---:R-:W-:Y:S01]  /*2c410*/  IMAD.WIDE R88, R70, 0x2, R138.reuse ;  /* 0x0000000246587825 */ /* 0x104fe200078e028a */
[----:B------:R1:W-:Y:S03]  /*2c420*/  STL.64 [R1+0x5f0], R92 ;  /* 0x0005f05c01007387 */ /* 0x0003e60000100a00 */
[----:B0-----:R-:W-:-:S04]  /*2c430*/  IMAD.WIDE R90, R72, 0x2, R138 ;  /* 0x00000002485a7825 */ /* 0x001fc800078e028a */
[--C-:B-1----:R-:W-:Y:S01]  /*2c440*/  IMAD.WIDE R92, R71, 0x2, R138.reuse ;  /* 0x00000002475c7825 */ /* 0x102fe200078e028a */
[----:B------:R0:W-:Y:S04]  /*2c450*/  STL.64 [R1+0x5d8], R90 ;  /* 0x0005d85a01007387 */ /* 0x0001e80000100a00 */
[----:B------:R1:W-:Y:S04]  /*2c460*/  STL.64 [R1+0x5d0], R88 ;  /* 0x0005d05801007387 */ /* 0x0003e80000100a00 */
[----:B------:R-:W-:Y:S01]  /*2c470*/  STL.64 [R1+0x5c0], R92 ;  /* 0x0005c05c01007387 */ /* 0x000fe20000100a00 */
[----:B0-----:R-:W-:-:S03]  /*2c480*/  IMAD.WIDE R90, R87, 0x2, R138 ;  /* 0x00000002575a7825 */ /* 0x001fc600078e028a */
[----:B------:R0:W-:Y:S01]  /*2c490*/  STL.64 [R1+0x2fa0], R86 ;  /* 0x002fa05601007387 */ /* 0x0001e20000100a00 */
[----:B-1----:R-:W-:-:S03]  /*2c4a0*/  IMAD.WIDE R88, R86, 0x2, R138 ;  /* 0x0000000256587825 */ /* 0x002fc600078e028a */
[----:B------:R-:W-:Y:S04]  /*2c4b0*/  STL.64 [R1+0x5a8], R90 ;  /* 0x0005a85a01007387 */ /* 0x000fe80000100a00 */
[----:B------:R1:W-:Y:S01]  /*2c4c0*/  STL.64 [R1+0x5a0], R88 ;  /* 0x0005a05801007387 */ /* 0x0003e20000100a00 */
[----:B0-----:R-:W-:-:S03]  /*2c4d0*/  IMAD.WIDE R86, R85, 0x2, R138 ;  /* 0x0000000255567825 */ /* 0x001fc600078e028a */
[----:B------:R0:W-:Y:S04]  /*2c4e0*/  STL.64 [R1+0x2fa8], R84 ;  /* 0x002fa85401007387 */ /* 0x0001e80000100a00 */
[----:B------:R2:W-:Y:S01]  /*2c4f0*/  STL.64 [R1+0x590], R86 ;  /* 0x0005905601007387 */ /* 0x0005e20000100a00 */
[----:B-1----:R-:W-:-:S05]  /*2c500*/  IMAD.WIDE R88, R84, 0x2, R138 ;  /* 0x0000000254587825 */ /* 0x002fca00078e028a */
[----:B------:R1:W-:Y:S01]  /*2c510*/  STL.64 [R1+0x578], R88 ;  /* 0x0005785801007387 */ /* 0x0003e20000100a00 */
[----:B0-----:R-:W-:-:S04]  /*2c520*/  IMAD.WIDE R84, R69, 0x2, R138 ;  /* 0x0000000245547825 */ /* 0x001fc800078e028a */
[----:B--2---:R-:W-:-:S04]  /*2c530*/  IMAD.WIDE R86, R83, 0x2, R138 ;  /* 0x0000000253567825 */ /* 0x004fc800078e028a */
        /* <DEDUP_REMOVED lines=10> */
[----:B------:R-:W-:Y:S04]  /*2c5e0*/  STL.64 [R1+0x2fb8], R80 ;  /* 0x002fb85001007387 */ /* 0x000fe80000100a00 */
[----:B------:R0:W-:Y:S01]  /*2c5f0*/  STL.64 [R1+0x518], R82 ;  /* 0x0005185201007387 */ /* 0x0001e20000100a00 */
[----:B-1----:R-:W-:-:S05]  /*2c600*/  IMAD.WIDE R84, R80, 0x2, R138 ;  /* 0x0000000250547825 */ /* 0x002fca00078e028a */
[----:B------:R-:W-:Y:S01]  /*2c610*/  STL.64 [R1+0x510], R84 ;  /* 0x0005105401007387 */ /* 0x000fe20000100a00 */
[----:B0-----:R-:W-:-:S03]  /*2c620*/  IMAD.WIDE R82, R79, 0x2, R138 ;  /* 0x000000024f527825 */ /* 0x001fc600078e028a */
[----:B------:R-:W-:Y:S01]  /*2c630*/  STL.64 [R1+0x2fc0], R78 ;  /* 0x002fc04e01007387 */ /* 0x000fe20000100a00 */
[----:B------:R-:W-:-:S03]  /*2c640*/  IMAD.WIDE R80, R78, 0x2, R138 ;  /* 0x000000024e507825 */ /* 0x000fc600078e028a */
        /* <DEDUP_REMOVED lines=10> */
[----:B------:R-:W-:Y:S03]  /*2c6f0*/  STL.64 [R1+0x4b0], R82 ;  /* 0x0004b05201007387 */ /* 0x000fe60000100a00 */
[--C-:B--2---:R-:W-:Y:S01]  /*2c700*/  IMAD.WIDE R78, R74, 0x2, R138.reuse ;  /* 0x000000024a4e7825 */ /* 0x104fe200078e028a */
[----:B------:R0:W-:Y:S04]  /*2c710*/  STL.64 [R1+0x2fc8], R74 ;  /* 0x002fc84a01007387 */ /* 0x0001e80000100a00 */
[----:B------:R-:W-:Y:S04]  /*2c720*/  STL.64 [R1+0x4a0], R80 ;  /* 0x0004a05001007387 */ /* 0x000fe80000100a00 */
[----:B------:R1:W-:Y:S01]  /*2c730*/  STL.64 [R1+0x488], R78 ;  /* 0x0004884e01007387 */ /* 0x0003e20000100a00 */
[----:B0-----:R-:W-:-:S03]  /*2c740*/  IMAD.WIDE R74, R76, 0x2, R138 ;  /* 0x000000024c4a7825 */ /* 0x001fc600078e028a */
[----:B------:R0:W-:Y:S04]  /*2c750*/  STL.64 [R1+0x2fd0], R76 ;  /* 0x002fd04c01007387 */ /* 0x0001e80000100a00 */
[----:B------:R2:W-:Y:S01]  /*2c760*/  STL.64 [R1+0x480], R74 ;  /* 0x0004804a01007387 */ /* 0x0005e20000100a00 */
[----:B------:R-:W-:Y:S01]  /*2c770*/  IMAD R58, R58, UR74, RZ ;  /* 0x0000004a3a3a7c24 */ /* 0x000fe2000f8e02ff */
[----:B------:R-:W3:Y:S01]  /*2c780*/  LDCU UR74, c[0x0][0x3b0] ;  /* 0x00007600ff4a77ac */ /* 0x000ee20008000800 */
[--C-:B-1----:R-:W-:Y:S01]  /*2c790*/  IMAD.WIDE R78, R61, 0x2, R138.reuse ;  /* 0x000000023d4e7825 */ /* 0x102fe200078e028a */
[----:B------:R-:W-:Y:S03]  /*2c7a0*/  STL [R1+0x3138], R73 ;  /* 0x0031384901007387 */ /* 0x000fe60000100800 */
[----:B0-----:R-:W-:-:S04]  /*2c7b0*/  IMAD.WIDE R76, R73, 0x2, R138 ;  /* 0x00000002494c7825 */ /* 0x001fc800078e028a */
[--C-:B--2---:R-:W-:Y:S01]  /*2c7c0*/  IMAD.WIDE R74, R63, 0x2, R138.reuse ;  /* 0x000000023f4a7825 */ /* 0x104fe200078e028a */
[----:B------:R0:W-:Y:S04]  /*2c7d0*/  STL.64 [R1+0x470], R76 ;  /* 0x0004704c01007387 */ /* 0x0001e80000100a00 */
[----:B------:R1:W-:Y:S01]  /*2c7e0*/  STL.64 [R1+0x458], R74 ;  /* 0x0004584a01007387 */ /* 0x0003e20000100a00 */
[----:B------:R-:W-:Y:S01]  /*2c7f0*/  IMAD R56, R56, UR76, RZ ;  /* 0x0000004c38387c24 */ /* 0x000fe2000f8e02ff */
[----:B------:R-:W2:Y:S02]  /*2c800*/  LDCU UR76, c[0x0][0x3b0] ;  /* 0x00007600ff4c77ac */ /* 0x000ea40008000800 */
[----:B------:R-:W-:Y:S01]  /*2c810*/  STL.64 [R1+0x450], R78 ;  /* 0x0004504e01007387 */ /* 0x000fe20000100a00 */
[----:B0-----:R-:W-:-:S03]  /*2c820*/  IMAD.WIDE R76, R62, 0x2, R138 ;  /* 0x000000023e4c7825 */ /* 0x001fc600078e028a */
[----:B------:R0:W-:Y:S01]  /*2c830*/  STL.64 [R1+0x2fd8], R58 ;  /* 0x002fd83a01007387 */ /* 0x0001e20000100a00 */
[----:B-1----:R-:W-:-:S03]  /*2c840*/  IMAD.WIDE R74, R58, 0x2, R138 ;  /* 0x000000023a4a7825 */ /* 0x002fc600078e028a */
[----:B------:R-:W-:Y:S04]  /*2c850*/  STL.64 [R1+0x440], R76 ;  /* 0x0004404c01007387 */ /* 0x000fe80000100a00 */
[----:B------:R1:W-:Y:S01]  /*2c860*/  STL.64 [R1+0x428], R74 ;  /* 0x0004284a01007387 */ /* 0x0003e20000100a00 */
[----:B0-----:R-:W-:-:S03]  /*2c870*/  IMAD.WIDE R58, R57, 0x2, R138 ;  /* 0x00000002393a7825 */ /* 0x001fc600078e028a */
[----:B------:R0:W-:Y:S01]  /*2c880*/  STL.64 [R1+0x2fe0], R56 ;  /* 0x002fe03801007387 */ /* 0x0001e20000100a00 */
[----:B------:R-:W-:-:S03]  /*2c890*/  IMAD R53, R53, UR38, RZ ;  /* 0x0000002635357c24 */ /* 0x000fc6000f8e02ff */
[----:B------:R4:W-:Y:S01]  /*2c8a0*/  STL.64 [R1+0x420], R58 ;  /* 0x0004203a01007387 */ /* 0x0009e20000100a00 */
[----:B-1----:R-:W-:-:S05]  /*2c8b0*/  IMAD.WIDE R74, R56, 0x2, R138 ;  /* 0x00000002384a7825 */ /* 0x002fca00078e028a */
[----:B------:R-:W-:Y:S01]  /*2c8c0*/  STL.64 [R1+0x410], R74 ;  /* 0x0004104a01007387 */ /* 0x000fe20000100a00 */
[----:B0-----:R-:W-:-:S04]  /*2c8d0*/  IMAD.WIDE R56, R54, 0x2, R138 ;  /* 0x0000000236387825 */ /* 0x001fc800078e028a */
[----:B----4-:R-:W-:Y:S01]  /*2c8e0*/  IMAD.WIDE R58, R55, 0x2, R138 ;  /* 0x00000002373a7825 */ /* 0x010fe200078e028a */
[----:B------:R0:W-:Y:S03]  /*2c8f0*/  STL.64 [R1+0x2fe8], R54 ;  /* 0x002fe83601007387 */ /* 0x0001e60000100a00 */
[----:B------:R-:W-:Y:S01]  /*2c900*/  IMAD R52, R52, UR39, RZ ;  /* 0x0000002734347c24 */ /* 0x000fe2000f8e02ff */
[----:B------:R-:W-:Y:S01]  /*2c910*/  STL.64 [R1+0x3f8], R58 ;  /* 0x0003f83a01007387 */ /* 0x000fe20000100a00 */
[----:B------:R-:W-:-:S03]  /*2c920*/  IMAD R50, R50, UR41, RZ ;  /* 0x0000002932327c24 */ /* 0x000fc6000f8e02ff */
[----:B------:R1:W-:Y:S01]  /*2c930*/  STL.64 [R1+0x3f0], R56 ;  /* 0x0003f03801007387 */ /* 0x0003e20000100a00 */
[----:B0-----:R-:W-:-:S04]  /*2c940*/  IMAD.WIDE R54, R53, 0x2, R138 ;  /* 0x0000000235367825 */ /* 0x001fc800078e028a */
[----:B------:R-:W-:Y:S01]  /*2c950*/  IMAD R49, R49, UR42, RZ ;  /* 0x0000002a31317c24 */ /* 0x000fe2000f8e02ff */
[----:B------:R0:W-:Y:S01]  /*2c960*/  STL.64 [R1+0x3e0], R54 ;  /* 0x0003e03601007387 */ /* 0x0001e20000100a00 */
[----:B-1----:R-:W-:-:S04]  /*2c970*/  IMAD.WIDE R56, R52, 0x2, R138 ;  /* 0x0000000234387825 */ /* 0x002fc800078e028a */
[----:B------:R-:W-:Y:S01]  /*2c980*/  IMAD R51, R51, UR40, RZ ;  /* 0x0000002833337c24 */ /* 0x000fe2000f8e02ff */
[----:B------:R1:W-:Y:S01]  /*2c990*/  STL.64 [R1+0x3c8], R56 ;  /* 0x0003c83801007387 */ /* 0x0003e20000100a00 */
[----:B------:R-:W-:Y:S02]  /*2c9a0*/  IMAD R48, R48, UR43, RZ ;  /* 0x0000002b30307c24 */ /* 0x000fe4000f8e02ff */
[--C-:B0-----:R-:W-:Y:S01]  /*2c9b0*/  IMAD.WIDE R54, R50, 0x2, R138.reuse ;  /* 0x0000000232367825 */ /* 0x101fe200078e028a */
[----:B------:R-:W-:Y:S03]  /*2c9c0*/  STL [R1+0x3148], R50 ;  /* 0x0031483201007387 */ /* 0x000fe60000100800 */
[--C-:B------:R-:W-:Y:S01]  /*2c9d0*/  IMAD.WIDE R58, R51, 0x2, R138.reuse ;  /* 0x00000002333a7825 */ /* 0x100fe200078e028a */
[----:B------:R0:W-:Y:S03]  /*2c9e0*/  STL.64 [R1+0x3b8], R54 ;  /* 0x0003b83601007387 */ /* 0x0001e60000100a00 */
[----:B-1----:R-:W-:Y:S01]  /*2c9f0*/  IMAD.WIDE R56, R49, 0x2, R138 ;  /* 0x0000000231387825 */ /* 0x002fe200078e028a */
[----:B------:R1:W-:Y:S03]  /*2ca00*/  STL.64 [R1+0x2ff0], R48 ;  /* 0x002ff03001007387 */ /* 0x0003e60000100a00 */
[----:B------:R-:W-:Y:S01]  /*2ca10*/  IMAD R47, R47, UR44, RZ ;  /* 0x0000002c2f2f7c24 */ /* 0x000fe2000f8e02ff */
[----:B------:R-:W-:Y:S01]  /*2ca20*/  STL.64 [R1+0x3b0], R56 ;  /* 0x0003b03801007387 */ /* 0x000fe20000100a00 */
[----:B------:R-:W-:-:S02]  /*2ca30*/  IMAD R46, R46, UR45, RZ ;  /* 0x0000002d2e2e7c24 */ /* 0x000fc4000f8e02ff */
[--C-:B0-----:R-:W-:Y:S01]  /*2ca40*/  IMAD.WIDE R54, R48, 0x2, R138.reuse ;  /* 0x0000000230367825 */ /* 0x101fe200078e028a */
[----:B------:R-:W-:Y:S03]  /*2ca50*/  STL.64 [R1+0x3c0], R58 ;  /* 0x0003c03a01007387 */ /* 0x000fe60000100a00 */
[----:B------:R-:W-:Y:S01]  /*2ca60*/  IMAD R45, R45, UR46, RZ ;  /* 0x0000002e2d2d7c24 */ /* 0x000fe2000f8e02ff */
[----:B------:R0:W-:Y:S01]  /*2ca70*/  STL.64 [R1+0x3a8], R54 ;  /* 0x0003a83601007387 */ /* 0x0001e20000100a00 */
[----:B-1----:R-:W-:-:S03]  /*2ca80*/  IMAD.WIDE R48, R46, 0x2, R138 ;  /* 0x000000022e307825 */ /* 0x002fc600078e028a */
[----:B------:R-:W-:Y:S01]  /*2ca90*/  STL.64 [R1+0x2ff8], R58 ;  /* 0x002ff83a01007387 */ /* 0x000fe20000100a00 */
[----:B------:R-:W-:-:S03]  /*2caa0*/  IMAD R44, R44, UR47, RZ ;  /* 0x0000002f2c2c7c24 */ /* 0x000fc6000f8e02ff */
[----:B------:R1:W-:Y:S01]  /*2cab0*/  STL.64 [R1+0x3000], R46 ;  /* 0x0030002e01007387 */ /* 0x0003e20000100a00 */
[----:B0-----:R-:W-:-:S04]  /*2cac0*/  IMAD.WIDE R54, R47, 0x2, R138 ;  /* 0x000000022f367825 */ /* 0x001fc800078e028a */
[----:B------:R-:W-:Y:S01]  /*2cad0*/  IMAD R42, R42, UR49, RZ ;  /* 0x000000312a2a7c24 */ /* 0x000fe2000f8e02ff */
[----:B------:R-:W-:Y:S01]  /*2cae0*/  STL.64 [R1+0x3a0], R54 ;  /* 0x0003a03601007387 */ /* 0x000fe20000100a00 */
[----:B-1----:R-:W-:-:S03]  /*2caf0*/  IMAD.WIDE R46, R45, 0x2, R138 ;  /* 0x000000022d2e7825 */ /* 0x002fc600078e028a */
[----:B------:R0:W-:Y:S01]  /*2cb00*/  STL.64 [R1+0x398], R48 ;  /* 0x0003983001007387 */ /* 0x0001e20000100a00 */
[----:B------:R-:W-:-:S03]  /*2cb10*/  IMAD R41, R41, UR50, RZ ;  /* 0x0000003229297c24 */ /* 0x000fc6000f8e02ff */
[----:B------:R1:W-:Y:S01]  /*2cb20*/  STL.64 [R1+0x390], R46 ;  /* 0x0003902e01007387 */ /* 0x0003e20000100a00 */
[----:B------:R-:W-:Y:S02]  /*2cb30*/  IMAD R43, R43, UR48, RZ ;  /* 0x000000302b2b7c24 */ /* 0x000fe4000f8e02ff */
[----:B------:R-:W-:Y:S02]  /*2cb40*/  IMAD R40, R40, UR51, RZ ;  /* 0x0000003328287c24 */ /* 0x000fe4000f8e02ff */
[----:B0-----:R-:W-:-:S04]  /*2cb50*/  IMAD.WIDE R48, R44, 0x2, R138 ;  /* 0x000000022c307825 */ /* 0x001fc800078e028a */
[--C-:B-1----:R-:W-:Y:S01]  /*2cb60*/  IMAD.WIDE R46, R42, 0x2, R138.reuse ;  /* 0x000000022a2e7825 */ /* 0x102fe200078e028a */
[----:B------:R0:W-:Y:S03]  /*2cb70*/  STL.64 [R1+0x388], R48 ;  /* 0x0003883001007387 */ /* 0x0001e60000100a00 */
[--C-:B------:R-:W-:Y:S01]  /*2cb80*/  IMAD.WIDE R76, R43, 0x2, R138.reuse ;  /* 0x000000022b4c7825 */ /* 0x100fe200078e028a */
[----:B------:R-:W-:Y:S04]  /*2cb90*/  STL [R1+0x3158], R42 ;  /* 0x0031582a01007387 */ /* 0x000fe80000100800 */
[----:B------:R1:W-:Y:S01]  /*2cba0*/  STL.64 [R1+0x378], R46 ;  /* 0x0003782e01007387 */ /* 0x0003e20000100a00 */
[----:B0-----:R-:W-:-:S03]  /*2cbb0*/  IMAD.WIDE R48, R41, 0x2, R138 ;  /* 0x0000000229307825 */ /* 0x001fc600078e028a */
[----:B------:R-:W-:Y:S01]  /*2cbc0*/  STL.64 [R1+0x3008], R40 ;  /* 0x0030082801007387 */ /* 0x000fe20000100a00 */
[----:B------:R-:W-:-:S03]  /*2cbd0*/  IMAD R39, R39, UR52, RZ ;  /* 0x0000003427277c24 */ /* 0x000fc6000f8e02ff */
[----:B------:R-:W-:Y:S01]  /*2cbe0*/  STL.64 [R1+0x370], R48 ;  /* 0x0003703001007387 */ /* 0x000fe20000100a00 */
[----:B-1----:R-:W-:-:S03]  /*2cbf0*/  IMAD.WIDE R46, R40, 0x2, R138 ;  /* 0x00000002282e7825 */ /* 0x002fc600078e028a */
[----:B------:R-:W-:Y:S01]  /*2cc00*/  STL.64 [R1+0x380], R76 ;  /* 0x0003804c01007387 */ /* 0x000fe20000100a00 */
[----:B------:R-:W-:-:S03]  /*2cc10*/  IMAD R38, R38, UR53, RZ ;  /* 0x0000003526267c24 */ /* 0x000fc6000f8e02ff */
[----:B------:R0:W-:Y:S04]  /*2cc20*/  STL.64 [R1+0x368], R46 ;  /* 0x0003682e01007387 */ /* 0x0001e80000100a00 */
[----:B------:R-:W-:Y:S04]  /*2cc30*/  STL.64 [R1+0x3010], R76 ;  /* 0x0030104c01007387 */ /* 0x000fe80000100a00 */
[----:B------:R1:W-:Y:S01]  /*2cc40*/  STL.64 [R1+0x3018], R38 ;  /* 0x0030182601007387 */ /* 0x0003e20000100a00 */
[----:B0-----:R-:W-:-:S05]  /*2cc50*/  IMAD.WIDE R46, R39, 0x2, R138 ;  /* 0x00000002272e7825 */ /* 0x001fca00078e028a */
[----:B------:R-:W-:Y:S04]  /*2cc60*/  STL.64 [R1+0x360], R46 ;  /* 0x0003602e01007387 */ /* 0x000fe80000100a00 */
[----:B------:R-:W4:Y:S01]  /*2cc70*/  LDL.LU R6, [R1+0x10a4] ;  /* 0x0010a40001067983 */ /* 0x000f220000300800 */
[----:B------:R-:W-:Y:S02]  /*2cc80*/  IMAD R37, R37, UR54, RZ ;  /* 0x0000003625257c24 */ /* 0x000fe4000f8e02ff */
[----:B------:R-:W-:Y:S02]  /*2cc90*/  IMAD R34, R34, UR57, RZ ;  /* 0x0000003922227c24 */ /* 0x000fe4000f8e02ff */
[----:B------:R-:W-:-:S04]  /*2cca0*/  IMAD.WIDE R40, R38, 0x2, R138 ;  /* 0x0000000226287825 */ /* 0x000fc800078e028a */
[--C-:B------:R-:W-:Y:S01]  /*2ccb0*/  IMAD.WIDE R92, R37, 0x2, R138.reuse ;  /* 0x00000002255c7825 */ /* 0x100fe200078e028a */
[----:B------:R-:W-:Y:S03]  /*2ccc0*/  STL.64 [R1+0x358], R40 ;  /* 0x0003582801007387 */ /* 0x000fe60000100a00 */
[----:B------:R-:W-:Y:S02]  /*2ccd0*/  IMAD R36, R36, UR55, RZ ;  /* 0x0000003724247c24 */ /* 0x000fe4000f8e02ff */
[--C-:B-1----:R-:W-:Y:S01]  /*2cce0*/  IMAD.WIDE R38, R34, 0x2, R138.reuse ;  /* 0x0000000222267825 */ /* 0x102fe200078e028a */
[----:B------:R-:W-:Y:S03]  /*2ccf0*/  STL.64 [R1+0x350], R92 ;  /* 0x0003505c01007387 */ /* 0x000fe60000100a00 */
[----:B------:R-:W-:Y:S01]  /*2cd00*/  IMAD R33, R33, UR58, RZ ;  /* 0x0000003a21217c24 */ /* 0x000fe2000f8e02ff */
[----:B------:R-:W-:Y:S01]  /*2cd10*/  STL.64 [R1+0x3168], R92 ;  /* 0x0031685c01007387 */ /* 0x000fe20000100a00 */
[----:B------:R-:W-:-:S03]  /*2cd20*/  IMAD.WIDE R90, R36, 0x2, R138 ;  /* 0x00000002245a7825 */ /* 0x000fc600078e028a */
[----:B------:R0:W-:Y:S01]  /*2cd30*/  STL.64 [R1+0x338], R38 ;  /* 0x0003382601007387 */ /* 0x0001e20000100a00 */
[----:B------:R-:W-:Y:S02]  /*2cd40*/  IMAD R35, R35, UR56, RZ ;  /* 0x0000003823237c24 */ /* 0x000fe4000f8e02ff */
[----:B------:R-:W-:Y:S01]  /*2cd50*/  IMAD R32, R32, UR59, RZ ;  /* 0x0000003b20207c24 */ /* 0x000fe2000f8e02ff */
[----:B------:R-:W-:Y:S01]  /*2cd60*/  STL.64 [R1+0x348], R90 ;  /* 0x0003485a01007387 */ /* 0x000fe20000100a00 */
[----:B------:R-:W-:-:S03]  /*2cd70*/  IMAD.WIDE R74, R35, 0x2, R138 ;  /* 0x00000002234a7825 */ /* 0x000fc600078e028a */
[----:B------:R-:W-:Y:S01]  /*2cd80*/  STL.64 [R1+0x3088], R90 ;  /* 0x0030885a01007387 */ /* 0x000fe20000100a00 */
[----:B0-----:R-:W-:-:S05]  /*2cd90*/  IMAD.WIDE R38, R33, 0x2, R138 ;  /* 0x0000000221267825 */ /* 0x001fca00078e028a */
[----:B------:R0:W-:Y:S04]  /*2cda0*/  STL.64 [R1+0x330], R38 ;  /* 0x0003302601007387 */ /* 0x0001e80000100a00 */
[----:B------:R1:W-:Y:S01]  /*2cdb0*/  STL.64 [R1+0x3020], R32 ;  /* 0x0030202001007387 */ /* 0x0003e20000100a00 */
[----:B------:R-:W-:-:S03]  /*2cdc0*/  IMAD.WIDE R40, R29, 0x2, R138 ;  /* 0x000000021d287825 */ /* 0x000fc600078e028a */
[----:B------:R-:W-:Y:S01]  /*2cdd0*/  STL.64 [R1+0x340], R74 ;  /* 0x0003404a01007387 */ /* 0x000fe20000100a00 */
[----:B0-----:R-:W-:-:S04]  /*2cde0*/  IMAD.WIDE R38, R32, 0x2, R138 ;  /* 0x0000000220267825 */ /* 0x001fc800078e028a */
[--C-:B-1----:R-:W-:Y:S01]  /*2cdf0*/  IMAD.WIDE R32, R26, 0x2, R138.reuse ;  /* 0x000000021a207825 */ /* 0x102fe200078e028a */
[----:B------:R0:W-:Y:S04]  /*2ce00*/  STL.64 [R1+0x328], R38 ;  /* 0x0003282601007387 */ /* 0x0001e80000100a00 */
[----:B------:R-:W-:Y:S04]  /*2ce10*/  STL.64 [R1+0x3028], R74 ;  /* 0x0030284a01007387 */ /* 0x000fe80000100a00 */
[----:B------:R1:W-:Y:S01]  /*2ce20*/  STL.64 [R1+0x320], R32 ;  /* 0x0003202001007387 */ /* 0x0003e20000100a00 */
[----:B0-----:R-:W-:-:S03]  /*2ce30*/  IMAD.WIDE R38, R118, 0x2, R138 ;  /* 0x0000000276267825 */ /* 0x001fc600078e028a */
[----:B------:R-:W-:Y:S01]  /*2ce40*/  STL.64 [R1+0x318], R40 ;  /* 0x0003182801007387 */ /* 0x000fe20000100a00 */
[----:B-1----:R-:W-:-:S03]  /*2ce50*/  IMAD.WIDE R32, R116, 0x2, R138 ;  /* 0x0000000274207825 */ /* 0x002fc600078e028a */
[----:B------:R0:W-:Y:S04]  /*2ce60*/  STL.64 [R1+0x310], R38 ;  /* 0x0003102601007387 */ /* 0x0001e80000100a00 */
[----:B------:R1:W-:Y:S01]  /*2ce70*/  STL.64 [R1+0x308], R32 ;  /* 0x0003082001007387 */ /* 0x0003e20000100a00 */
[----:B------:R-:W-:-:S03]  /*2ce80*/  IMAD.WIDE R78, R114, 0x2, R138 ;  /* 0x00000002724e7825 */ /* 0x000fc600078e028a */
[----:B------:R2:W-:Y:S01]  /*2ce90*/  STL.64 [R1+0x3030], R24 ;  /* 0x0030301801007387 */ /* 0x0005e20000100a00 */
[----:B------:R-:W-:Y:S02]  /*2cea0*/  IMAD R18, R18, UR67, RZ ;  /* 0x0000004312127c24 */ /* 0x000fe4000f8e02ff */
[----:B0-----:R-:W-:-:S04]  /*2ceb0*/  IMAD.WIDE R38, R24, 0x2, R138 ;  /* 0x0000000218267825 */ /* 0x001fc800078e028a */
[--C-:B-1----:R-:W-:Y:S01]  /*2cec0*/  IMAD.WIDE R32, R25, 0x2, R138.reuse ;  /* 0x0000000219207825 */ /* 0x102fe200078e028a */
[----:B------:R-:W-:Y:S03]  /*2ced0*/  STL.64 [R1+0x2f8], R38 ;  /* 0x0002f82601007387 */ /* 0x000fe60000100a00 */
[----:B------:R-:W-:Y:S02]  /*2cee0*/  IMAD R10, R10, UR16, RZ ;  /* 0x000000100a0a7c24 */ /* 0x000fe4000f8e02ff */
[--C-:B--2---:R-:W-:Y:S01]  /*2cef0*/  IMAD.WIDE R24, R112, 0x2, R138.reuse ;  /* 0x0000000270187825 */ /* 0x104fe200078e028a */
[----:B------:R-:W-:Y:S03]  /*2cf00*/  STL.64 [R1+0x2f0], R32 ;  /* 0x0002f02001007387 */ /* 0x000fe60000100a00 */
[--C-:B------:R-:W-:Y:S01]  /*2cf10*/  IMAD.WIDE R162, R110, 0x2, R138.reuse ;  /* 0x000000026ea27825 */ /* 0x100fe200078e028a */
[----:B------:R-:W-:Y:S03]  /*2cf20*/  STL.64 [R1+0x300], R78 ;  /* 0x0003004e01007387 */ /* 0x000fe60000100a00 */
[--C-:B------:R-:W-:Y:S01]  /*2cf30*/  IMAD.WIDE R160, R18, 0x2, R138.reuse ;  /* 0x0000000212a07825 */ /* 0x100fe200078e028a */
[----:B------:R-:W-:Y:S03]  /*2cf40*/  STL.64 [R1+0x3038], R78 ;  /* 0x0030384e01007387 */ /* 0x000fe60000100a00 */
[--C-:B------:R-:W-:Y:S01]  /*2cf50*/  IMAD.WIDE R158, R10, 0x2, R138.reuse ;  /* 0x000000020a9e7825 */ /* 0x100fe200078e028a */
[----:B------:R0:W-:Y:S03]  /*2cf60*/  STL.64 [R1+0x2b8], R24 ;  /* 0x0002b81801007387 */ /* 0x0001e60000100a00 */
[----:B------:R-:W-:Y:S01]  /*2cf70*/  IMAD.WIDE R156, R102, 0x2, R138 ;  /* 0x00000002669c7825 */ /* 0x000fe200078e028a */
[----:B------:R-:W-:Y:S03]  /*2cf80*/  STL.64 [R1+0x3170], R162 ;  /* 0x003170a201007387 */ /* 0x000fe60000100a00 */
[----:B------:R-:W-:Y:S01]  /*2cf90*/  IMAD R17, R17, UR68, RZ ;  /* 0x0000004411117c24 */ /* 0x000fe2000f8e02ff */
[----:B------:R-:W-:Y:S01]  /*2cfa0*/  STL.64 [R1+0x3178], R160 ;  /* 0x003178a001007387 */ /* 0x000fe20000100a00 */
[----:B------:R-:W-:-:S02]  /*2cfb0*/  IMAD R9, R9, UR17, RZ ;  /* 0x0000001109097c24 */ /* 0x000fc4000f8e02ff */
[--C-:B0-----:R-:W-:Y:S01]  /*2cfc0*/  IMAD.WIDE R24, R104, 0x2, R138.reuse ;  /* 0x0000000268187825 */ /* 0x101fe200078e028a */
[----:B------:R-:W-:Y:S03]  /*2cfd0*/  STL.64 [R1+0x3180], R158 ;  /* 0x0031809e01007387 */ /* 0x000fe60000100a00 */
[----:B------:R-:W-:Y:S01]  /*2cfe0*/  IMAD R16, R16, UR69, RZ ;  /* 0x0000004510107c24 */ /* 0x000fe2000f8e02ff */
[----:B------:R-:W-:Y:S01]  /*2cff0*/  STL.64 [R1+0x3090], R156 ;  /* 0x0030909c01007387 */ /* 0x000fe20000100a00 */
[----:B------:R-:W-:Y:S02]  /*2d000*/  IMAD R8, R8, UR73, RZ ;  /* 0x0000004908087c24 */ /* 0x000fe4000f8e02ff */
[--C-:B------:R-:W-:Y:S01]  /*2d010*/  IMAD.WIDE R32, R17, 0x2, R138.reuse ;  /* 0x0000000211207825 */ /* 0x100fe200078e028a */
[----:B------:R0:W-:Y:S03]  /*2d020*/  STL.64 [R1+0x2a8], R24 ;  /* 0x0002a81801007387 */ /* 0x0001e60000100a00 */
[--C-:B------:R-:W-:Y:S01]  /*2d030*/  IMAD.WIDE R154, R94, 0x2, R138.reuse ;  /* 0x000000025e9a7825 */ /* 0x100fe200078e028a */
[----:B------:R1:W-:Y:S03]  /*2d040*/  STL.64 [R1+0x270], R32 ;  /* 0x0002702001007387 */ /* 0x0003e60000100a00 */
[----:B------:R-:W-:-:S04]  /*2d050*/  IMAD.WIDE R152, R16, 0x2, R138 ;  /* 0x0000000210987825 */ /* 0x000fc800078e028a */
[----:B0-----:R-:W-:-:S04]  /*2d060*/  IMAD.WIDE R24, R9, 0x2, R138 ;  /* 0x0000000209187825 */ /* 0x001fc800078e028a */
[--C-:B------:R-:W-:Y:S01]  /*2d070*/  IMAD.WIDE R150, R8, 0x2, R138.reuse ;  /* 0x0000000208967825 */ /* 0x100fe200078e028a */
[----:B------:R0:W-:Y:S03]  /*2d080*/  STL.64 [R1+0x2b0], R24 ;  /* 0x0002b01801007387 */ /* 0x0001e60000100a00 */
[--C-:B------:R-:W-:Y:S01]  /*2d090*/  IMAD.WIDE R80, R96, 0x2, R138.reuse ;  /* 0x0000000260507825 */ /* 0x100fe200078e028a */
[----:B------:R-:W-:Y:S04]  /*2d0a0*/  STL.64 [R1+0x3040], R154 ;  /* 0x0030409a01007387 */ /* 0x000fe80000100a00 */
[----:B------:R-:W-:Y:S01]  /*2d0b0*/  STL.64 [R1+0x3048], R152 ;  /* 0x0030489801007387 */ /* 0x000fe20000100a00 */
[----:B-1----:R-:W-:-:S03]  /*2d0c0*/  IMAD.WIDE R32, R31, 0x2, R138 ;  /* 0x000000021f207825 */ /* 0x002fc600078e028a */
[----:B------:R-:W-:Y:S01]  /*2d0d0*/  STL.64 [R1+0x3050], R150 ;  /* 0x0030509601007387 */ /* 0x000fe20000100a00 */
[----:B0-----:R-:W-:-:S03]  /*2d0e0*/  IMAD.WIDE R24, R28, 0x2, R138 ;  /* 0x000000021c187825 */ /* 0x001fc600078e028a */
[----:B------:R-:W-:Y:S04]  /*2d0f0*/  STL.64 [R1+0x298], R80 ;  /* 0x0002985001007387 */ /* 0x000fe80000100a00 */
[----:B------:R-:W-:Y:S04]  /*2d100*/  STL.64 [R1+0x3058], R80 ;  /* 0x0030585001007387 */ /* 0x000fe80000100a00 */
        /* <DEDUP_REMOVED lines=9> */
[----:B------:R-:W-:Y:S01]  /*2d1a0*/  STL.64 [R1+0x3070], R30 ;  /* 0x0030701e01007387 */ /* 0x000fe20000100a00 */
[----:B------:R-:W-:-:S03]  /*2d1b0*/  IMAD R23, R23, UR62, RZ ;  /* 0x0000003e17177c24 */ /* 0x000fc6000f8e02ff */
[----:B------:R0:W-:Y:S01]  /*2d1c0*/  STL.64 [R1+0x278], R26 ;  /* 0x0002781a01007387 */ /* 0x0001e20000100a00 */
[----:B-1----:R-:W-:-:S04]  /*2d1d0*/  IMAD.WIDE R24, R147, 0x2, R138 ;  /* 0x0000000293187825 */ /* 0x002fc800078e028a */
[----:B------:R-:W-:Y:S01]  /*2d1e0*/  IMAD R22, R22, UR63, RZ ;  /* 0x0000003f16167c24 */ /* 0x000fe2000f8e02ff */
[----:B------:R1:W-:Y:S01]  /*2d1f0*/  STL.64 [R1+0x268], R24 ;  /* 0x0002681801007387 */ /* 0x0003e20000100a00 */
[----:B0-----:R-:W-:-:S04]  /*2d200*/  IMAD.WIDE R26, R0, 0x2, R138 ;  /* 0x00000002001a7825 */ /* 0x001fc800078e028a */
[----:B------:R-:W-:-:S04]  /*2d210*/  IMAD.WIDE R148, R22, 0x2, R138 ;  /* 0x0000000216947825 */ /* 0x000fc800078e028a */
[----:B-1----:R-:W-:-:S04]  /*2d220*/  IMAD.WIDE R24, R23, 0x2, R138 ;  /* 0x0000000217187825 */ /* 0x002fc800078e028a */
[----:B------:R-:W-:Y:S02]  /*2d230*/  IMAD R21, R21, UR64, RZ ;  /* 0x0000004015157c24 */ /* 0x000fe4000f8e02ff */
[----:B------:R-:W-:Y:S02]  /*2d240*/  IMAD R20, R20, UR65, RZ ;  /* 0x0000004114147c24 */ /* 0x000fe4000f8e02ff */
[----:B------:R-:W-:Y:S02]  /*2d250*/  IMAD R19, R19, UR66, RZ ;  /* 0x0000004213137c24 */ /* 0x000fe4000f8e02ff */
[----:B------:R-:W-:Y:S02]  /*2d260*/  IMAD R15, R15, UR70, RZ ;  /* 0x000000460f0f7c24 */ /* 0x000fe4000f8e02ff */
[----:B------:R-:W-:Y:S02]  /*2d270*/  IMAD R14, R14, UR71, RZ ;  /* 0x000000470e0e7c24 */ /* 0x000fe4000f8e02ff */
[----:B------:R-:W-:-:S04]  /*2d280*/  IMAD.WIDE R146, R20, 0x2, R138 ;  /* 0x0000000214927825 */ /* 0x000fc800078e028a */
[----:B------:R-:W-:-:S04]  /*2d290*/  IMAD.WIDE R144, R14, 0x2, R138 ;  /* 0x000000020e907825 */ /* 0x000fc800078e028a */
[----:B------:R-:W-:Y:S02]  /*2d2a0*/  IMAD R13, R13, UR72, RZ ;  /* 0x000000480d0d7c24 */ /* 0x000fe4000f8e02ff */
[----:B------:R-:W-:Y:S02]  /*2d2b0*/  IMAD R12, R12, UR14, RZ ;  /* 0x0000000e0c0c7c24 */ /* 0x000fe4000f8e02ff */
[----:B------:R-:W-:Y:S02]  /*2d2c0*/  IMAD R11, R11, UR15, RZ ;  /* 0x0000000f0b0b7c24 */ /* 0x000fe4000f8e02ff */
[----:B------:R-:W-:-:S04]  /*2d2d0*/  IMAD.WIDE R142, R12, 0x2, R138 ;  /* 0x000000020c8e7825 */ /* 0x000fc800078e028a */
[----:B---3--:R-:W-:Y:S02]  /*2d2e0*/  IMAD R7, R7, UR74, RZ ;  /* 0x0000004a07077c24 */ /* 0x008fe4000f8e02ff */
[----:B----4-:R-:W-:-:S05]  /*2d2f0*/  IMAD.WIDE R28, R6, 0x2, R138 ;  /* 0x00000002061c7825 */ /* 0x010fca00078e028a */
[----:B------:R-:W-:Y:S04]  /*2d300*/  STL.64 [R1+0x258], R28 ;  /* 0x0002581c01007387 */ /* 0x000fe80000100a00 */
[----:B------:R-:W-:Y:S04]  /*2d310*/  STL.64 [R1+0x248], R26 ;  /* 0x0002481a01007387 */ /* 0x000fe80000100a00 */
[----:B------:R0:W-:Y:S04]  /*2d320*/  STL.64 [R1+0x3078], R22 ;  /* 0x0030781601007387 */ /* 0x0001e80000100a00 */
[----:B------:R-:W-:Y:S04]  /*2d330*/  STL.64 [R1+0x240], R24 ;  /* 0x0002401801007387 */ /* 0x000fe80000100a00 */
[----:B------:R-:W-:Y:S04]  /*2d340*/  STL.64 [R1+0x2ab0], R148 ;  /* 0x002ab09401007387 */ /* 0x000fe80000100a00 */
[----:B------:R-:W-:Y:S01]  /*2d350*/  STL [R1+0x2b18], R148 ;  /* 0x002b189401007387 */ /* 0x000fe20000100800 */
[----:B0-----:R-:W-:-:S03]  /*2d360*/  IMAD.WIDE R22, R21, 0x2, R138 ;  /* 0x0000000215167825 */ /* 0x001fc600078e028a */
[----:B------:R-:W-:Y:S04]  /*2d370*/  STL [R1+0x2b38], R148 ;  /* 0x002b389401007387 */ /* 0x000fe80000100800 */
[----:B------:R-:W-:Y:S04]  /*2d380*/  STL [R1+0x2b08], R149 ;  /* 0x002b089501007387 */ /* 0x000fe80000100800 */
[----:B------:R-:W-:Y:S04]  /*2d390*/  STL.64 [R1+0x2b58], R148 ;  /* 0x002b589401007387 */ /* 0x000fe80000100a00 */
[----:B------:R0:W-:Y:S04]  /*2d3a0*/  STL.64 [R1+0x3098], R20 ;  /* 0x0030981401007387 */ /* 0x0001e80000100a00 */
[----:B------:R1:W-:Y:S04]  /*2d3b0*/  STL.64 [R1+0x250], R22 ;  /* 0x0002501601007387 */ /* 0x0003e80000100a00 */
[----:B------:R-:W-:Y:S01]  /*2d3c0*/  STL.64 [R1+0x2a48], R146 ;  /* 0x002a489201007387 */ /* 0x000fe20000100a00 */
[----:B0-----:R-:W-:-:S04]  /*2d3d0*/  IMAD.WIDE R20, R15, 0x2, R138 ;  /* 0x000000020f147825 */ /* 0x001fc800078e028a */
[----:B-1----:R-:W-:-:S05]  /*2d3e0*/  IMAD.WIDE R22, R19, 0x2, R138 ;  /* 0x0000000213167825 */ /* 0x002fca00078e028a */
[----:B------:R-:W-:Y:S04]  /*2d3f0*/  STL.64 [R1+0x260], R22 ;  /* 0x0002601601007387 */ /* 0x000fe80000100a00 */
[----:B------:R0:W-:Y:S04]  /*2d400*/  STL.64 [R1+0x30a0], R14 ;  /* 0x0030a00e01007387 */ /* 0x0001e80000100a00 */
[----:B------:R-:W-:Y:S04]  /*2d410*/  STL.64 [R1+0x280], R20 ;  /* 0x0002801401007387 */ /* 0x000fe80000100a00 */
[----:B------:R-:W-:Y:S04]  /*2d420*/  STL.64 [R1+0x2ab8], R144 ;  /* 0x002ab89001007387 */ /* 0x000fe80000100a00 */
[----:B------:R-:W-:Y:S04]  /*2d430*/  STL.64 [R1+0x2b10], R144 ;  /* 0x002b109001007387 */ /* 0x000fe80000100a00 */
        /* <DEDUP_REMOVED lines=10> */
[----:B0-----:R-:W-:-:S03]  /*2d4e0*/  IMAD.WIDE R14, R13, 0x2, R138 ;  /* 0x000000020d0e7825 */ /* 0x001fc600078e028a */
[----:B------:R-:W-:Y:S04]  /*2d4f0*/  STL [R1+0x2e9c], R145 ;  /* 0x002e9c9101007387 */ /* 0x000fe80000100800 */
[----:B------:R-:W-:Y:S04]  /*2d500*/  STL [R1+0x2ea0], R145 ;  /* 0x002ea09101007387 */ /* 0x000fe80000100800 */
[----:B------:R-:W-:Y:S04]  /*2d510*/  STL [R1+0x2ea4], R145 ;  /* 0x002ea49101007387 */ /* 0x000fe80000100800 */
[----:B------:R-:W-:Y:S04]  /*2d520*/  STL [R1+0x2eac], R145 ;  /* 0x002eac9101007387 */ /* 0x000fe80000100800 */
[----:B------:R-:W-:Y:S04]  /*2d530*/  STL [R1+0x2ebc], R145 ;  /* 0x002ebc9101007387 */ /* 0x000fe80000100800 */
[----:B------:R0:W-:Y:S01]  /*2d540*/  STL.64 [R1+0x30a8], R12 ;  /* 0x0030a80c01007387 */ /* 0x0001e20000100a00 */
[----:B------:R-:W-:-:S03]  /*2d550*/  IMAD R5, R5, UR76, RZ ;  /* 0x0000004c05057c24 */ /* 0x000fc6000f8e02ff */
[----:B------:R-:W-:Y:S04]  /*2d560*/  STL.64 [R1+0x290], R14 ;  /* 0x0002900e01007387 */ /* 0x000fe80000100a00 */
[----:B------:R-:W-:Y:S01]  /*2d570*/  STL.64 [R1+0x2a50], R142 ;  /* 0x002a508e01007387 */ /* 0x000fe20000100a00 */
[----:B0-----:R-:W-:-:S03]  /*2d580*/  IMAD.WIDE R12, R11, 0x2, R138 ;  /* 0x000000020b0c7825 */ /* 0x001fc600078e028a */
[----:B------:R0:W-:Y:S04]  /*2d590*/  STL.64 [R1+0x30b0], R6 ;  /* 0x0030b00601007387 */ /* 0x0001e80000100a00 */
[----:B------:R1:W-:Y:S01]  /*2d5a0*/  STL.64 [R1+0x2a0], R12 ;  /* 0x0002a00c01007387 */ /* 0x0003e20000100a00 */
[----:B------:R-:W-:-:S03]  /*2d5b0*/  IMAD.WIDE R148, R7, 0x2, R138 ;  /* 0x0000000207947825 */ /* 0x000fc600078e028a */
[----:B------:R-:W2:Y:S01]  /*2d5c0*/  LDL.LU R86, [R1+0x9c8] ;  /* 0x0009c80001567983 */ /* 0x000ea20000300800 */
[----:B0-----:R-:W-:-:S04]  /*2d5d0*/  IMAD.WIDE R6, R5, 0x2, R138 ;  /* 0x0000000205067825 */ /* 0x001fc800078e028a */
[----:B-1----:R-:W-:-:S05]  /*2d5e0*/  IMAD.WIDE R12, R4, 0x2, R138 ;  /* 0x00000002040c7825 */ /* 0x002fca00078e028a */
[----:B------:R-:W-:Y:S04]  /*2d5f0*/  STL.64 [R1+0x2e0], R12 ;  /* 0x0002e00c01007387 */ /* 0x000fe80000100a00 */
[----:B------:R-:W3:Y:S04]  /*2d600*/  LDL.LU R87, [R1+0x9c4] ;  /* 0x0009c40001577983 */ /* 0x000ee80000300800 */
[----:B------:R-:W-:Y:S01]  /*2d610*/  STL.64 [R1+0x2d0], R6 ;  /* 0x0002d00601007387 */ /* 0x000fe20000100a00 */
[----:B------:R-:W-:-:S03]  /*2d620*/  IMAD.WIDE R140, R140, 0x2, R138 ;  /* 0x000000028c8c7825 */ /* 0x000fc600078e028a */
[----:B------:R-:W4:Y:S04]  /*2d630*/  LDL.LU R88, [R1+0x9c0] ;  /* 0x0009c00001587983 */ /* 0x000f280000300800 */
[----:B------:R-:W2:Y:S04]  /*2d640*/  LDL.LU R89, [R1+0x9b4] ;  /* 0x0009b40001597983 */ /* 0x000ea80000300800 */
[----:B------:R2:W-:Y:S04]  /*2d650*/  STL.64 [R1+0x30b8], R4 ;  /* 0x0030b80401007387 */ /* 0x0005e80000100a00 */
[----:B------:R-:W2:Y:S04]  /*2d660*/  LDL.LU R73, [R1+0x9b0] ;  /* 0x0009b00001497983 */ /* 0x000ea80000300800 */
[----:B------:R-:W-:Y:S01]  /*2d670*/  STL.64 [R1+0x2c0], R148 ;  /* 0x0002c09401007387 */ /* 0x000fe20000100a00 */
[----:B------:R-:W-:-:S03]  /*2d680*/  IMAD.WIDE R138, R3, 0x2, R138 ;  /* 0x00000002038a7825 */ /* 0x000fc600078e028a */
[----:B------:R-:W-:Y:S04]  /*2d690*/  STL.64 [R1+0x2b60], R148 ;  /* 0x002b609401007387 */ /* 0x000fe80000100a00 */
[----:B------:R-:W-:Y:S04]  /*2d6a0*/  STL.64 [R1+0x2b68], R148 ;  /* 0x002b689401007387 */ /* 0x000fe80000100a00 */
[----:B------:R-:W-:Y:S04]  /*2d6b0*/  STL.64 [R1+0x2e78], R148 ;  /* 0x002e789401007387 */ /* 0x000fe80000100a00 */
[----:B------:R-:W-:Y:S04]  /*2d6c0*/  STL.64 [R1+0x2a58], R140 ;  /* 0x002a588c01007387 */ /* 0x000fe80000100a00 */
[----:B------:R-:W2:Y:S04]  /*2d6d0*/  LDL.LU R3, [R1+0x31f0] ;  /* 0x0031f00001037983 */ /* 0x000ea80000300800 */
[----:B------:R-:W3:Y:S04]  /*2d6e0*/  LDL.LU R82, [R1+0x99c] ;  /* 0x00099c0001527983 */ /* 0x000ee80000300800 */
[----:B------:R-:W3:Y:S04]  /*2d6f0*/  LDL.LU R83, [R1+0x998] ;  /* 0x0009980001537983 */ /* 0x000ee80000300800 */
[----:B------:R-:W3:Y:S04]  /*2d700*/  LDL.LU R164, [R1+0x994] ;  /* 0x0009940001a47983 */ /* 0x000ee80000300800 */
[----:B------:R-:W3:Y:S04]  /*2d710*/  LDL.LU R54, [R1+0x990] ;  /* 0x0009900001367983 */ /* 0x000ee80000300800 */
[----:B------:R-:W3:Y:S04]  /*2d720*/  LDL.LU R55, [R1+0x984] ;  /* 0x0009840001377983 */ /* 0x000ee80000300800 */
[----:B------:R-:W3:Y:S04]  /*2d730*/  LDL.LU R84, [R1+0x980] ;  /* 0x0009800001547983 */ /* 0x000ee80000300800 */
[----:B------:R-:W3:Y:S04]  /*2d740*/  LDL.LU R60, [R1+0x96c] ;  /* 0x00096c00013c7983 */ /* 0x000ee80000300800 */
[----:B------:R-:W-:Y:S04]  /*2d750*/  STL [R1+0x2ad0], R138 ;  /* 0x002ad08a01007387 */ /* 0x000fe80000100800 */
[----:B------:R-:W-:Y:S04]  /*2d760*/  STL [R1+0x2ac0], R139 ;  /* 0x002ac08b01007387 */ /* 0x000fe80000100800 */
[----:B------:R-:W-:Y:S04]  /*2d770*/  STL [R1+0x2ad4], R139 ;  /* 0x002ad48b01007387 */ /* 0x000fe80000100800 */
        /* <DEDUP_REMOVED lines=8> */
[----:B------:R-:W3:Y:S01]  /*2d800*/  LDL.LU R85, [R1+0x968] ;  /* 0x0009680001557983 */ /* 0x000ee20000300800 */
[----:B--2---:R-:W-:-:S04]  /*2d810*/  IMAD.WIDE R4, R86, 0x2, R2 ;  /* 0x0000000256047825 */ /* 0x004fc800078e0202 */
[--C-:B----4-:R-:W-:Y:S01]  /*2d820*/  IMAD.WIDE R6, R88, 0x2, R2.reuse ;  /* 0x0000000258067825 */ /* 0x110fe200078e0202 */
[----:B------:R0:W-:Y:S04]  /*2d830*/  STL.64 [R1+0xc18], R4 ;  /* 0x000c180401007387 */ /* 0x0001e80000100a00 */
[----:B------:R-:W2:Y:S01]  /*2d840*/  LDL.LU R56, [R1+0x964] ;  /* 0x0009640001387983 */ /* 0x000ea20000300800 */
[----:B---3--:R-:W-:-:S03]  /*2d850*/  IMAD.WIDE R22, R87, 0x2, R2 ;  /* 0x0000000257167825 */ /* 0x008fc600078e0202 */
[----:B------:R1:W-:Y:S01]  /*2d860*/  STL.64 [R1+0xc08], R6 ;  /* 0x000c080601007387 */ /* 0x0003e20000100a00 */
[----:B0-----:R-:W-:-:S03]  /*2d870*/  IMAD.WIDE R4, R89, 0x2, R2 ;  /* 0x0000000259047825 */ /* 0x001fc600078e0202 */
[----:B------:R-:W3:Y:S04]  /*2d880*/  LDL.LU R57, [R1+0x960] ;  /* 0x0009600001397983 */ /* 0x000ee80000300800 */
[----:B------:R0:W-:Y:S04]  /*2d890*/  STL.64 [R1+0xc00], R4 ;  /* 0x000c000401007387 */ /* 0x0001e80000100a00 */
[----:B------:R-:W4:Y:S04]  /*2d8a0*/  LDL.LU R86, [R1+0x954] ;  /* 0x0009540001567983 */ /* 0x000f280000300800 */
[----:B------:R-:W4:Y:S04]  /*2d8b0*/  LDL.LU R87, [R1+0x950] ;  /* 0x0009500001577983 */ /* 0x000f280000300800 */
[----:B------:R-:W4:Y:S04]  /*2d8c0*/  LDL.LU R88, [R1+0x93c] ;  /* 0x00093c0001587983 */ /* 0x000f280000300800 */
[----:B------:R-:W4:Y:S01]  /*2d8d0*/  LDL.LU R89, [R1+0x938] ;  /* 0x0009380001597983 */ /* 0x000f220000300800 */
[----:B------:R-:W-:-:S03]  /*2d8e0*/  IMAD.WIDE R12, R82, 0x2, R2 ;  /* 0x00000002520c7825 */ /* 0x000fc600078e0202 */
[----:B------:R-:W-:Y:S01]  /*2d8f0*/  STL.64 [R1+0xc10], R22 ;  /* 0x000c101601007387 */ /* 0x000fe20000100a00 */
[----:B-1----:R-:W-:-:S03]  /*2d900*/  IMAD.WIDE R6, R83, 0x2, R2 ;  /* 0x0000000253067825 */ /* 0x002fc600078e0202 */
[----:B------:R-:W-:Y:S01]  /*2d910*/  STL.64 [R1+0x30c0], R22 ;  /* 0x0030c01601007387 */ /* 0x000fe20000100a00 */
[----:B------:R-:W-:-:S03]  /*2d920*/  IMAD.WIDE R148, R73, 0x2, R2 ;  /* 0x0000000249947825 */ /* 0x000fc600078e0202 */
[----:B------:R1:W-:Y:S01]  /*2d930*/  STL.64 [R1+0xbf0], R12 ;  /* 0x000bf00c01007387 */ /* 0x0003e20000100a00 */
[----:B0-----:R-:W-:-:S03]  /*2d940*/  IMAD.WIDE R4, R164, 0x2, R2 ;  /* 0x00000002a4047825 */ /* 0x001fc600078e0202 */
[----:B------:R-:W4:Y:S04]  /*2d950*/  LDL.LU R73, [R1+0x934] ;  /* 0x0009340001497983 */ /* 0x000f280000300800 */
[----:B------:R-:W-:Y:S04]  /*2d960*/  STL.64 [R1+0xbe8], R6 ;  /* 0x000be80601007387 */ /* 0x000fe80000100a00 */
[----:B------:R-:W4:Y:S04]  /*2d970*/  LDL.LU R82, [R1+0x930] ;  /* 0x0009300001527983 */ /* 0x000f280000300800 */
[----:B------:R0:W-:Y:S04]  /*2d980*/  STL.64 [R1+0xbe0], R4 ;  /* 0x000be00401007387 */ /* 0x0001e80000100a00 */
[----:B------:R-:W4:Y:S01]  /*2d990*/  LDL.LU R83, [R1+0x924] ;  /* 0x0009240001537983 */ /* 0x000f220000300800 */
[----:B-1----:R-:W-:-:S03]  /*2d9a0*/  IMAD.WIDE R12, R55, 0x2, R2 ;  /* 0x00000002370c7825 */ /* 0x002fc600078e0202 */
[----:B------:R-:W4:Y:S04]  /*2d9b0*/  LDL.LU R164, [R1+0x920] ;  /* 0x0009200001a47983 */ /* 0x000f280000300800 */
[----:B------:R-:W-:Y:S04]  /*2d9c0*/  STL.64 [R1+0xbf8], R148 ;  /* 0x000bf89401007387 */ /* 0x000fe80000100a00 */
[----:B------:R-:W-:Y:S01]  /*2d9d0*/  STL [R1+0x2eb4], R148 ;  /* 0x002eb49401007387 */ /* 0x000fe20000100800 */
[----:B0-----:R-:W-:-:S03]  /*2d9e0*/  IMAD.WIDE R4, R60, 0x2, R2 ;  /* 0x000000023c047825 */ /* 0x001fc600078e0202 */
[----:B------:R-:W-:Y:S04]  /*2d9f0*/  STL [R1+0x2ec8], R148 ;  /* 0x002ec89401007387 */ /* 0x000fe80000100800 */
[----:B------:R-:W-:Y:S04]  /*2da00*/  STL [R1+0x2eb0], R149 ;  /* 0x002eb09501007387 */ /* 0x000fe80000100800 */
[----:B------:R-:W-:Y:S04]  /*2da10*/  STL [R1+0x2ecc], R149 ;  /* 0x002ecc9501007387 */ /* 0x000fe80000100800 */
[----:B------:R-:W-:Y:S04]  /*2da20*/  STL.64 [R1+0xbd0], R12 ;  /* 0x000bd00c01007387 */ /* 0x000fe80000100a00 */
[----:B------:R-:W4:Y:S01]  /*2da30*/  LDL.LU R60, [R1+0x90c] ;  /* 0x00090c00013c7983 */ /* 0x000f220000300800 */
[----:B------:R-:W-:-:S04]  /*2da40*/  IMAD.WIDE R6, R84, 0x2, R2 ;  /* 0x0000000254067825 */ /* 0x000fc800078e0202 */
[--C-:B------:R-:W-:Y:S01]  /*2da50*/  IMAD.WIDE R30, R54, 0x2, R2.reuse ;  /* 0x00000002361e7825 */ /* 0x100fe200078e0202 */
[----:B------:R-:W-:Y:S04]  /*2da60*/  STL.64 [R1+0xbc8], R6 ;  /* 0x000bc80601007387 */ /* 0x000fe80000100a00 */
[----:B------:R-:W-:Y:S04]  /*2da70*/  STL.64 [R1+0xbd8], R30 ;  /* 0x000bd81e01007387 */ /* 0x000fe80000100a00 */
[----:B------:R0:W-:Y:S04]  /*2da80*/  STL.64 [R1+0xbc0], R4 ;  /* 0x000bc00401007387 */ /* 0x0001e80000100a00 */
[----:B------:R-:W-:Y:S04]  /*2da90*/  STL.64 [R1+0x30c8], R30 ;  /* 0x0030c81e01007387 */ /* 0x000fe80000100a00 */
[----:B------:R-:W4:Y:S01]  /*2daa0*/  LDL.LU R84, [R1+0x908] ;  /* 0x0009080001547983 */ /* 0x000f220000300800 */
[----:B0-----:R-:W-:-:S03]  /*2dab0*/  IMAD.WIDE R4, R85, 0x2, R2 ;  /* 0x0000000255047825 */ /* 0x001fc600078e0202 */
[----:B------:R-:W4:Y:S04]  /*2dac0*/  LDL.LU R85, [R1+0x904] ;  /* 0x0009040001557983 */ /* 0x000f280000300800 */
[----:B------:R3:W-:Y:S01]  /*2dad0*/  STL.64 [R1+0xbb8], R4 ;  /* 0x000bb80401007387 */ /* 0x0007e20000100a00 */
[----:B--2---:R-:W-:-:S05]  /*2dae0*/  IMAD.WIDE R6, R56, 0x2, R2 ;  /* 0x0000000238067825 */ /* 0x004fca00078e0202 */
[----:B------:R0:W-:Y:S01]  /*2daf0*/  STL.64 [R1+0xbb0], R6 ;  /* 0x000bb00601007387 */ /* 0x0001e20000100a00 */
[----:B---3--:R-:W-:-:S05]  /*2db00*/  IMAD.WIDE R4, R57, 0x2, R2 ;  /* 0x0000000239047825 */ /* 0x008fca00078e0202 */
[----:B------:R1:W-:Y:S01]  /*2db10*/  STL.64 [R1+0xba8], R4 ;  /* 0x000ba80401007387 */ /* 0x0003e20000100a00 */
[----:B----4-:R-:W-:-:S04]  /*2db20*/  IMAD.WIDE R12, R87, 0x2, R2 ;  /* 0x00000002570c7825 */ /* 0x010fc800078e0202 */
[--C-:B0-----:R-:W-:Y:S01]  /*2db30*/  IMAD.WIDE R6, R88, 0x2, R2.reuse ;  /* 0x0000000258067825 */ /* 0x101fe200078e0202 */
[----:B------:R-:W-:Y:S03]  /*2db40*/  STL.64 [R1+0xb98], R12 ;  /* 0x000b980c01007387 */ /* 0x000fe60000100a00 */
[--C-:B-1----:R-:W-:Y:S01]  /*2db50*/  IMAD.WIDE R4, R89, 0x2, R2.reuse ;  /* 0x0000000259047825 */ /* 0x102fe200078e0202 */
[----:B------:R-:W2:Y:S04]  /*2db60*/  LDL.LU R58, [R1+0x900] ;  /* 0x00090000013a7983 */ /* 0x000ea80000300800 */
[----:B------:R0:W-:Y:S01]  /*2db70*/  STL.64 [R1+0xb90], R6 ;  /* 0x000b900601007387 */ /* 0x0001e20000100a00 */
[----:B------:R-:W-:-:S03]  /*2db80*/  IMAD.WIDE R26, R86, 0x2, R2 ;  /* 0x00000002561a7825 */ /* 0x000fc600078e0202 */
[----:B------:R-:W3:Y:S04]  /*2db90*/  LDL.LU R59, [R1+0x8f4] ;  /* 0x0008f400013b7983 */ /* 0x000ee80000300800 */
[----:B------:R1:W-:Y:S04]  /*2dba0*/  STL.64 [R1+0xb88], R4 ;  /* 0x000b880401007387 */ /* 0x0003e80000100a00 */
[----:B------:R-:W4:Y:S04]  /*2dbb0*/  LDL.LU R86, [R1+0x8f0] ;  /* 0x0008f00001567983 */ /* 0x000f280000300800 */
[----:B------:R-:W4:Y:S01]  /*2dbc0*/  LDL.LU R87, [R1+0x8dc] ;  /* 0x0008dc0001577983 */ /* 0x000f220000300800 */
[----:B0-----:R-:W-:-:S03]  /*2dbd0*/  IMAD.WIDE R6, R73, 0x2, R2 ;  /* 0x0000000249067825 */ /* 0x001fc600078e0202 */
[----:B------:R-:W4:Y:S01]  /*2dbe0*/  LDL.LU R88, [R1+0x8d8] ;  /* 0x0008d80001587983 */ /* 0x000f220000300800 */
[----:B-1----:R-:W-:-:S03]  /*2dbf0*/  IMAD.WIDE R4, R82, 0x2, R2 ;  /* 0x0000000252047825 */ /* 0x002fc600078e0202 */
[----:B------:R-:W4:Y:S04]  /*2dc00*/  LDL.LU R89, [R1+0x8d4] ;  /* 0x0008d40001597983 */ /* 0x000f280000300800 */
[----:B------:R-:W-:Y:S04]  /*2dc10*/  STL.64 [R1+0xba0], R26 ;  /* 0x000ba01a01007387 */ /* 0x000fe80000100a00 */
[----:B------:R-:W-:Y:S04]  /*2dc20*/  STL.64 [R1+0x30d0], R26 ;  /* 0x0030d01a01007387 */ /* 0x000fe80000100a00 */
[----:B------:R-:W4:Y:S04]  /*2dc30*/  LDL.LU R48, [R1+0x8d0] ;  /* 0x0008d00001307983 */ /* 0x000f280000300800 */
[----:B------:R-:W-:Y:S04]  /*2dc40*/  STL.64 [R1+0xb80], R6 ;  /* 0x000b800601007387 */ /* 0x000fe80000100a00 */
[----:B------:R-:W4:Y:S04]  /*2dc50*/  LDL.LU R49, [R1+0x8c4] ;  /* 0x0008c40001317983 */ /* 0x000f280000300800 */
[----:B------:R0:W-:Y:S04]  /*2dc60*/  STL.64 [R1+0xb78], R4 ;  /* 0x000b780401007387 */ /* 0x0001e80000100a00 */
[----:B------:R-:W4:Y:S01]  /*2dc70*/  LDL.LU R50, [R1+0x8c0] ;  /* 0x0008c00001327983 */ /* 0x000f220000300800 */
[----:B0-----:R-:W-:-:S05]  /*2dc80*/  IMAD.WIDE R4, R83, 0x2, R2 ;  /* 0x0000000253047825 */ /* 0x001fca00078e0202 */
[----:B------:R0:W-:Y:S04]  /*2dc90*/  STL.64 [R1+0xb70], R4 ;  /* 0x000b700401007387 */ /* 0x0001e80000100a00 */
[----:B------:R-:W4:Y:S04]  /*2dca0*/  LDL.LU R54, [R1+0x8ac] ;  /* 0x0008ac0001367983 */ /* 0x000f280000300800 */
[----:B------:R-:W4:Y:S01]  /*2dcb0*/  LDL.LU R55, [R1+0x8a8] ;  /* 0x0008a80001377983 */ /* 0x000f220000300800 */
[----:B------:R-:W-:-:S03]  /*2dcc0*/  IMAD.WIDE R28, R164, 0x2, R2 ;  /* 0x00000002a41c7825 */ /* 0x000fc600078e0202 */
[----:B------:R-:W4:Y:S01]  /*2dcd0*/  LDL.LU R56, [R1+0x8a4] ;  /* 0x0008a40001387983 */ /* 0x000f220000300800 */
[----:B0-----:R-:W-:-:S03]  /*2dce0*/  IMAD.WIDE R4, R60, 0x2, R2 ;  /* 0x000000023c047825 */ /* 0x001fc600078e0202 */
[----:B------:R-:W4:Y:S04]  /*2dcf0*/  LDL.LU R164, [R1+0x8a0] ;  /* 0x0008a00001a47983 */ /* 0x000f280000300800 */
[----:B------:R-:W4:Y:S04]  /*2dd00*/  LDL.LU R57, [R1+0x62c] ;  /* 0x00062c0001397983 */ /* 0x000f280000300800 */
[----:B------:R-:W4:Y:S04]  /*2dd10*/  LDL.LU R73, [R1+0x628] ;  /* 0x0006280001497983 */ /* 0x000f280000300800 */
[----:B------:R0:W-:Y:S04]  /*2dd20*/  STL.64 [R1+0xb60], R4 ;  /* 0x000b600401007387 */ /* 0x0001e80000100a00 */
[----:B------:R-:W4:Y:S01]  /*2dd30*/  LDL.LU R60, [R1+0x61c] ;  /* 0x00061c00013c7983 */ /* 0x000f220000300800 */
[----:B------:R-:W-:-:S03]  /*2dd40*/  IMAD.WIDE R6, R84, 0x2, R2 ;  /* 0x0000000254067825 */ /* 0x000fc600078e0202 */
[----:B------:R-:W4:Y:S01]  /*2dd50*/  LDL.LU R82, [R1+0x618] ;  /* 0x0006180001527983 */ /* 0x000f220000300800 */
[----:B0-----:R-:W-:-:S03]  /*2dd60*/  IMAD.WIDE R4, R85, 0x2, R2 ;  /* 0x0000000255047825 */ /* 0x001fc600078e0202 */
[----:B------:R-:W-:Y:S04]  /*2dd70*/  STL.64 [R1+0xb58], R6 ;  /* 0x000b580601007387 */ /* 0x000fe80000100a00 */
[----:B------:R-:W4:Y:S04]  /*2dd80*/  LDL.LU R83, [R1+0x614] ;  /* 0x0006140001537983 */ /* 0x000f280000300800 */
[----:B------:R2:W-:Y:S04]  /*2dd90*/  STL.64 [R1+0xb50], R4 ;  /* 0x000b500401007387 */ /* 0x0005e80000100a00 */
[----:B------:R-:W4:Y:S04]  /*2dda0*/  LDL.LU R84, [R1+0x610] ;  /* 0x0006100001547983 */ /* 0x000f280000300800 */
[----:B------:R-:W4:Y:S04]  /*2ddb0*/  LDL.LU R85, [R1+0x5fc] ;  /* 0x0005fc0001557983 */ /* 0x000f280000300800 */
[----:B------:R-:W-:Y:S04]  /*2ddc0*/  STL.64 [R1+0xb68], R28 ;  /* 0x000b681c01007387 */ /* 0x000fe80000100a00 */
[----:B------:R-:W-:Y:S01]  /*2ddd0*/  STL.64 [R1+0x30d8], R28 ;  /* 0x0030d81c01007387 */ /* 0x000fe20000100a00 */
[----:B--2---:R-:W-:-:S05]  /*2dde0*/  IMAD.WIDE R4, R58, 0x2, R2 ;  /* 0x000000023a047825 */ /* 0x004fca00078e0202 */
[----:B------:R0:W-:Y:S01]  /*2ddf0*/  STL.64 [R1+0xb48], R4 ;  /* 0x000b480401007387 */ /* 0x0001e20000100a00 */
[----:B---3--:R-:W-:-:S04]  /*2de00*/  IMAD.WIDE R12, R59, 0x2, R2 ;  /* 0x000000023b0c7825 */ /* 0x008fc800078e0202 */
[--C-:B----4-:R-:W-:Y:S01]  /*2de10*/  IMAD.WIDE R6, R86, 0x2, R2.reuse ;  /* 0x0000000256067825 */ /* 0x110fe200078e0202 */
[----:B------:R-:W-:Y:S03]  /*2de20*/  STL.64 [R1+0xb40], R12 ;  /* 0x000b400c01007387 */ /* 0x000fe60000100a00 */
[--C-:B0-----:R-:W-:Y:S01]  /*2de30*/  IMAD.WIDE R4, R87, 0x2, R2.reuse ;  /* 0x0000000257047825 */ /* 0x101fe200078e0202 */
[----:B------:R-:W-:Y:S04]  /*2de40*/  STL.64 [R1+0xb38], R6 ;  /* 0x000b380601007387 */ /* 0x000fe80000100a00 */
[----:B------:R-:W2:Y:S01]  /*2de50*/  LDL.LU R86, [R1+0x5ec] ;  /* 0x0005ec0001567983 */ /* 0x000ea20000300800 */
[----:B------:R-:W-:-:S03]  /*2de60*/  IMAD.WIDE R80, R88, 0x2, R2 ;  /* 0x0000000258507825 */ /* 0x000fc600078e0202 */
[----:B------:R0:W-:Y:S04]  /*2de70*/  STL.64 [R1+0xb30], R4 ;  /* 0x000b300401007387 */ /* 0x0001e80000100a00 */
[----:B------:R-:W3:Y:S04]  /*2de80*/  LDL.LU R87, [R1+0x5e8] ;  /* 0x0005e80001577983 */ /* 0x000ee80000300800 */
[----:B------:R-:W4:Y:S01]  /*2de90*/  LDL.LU R88, [R1+0x5e0] ;  /* 0x0005e00001587983 */ /* 0x000f220000300800 */
[----:B0-----:R-:W-:-:S03]  /*2dea0*/  IMAD.WIDE R4, R89, 0x2, R2 ;  /* 0x0000000259047825 */ /* 0x001fc600078e0202 */
[----:B------:R-:W3:Y:S01]  /*2deb0*/  LDL.LU R89, [R1+0x5cc] ;  /* 0x0005cc0001597983 */ /* 0x000ee20000300800 */
[----:B------:R-:W-:-:S03]  /*2dec0*/  IMAD.WIDE R6, R48, 0x2, R2 ;  /* 0x0000000230067825 */ /* 0x000fc600078e0202 */
[----:B------:R0:W-:Y:S04]  /*2ded0*/  STL.64 [R1+0xb20], R4 ;  /* 0x000b200401007387 */ /* 0x0001e80000100a00 */
[----:B------:R-:W-:Y:S04]  /*2dee0*/  STL.64 [R1+0xb28], R80 ;  /* 0x000b285001007387 */ /* 0x000fe80000100a00 */
[----:B------:R-:W-:Y:S01]  /*2def0*/  STL.64 [R1+0xb18], R6 ;  /* 0x000b180601007387 */ /* 0x000fe20000100a00 */
[----:B0-----:R-:W-:-:S03]  /*2df00*/  IMAD.WIDE R4, R49, 0x2, R2 ;  /* 0x0000000231047825 */ /* 0x001fc600078e0202 */
[----:B------:R-:W-:Y:S04]  /*2df10*/  STL.64 [R1+0x30e0], R80 ;  /* 0x0030e05001007387 */ /* 0x000fe80000100a00 */
[----:B------:R0:W-:Y:S01]  /*2df20*/  STL.64 [R1+0xb10], R4 ;  /* 0x000b100401007387 */ /* 0x0001e20000100a00 */
[----:B------:R-:W-:-:S04]  /*2df30*/  IMAD.WIDE R12, R54, 0x2, R2 ;  /* 0x00000002360c7825 */ /* 0x000fc800078e0202 */
[----:B0-----:R-:W-:-:S04]  /*2df40*/  IMAD.WIDE R4, R50, 0x2, R2 ;  /* 0x0000000232047825 */ /* 0x001fc800078e0202 */
[--C-:B------:R-:W-:Y:S01]  /*2df50*/  IMAD.WIDE R6, R55, 0x2, R2.reuse ;  /* 0x0000000237067825 */ /* 0x100fe200078e0202 */
[----:B------:R0:W-:Y:S03]  /*2df60*/  STL.64 [R1+0xb08], R4 ;  /* 0x000b080401007387 */ /* 0x0001e60000100a00 */
[--C-:B------:R-:W-:Y:S01]  /*2df70*/  IMAD.WIDE R150, R164, 0x2, R2.reuse ;  /* 0x00000002a4967825 */ /* 0x100fe200078e0202 */
[----:B------:R1:W-:Y:S04]  /*2df80*/  STL.64 [R1+0xb00], R12 ;  /* 0x000b000c01007387 */ /* 0x0003e80000100a00 */
[----:B------:R-:W-:Y:S01]  /*2df90*/  STL.64 [R1+0xae8], R6 ;  /* 0x000ae80601007387 */ /* 0x000fe20000100a00 */
[----:B0-----:R-:W-:-:S03]  /*2dfa0*/  IMAD.WIDE R4, R56, 0x2, R2 ;  /* 0x0000000238047825 */ /* 0x001fc600078e0202 */
[----:B------:R-:W3:Y:S01]  /*2dfb0*/  LDL.LU R164, [R1+0x5bc] ;  /* 0x0005bc0001a47983 */ /* 0x000ee20000300800 */
[----:B-1----:R-:W-:-:S03]  /*2dfc0*/  IMAD.WIDE R12, R57, 0x2, R2 ;  /* 0x00000002390c7825 */ /* 0x002fc600078e0202 */
[----:B------:R0:W-:Y:S04]  /*2dfd0*/  STL.64 [R1+0xae0], R4 ;  /* 0x000ae00401007387 */ /* 0x0001e80000100a00 */
[----:B------:R1:W-:Y:S01]  /*2dfe0*/  STL.64 [R1+0xab8], R12 ;  /* 0x000ab80c01007387 */ /* 0x0003e20000100a00 */
[----:B0-----:R-:W-:-:S03]  /*2dff0*/  IMAD.WIDE R4, R60, 0x2, R2 ;  /* 0x000000023c047825 */ /* 0x001fc600078e0202 */
[----:B------:R-:W3:Y:S01]  /*2e000*/  LDL.LU R60, [R1+0x23c] ;  /* 0x00023c00013c7983 */ /* 0x000ee20000300800 */
[----:B------:R-:W-:-:S05]  /*2e010*/  IMAD.WIDE R6, R73, 0x2, R2 ;  /* 0x0000000249067825 */ /* 0x000fca00078e0202 */
[----:B------:R0:W-:Y:S04]  /*2e020*/  STL.64 [R1+0xab0], R6 ;  /* 0x000ab00601007387 */ /* 0x0001e80000100a00 */
[----:B------:R-:W-:Y:S01]  /*2e030*/  STL.64 [R1+0xad0], R150 ;  /* 0x000ad09601007387 */ /* 0x000fe20000100a00 */
[----:B-1----:R-:W-:-:S03]  /*2e040*/  IMAD.WIDE R12, R83, 0x2, R2 ;  /* 0x00000002530c7825 */ /* 0x002fc600078e0202 */
[----:B------:R1:W-:Y:S04]  /*2e050*/  STL.64 [R1+0xaa0], R4 ;  /* 0x000aa00401007387 */ /* 0x0003e80000100a00 */
[----:B------:R-:W-:Y:S01]  /*2e060*/  STL.64 [R1+0x30e8], R150 ;  /* 0x0030e89601007387 */ /* 0x000fe20000100a00 */
[----:B0-----:R-:W-:-:S04]  /*2e070*/  IMAD.WIDE R6, R84, 0x2, R2 ;  /* 0x0000000254067825 */ /* 0x001fc800078e0202 */
[----:B-1----:R-:W-:-:S05]  /*2e080*/  IMAD.WIDE R4, R82, 0x2, R2 ;  /* 0x0000000252047825 */ /* 0x002fca00078e0202 */
[----:B------:R0:W-:Y:S04]  /*2e090*/  STL.64 [R1+0xa88], R4 ;  /* 0x000a880401007387 */ /* 0x0001e80000100a00 */
[----:B------:R-:W-:Y:S04]  /*2e0a0*/  STL.64 [R1+0xa80], R12 ;  /* 0x000a800c01007387 */ /* 0x000fe80000100a00 */
[----:B------:R-:W3:Y:S01]  /*2e0b0*/  LDL.LU R42, [R1+0x238] ;  /* 0x00023800012a7983 */ /* 0x000ee20000300800 */
[----:B0-----:R-:W-:-:S03]  /*2e0c0*/  IMAD.WIDE R4, R85, 0x2, R2 ;  /* 0x0000000255047825 */ /* 0x001fc600078e0202 */
[----:B------:R4:W-:Y:S04]  /*2e0d0*/  STL.64 [R1+0xa70], R6 ;  /* 0x000a700601007387 */ /* 0x0009e80000100a00 */
[----:B------:R-:W3:Y:S04]  /*2e0e0*/  LDL.LU R46, [R1+0x230] ;  /* 0x00023000012e7983 */ /* 0x000ee80000300800 */
[----:B------:R3:W-:Y:S04]  /*2e0f0*/  STL.64 [R1+0xa58], R4 ;  /* 0x000a580401007387 */ /* 0x0007e80000100a00 */
[----:B------:R-:W3:Y:S04]  /*2e100*/  LDL.LU R84, [R1+0x224] ;  /* 0x0002240001547983 */ /* 0x000ee80000300800 */
[----:B------:R-:W3:Y:S04]  /*2e110*/  LDL.LU R85, [R1+0x220] ;  /* 0x0002200001557983 */ /* 0x000ee80000300800 */
[----:B------:R-:W3:Y:S04]  /*2e120*/  LDL.LU R47, [R1+0x21c] ;  /* 0x00021c00012f7983 */ /* 0x000ee80000300800 */
[----:B------:R-:W3:Y:S04]  /*2e130*/  LDL.LU R58, [R1+0x218] ;  /* 0x00021800013a7983 */ /* 0x000ee80000300800 */
[----:B------:R-:W3:Y:S04]  /*2e140*/  LDL.LU R59, [R1+0x214] ;  /* 0x00021400013b7983 */ /* 0x000ee80000300800 */
[----:B------:R-:W3:Y:S01]  /*2e150*/  LDL.LU R48, [R1+0x210] ;  /* 0x0002100001307983 */ /* 0x000ee20000300800 */
[----:B--2---:R-:W-:-:S04]  /*2e160*/  IMAD.WIDE R152, R86, 0x2, R2 ;  /* 0x0000000256987825 */ /* 0x004fc800078e0202 */
[----:B----4-:R-:W-:-:S04]  /*2e170*/  IMAD.WIDE R6, R88, 0x2, R2 ;  /* 0x0000000258067825 */ /* 0x010fc800078e0202 */
[--C-:B---3--:R-:W-:Y:S01]  /*2e180*/  IMAD.WIDE R4, R89, 0x2, R2.reuse ;  /* 0x0000000259047825 */ /* 0x108fe200078e0202 */
[----:B------:R-:W-:Y:S04]  /*2e190*/  STL.64 [R1+0xa28], R6 ;  /* 0x000a280601007387 */ /* 0x000fe80000100a00 */
[----:B------:R-:W2:Y:S01]  /*2e1a0*/  LDL.LU R49, [R1+0x20c] ;  /* 0x00020c0001317983 */ /* 0x000ea20000300800 */
[----:B------:R-:W-:-:S03]  /*2e1b0*/  IMAD.WIDE R82, R87, 0x2, R2 ;  /* 0x0000000257527825 */ /* 0x000fc600078e0202 */
[----:B------:R0:W-:Y:S04]  /*2e1c0*/  STL.64 [R1+0xa20], R4 ;  /* 0x000a200401007387 */ /* 0x0001e80000100a00 */
[----:B------:R-:W3:Y:S04]  /*2e1d0*/  LDL.LU R50, [R1+0x208] ;  /* 0x0002080001327983 */ /* 0x000ee80000300800 */
[----:B------:R-:W4:Y:S04]  /*2e1e0*/  LDL.LU R86, [R1+0x204] ;  /* 0x0002040001567983 */ /* 0x000f280000300800 */
[----:B------:R-:W4:Y:S04]  /*2e1f0*/  LDL.LU R87, [R1+0x200] ;  /* 0x0002000001577983 */ /* 0x000f280000300800 */
[----:B------:R-:W4:Y:S04]  /*2e200*/  LDL.LU R54, [R1+0x1fc] ;  /* 0x0001fc0001367983 */ /* 0x000f280000300800 */
[----:B------:R-:W4:Y:S04]  /*2e210*/  LDL.LU R55, [R1+0x1f8] ;  /* 0x0001f80001377983 */ /* 0x000f280000300800 */
[----:B------:R-:W-:Y:S04]  /*2e220*/  STL.64 [R1+0xa50], R152 ;  /* 0x000a509801007387 */ /* 0x000fe80000100a00 */
[----:B------:R-:W-:Y:S04]  /*2e230*/  STL.64 [R1+0x30f0], R152 ;  /* 0x0030f09801007387 */ /* 0x000fe80000100a00 */
[----:B------:R-:W4:Y:S04]  /*2e240*/  LDL.LU R56, [R1+0x1f4] ;  /* 0x0001f40001387983 */ /* 0x000f280000300800 */
[----:B------:R-:W-:Y:S01]  /*2e250*/  STL.64 [R1+0xa40], R82 ;  /* 0x000a405201007387 */ /* 0x000fe20000100a00 */
[----:B0-----:R-:W-:-:S05]  /*2e260*/  IMAD.WIDE R4, R164, 0x2, R2 ;  /* 0x00000002a4047825 */ /* 0x001fca00078e0202 */
[----:B------:R0:W-:Y:S04]  /*2e270*/  STL.64 [R1+0xa10], R4 ;  /* 0x000a100401007387 */ /* 0x0001e80000100a00 */
[----:B------:R-:W-:Y:S04]  /*2e280*/  STL.64 [R1+0x30f8], R82 ;  /* 0x0030f85201007387 */ /* 0x000fe80000100a00 */
[----:B------:R-:W4:Y:S04]  /*2e290*/  LDL.LU R57, [R1+0x1f0] ;  /* 0x0001f00001397983 */ /* 0x000f280000300800 */
[----:B------:R-:W4:Y:S01]  /*2e2a0*/  LDL.LU R73, [R1+0x1ec] ;  /* 0x0001ec0001497983 */ /* 0x000f220000300800 */
[----:B0-----:R-:W-:-:S05]  /*2e2b0*/  IMAD.WIDE R4, R60, 0x2, R2 ;  /* 0x000000023c047825 */ /* 0x001fca00078e0202 */
[----:B------:R0:W-:Y:S04]  /*2e2c0*/  STL.64 [R1+0x9f8], R4 ;  /* 0x0009f80401007387 */ /* 0x0001e80000100a00 */
[----:B------:R-:W4:Y:S04]  /*2e2d0*/  LDL.LU R88, [R1+0x1e8] ;  /* 0x0001e80001587983 */ /* 0x000f280000300800 */
[----:B------:R-:W4:Y:S04]  /*2e2e0*/  LDL.LU R89, [R1+0x1e4] ;  /* 0x0001e40001597983 */ /* 0x000f280000300800 */
[----:B------:R-:W4:Y:S04]  /*2e2f0*/  LDL.LU R164, [R1+0x1e0] ;  /* 0x0001e00001a47983 */ /* 0x000f280000300800 */
[----:B------:R-:W4:Y:S01]  /*2e300*/  LDL.LU R60, [R1+0x1dc] ;  /* 0x0001dc00013c7983 */ /* 0x000f220000300800 */
[----:B------:R-:W-:-:S05]  /*2e310*/  IMAD.WIDE R6, R42, 0x2, R2 ;  /* 0x000000022a067825 */ /* 0x000fca00078e0202 */
[----:B------:R1:W-:Y:S01]  /*2e320*/  STL.64 [R1+0x9f0], R6 ;  /* 0x0009f00601007387 */ /* 0x0003e20000100a00 */
[----:B0-----:R-:W-:-:S05]  /*2e330*/  IMAD.WIDE R4, R46, 0x2, R2 ;  /* 0x000000022e047825 */ /* 0x001fca00078e0202 */
[----:B------:R0:W-:Y:S01]  /*2e340*/  STL.64 [R1+0x9e0], R4 ;  /* 0x0009e00401007387 */ /* 0x0001e20000100a00 */
[----:B------:R-:W-:-:S04]  /*2e350*/  IMAD.WIDE R154, R84, 0x2, R2 ;  /* 0x00000002549a7825 */ /* 0x000fc800078e0202 */
[--C-:B-1----:R-:W-:Y:S01]  /*2e360*/  IMAD.WIDE R6, R47, 0x2, R2.reuse ;  /* 0x000000022f067825 */ /* 0x102fe200078e0202 */
[----:B------:R-:W-:Y:S03]  /*2e370*/  STL.64 [R1+0x9c8], R154 ;  /* 0x0009c89a01007387 */ /* 0x000fe60000100a00 */
[--C-:B0-----:R-:W-:Y:S01]  /*2e380*/  IMAD.WIDE R4, R58, 0x2, R2.reuse ;  /* 0x000000023a047825 */ /* 0x101fe200078e0202 */
[----:B------:R0:W-:Y:S03]  /*2e390*/  STL.64 [R1+0x9b0], R6 ;  /* 0x0009b00601007387 */ /* 0x0001e60000100a00 */
[--C-:B------:R-:W-:Y:S01]  /*2e3a0*/  IMAD.WIDE R84, R85, 0x2, R2.reuse ;  /* 0x0000000255547825 */ /* 0x100fe200078e0202 */
[----:B------:R-:W-:Y:S04]  /*2e3b0*/  STL.64 [R1+0x3100], R154 ;  /* 0x0031009a01007387 */ /* 0x000fe80000100a00 */
[----:B------:R1:W-:Y:S04]  /*2e3c0*/  STL.64 [R1+0x998], R4 ;  /* 0x0009980401007387 */ /* 0x0003e80000100a00 */
[----:B------:R-:W-:Y:S01]  /*2e3d0*/  STL.64 [R1+0x9c0], R84 ;  /* 0x0009c05401007387 */ /* 0x000fe20000100a00 */
[----:B0-----:R-:W-:-:S03]  /*2e3e0*/  IMAD.WIDE R6, R48, 0x2, R2 ;  /* 0x0000000230067825 */ /* 0x001fc600078e0202 */
[----:B------:R-:W-:Y:S01]  /*2e3f0*/  STL.64 [R1+0x3108], R84 ;  /* 0x0031085401007387 */ /* 0x000fe20000100a00 */
[----:B-1----:R-:W-:-:S05]  /*2e400*/  IMAD.WIDE R4, R59, 0x2, R2 ;  /* 0x000000023b047825 */ /* 0x002fca00078e0202 */
[----:B------:R2:W-:Y:S04]  /*2e410*/  STL.64 [R1+0x990], R4 ;  /* 0x0009900401007387 */ /* 0x0005e80000100a00 */
        /* <DEDUP_REMOVED lines=8> */
[----:B------:R0:W-:Y:S01]  /*2e4a0*/  STL.64 [R1+0x930], R4 ;  /* 0x0009300401007387 */ /* 0x0001e20000100a00 */
[----:B------:R-:W-:-:S03]  /*2e4b0*/  IMAD.WIDE R86, R87, 0x2, R2 ;  /* 0x0000000257567825 */ /* 0x000fc600078e0202 */
[----:B------:R-:W-:Y:S04]  /*2e4c0*/  STL.64 [R1+0x950], R78 ;  /* 0x0009504e01007387 */ /* 0x000fe80000100a00 */
[----:B------:R-:W-:Y:S01]  /*2e4d0*/  STL.64 [R1+0x3120], R78 ;  /* 0x0031204e01007387 */ /* 0x000fe20000100a00 */
[----:B0-----:R-:W-:-:S05]  /*2e4e0*/  IMAD.WIDE R4, R55, 0x2, R2 ;  /* 0x0000000237047825 */ /* 0x001fca00078e0202 */
[----:B------:R0:W-:Y:S04]  /*2e4f0*/  STL.64 [R1+0x920], R4 ;  /* 0x0009200401007387 */ /* 0x0001e80000100a00 */
[----:B------:R-:W-:Y:S04]  /*2e500*/  STL.64 [R1+0x938], R86 ;  /* 0x0009385601007387 */ /* 0x000fe80000100a00 */
[----:B------:R-:W-:Y:S01]  /*2e510*/  STL.64 [R1+0x3130], R86 ;  /* 0x0031305601007387 */ /* 0x000fe20000100a00 */
[----:B0-----:R-:W-:-:S05]  /*2e520*/  IMAD.WIDE R4, R56, 0x2, R2 ;  /* 0x0000000238047825 */ /* 0x001fca00078e0202 */
[----:B------:R0:W-:Y:S01]  /*2e530*/  STL.64 [R1+0x908], R4 ;  /* 0x0009080401007387 */ /* 0x0001e20000100a00 */
[----:B------:R-:W-:-:S05]  /*2e540*/  IMAD.WIDE R6, R57, 0x2, R2 ;  /* 0x0000000239067825 */ /* 0x000fca00078e0202 */
[----:B------:R-:W-:Y:S01]  /*2e550*/  STL.64 [R1+0x900], R6 ;  /* 0x0009000601007387 */ /* 0x000fe20000100a00 */
[----:B0-----:R-:W-:-:S04]  /*2e560*/  IMAD.WIDE R4, R73, 0x2, R2 ;  /* 0x0000000249047825 */ /* 0x001fc800078e0202 */
[--C-:B------:R-:W-:Y:S01]  /*2e570*/  IMAD.WIDE R82, R88, 0x2, R2.reuse ;  /* 0x0000000258527825 */ /* 0x100fe200078e0202 */
[----:B------:R0:W-:Y:S03]  /*2e580*/  STL.64 [R1+0x8f0], R4 ;  /* 0x0008f00401007387 */ /* 0x0001e60000100a00 */
[--C-:B------:R-:W-:Y:S01]  /*2e590*/  IMAD.WIDE R24, R89, 0x2, R2.reuse ;  /* 0x0000000259187825 */ /* 0x100fe200078e0202 */
[----:B------:R-:W-:Y:S04]  /*2e5a0*/  STL.64 [R1+0x8d8], R82 ;  /* 0x0008d85201007387 */ /* 0x000fe80000100a00 */
[----:B------:R-:W-:Y:S01]  /*2e5b0*/  STL.64 [R1+0x3140], R82 ;  /* 0x0031405201007387 */ /* 0x000fe20000100a00 */
[----:B0-----:R-:W-:-:S05]  /*2e5c0*/  IMAD.WIDE R4, R60, 0x2, R2 ;  /* 0x000000023c047825 */ /* 0x001fca00078e0202 */
[----:B------:R0:W-:Y:S02]  /*2e5d0*/  STL.64 [R1+0x8a8], R4 ;  /* 0x0008a80401007387 */ /* 0x0001e40000100a00 */
[--C-:B0-----:R-:W-:Y:S02]  /*2e5e0*/  IMAD.WIDE R4, R98, 0x2, R2.reuse ;  /* 0x0000000262047825 */ /* 0x101fe400078e0202 */
[----:B------:R-:W2:Y:S04]  /*2e5f0*/  LDL.LU R98, [R1+0x31ec] ;  /* 0x0031ec0001627983 */ /* 0x000ea80000300800 */
[----:B------:R-:W-:Y:S04]  /*2e600*/  STL.64 [R1+0x8d0], R24 ;  /* 0x0008d01801007387 */ /* 0x000fe80000100a00 */
[----:B------:R-:W-:Y:S04]  /*2e610*/  STL.64 [R1+0x3150], R24 ;  /* 0x0031501801007387 */ /* 0x000fe80000100a00 */
[----:B------:R0:W-:Y:S02]  /*2e620*/  STL.64 [R1+0x8a0], R4 ;  /* 0x0008a00401007387 */ /* 0x0001e40000100a00 */
[----:B0-----:R-:W-:-:S02]  /*2e630*/  IMAD.WIDE R4, R99, 0x2, R2 ;  /* 0x0000000263047825 */ /* 0x001fc400078e0202 */
[----:B------:R-:W3:Y:S02]  /*2e640*/  LDL.LU R99, [R1+0x31e8] ;  /* 0x0031e80001637983 */ /* 0x000ee40000300800 */
[----:B------:R-:W-:-:S04]  /*2e650*/  IMAD.WIDE R88, R164, 0x2, R2 ;  /* 0x00000002a4587825 */ /* 0x000fc800078e0202 */
[--C-:B------:R-:W-:Y:S01]  /*2e660*/  IMAD.WIDE R6, R134, 0x2, R2.reuse ;  /* 0x0000000286067825 */ /* 0x100fe200078e0202 */
[----:B------:R-:W-:Y:S04]  /*2e670*/  STL.64 [R1+0x8c0], R88 ;  /* 0x0008c05801007387 */ /* 0x000fe80000100a00 */
[----:B------:R-:W-:Y:S04]  /*2e680*/  STL.64 [R1+0x3188], R88 ;  /* 0x0031885801007387 */ /* 0x000fe80000100a00 */
[----:B------:R0:W-:Y:S01]  /*2e690*/  STL.64 [R1+0x628], R4 ;  /* 0x0006280401007387 */ /* 0x0001e20000100a00 */
[----:B------:R-:W-:-:S03]  /*2e6a0*/  IMAD.WIDE R152, R136, 0x2, R2 ;  /* 0x0000000288987825 */ /* 0x000fc600078e0202 */
[----:B------:R1:W-:Y:S01]  /*2e6b0*/  STL.64 [R1+0x618], R6 ;  /* 0x0006180601007387 */ /* 0x0003e20000100a00 */
[----:B0-----:R-:W-:-:S04]  /*2e6c0*/  IMAD.WIDE R4, R135, 0x2, R2 ;  /* 0x0000000287047825 */ /* 0x001fc800078e0202 */
[--C-:B-1----:R-:W-:Y:S01]  /*2e6d0*/  IMAD.WIDE R6, R132, 0x2, R2.reuse ;  /* 0x0000000284067825 */ /* 0x102fe200078e0202 */
[----:B------:R0:W-:Y:S04]  /*2e6e0*/  STL.64 [R1+0x610], R4 ;  /* 0x0006100401007387 */ /* 0x0001e80000100a00 */
[----:B------:R-:W-:Y:S01]  /*2e6f0*/  STL.64 [R1+0x5f8], R152 ;  /* 0x0005f89801007387 */ /* 0x000fe20000100a00 */
[----:B------:R-:W-:-:S03]  /*2e700*/  IMAD.WIDE R74, R137, 0x2, R2 ;  /* 0x00000002894a7825 */ /* 0x000fc600078e0202 */
[----:B------:R-:W-:Y:S01]  /*2e710*/  STL.64 [R1+0x5e0], R6 ;  /* 0x0005e00601007387 */ /* 0x000fe20000100a00 */
[----:B0-----:R-:W-:-:S03]  /*2e720*/  IMAD.WIDE R4, R133, 0x2, R2 ;  /* 0x0000000285047825 */ /* 0x001fc600078e0202 */
[----:B------:R-:W-:Y:S04]  /*2e730*/  STL.64 [R1+0x3190], R152 ;  /* 0x0031909801007387 */ /* 0x000fe80000100a00 */
[----:B------:R0:W-:Y:S04]  /*2e740*/  STL.64 [R1+0x5c8], R4 ;  /* 0x0005c80401007387 */ /* 0x0001e80000100a00 */
[----:B------:R-:W-:Y:S01]  /*2e750*/  STL.64 [R1+0x5e8], R74 ;  /* 0x0005e84a01007387 */ /* 0x000fe20000100a00 */
[----:B------:R-:W-:-:S03]  /*2e760*/  IMAD.WIDE R150, R129, 0x2, R2 ;  /* 0x0000000281967825 */ /* 0x000fc600078e0202 */
[----:B------:R-:W-:Y:S01]  /*2e770*/  STL.64 [R1+0x3198], R74 ;  /* 0x0031984a01007387 */ /* 0x000fe20000100a00 */
[----:B0-----:R-:W-:-:S05]  /*2e780*/  IMAD.WIDE R4, R131, 0x2, R2 ;  /* 0x0000000283047825 */ /* 0x001fca00078e0202 */
[----:B------:R0:W-:Y:S01]  /*2e790*/  STL.64 [R1+0x5b8], R4 ;  /* 0x0005b80401007387 */ /* 0x0001e20000100a00 */
[----:B------:R-:W-:-:S04]  /*2e7a0*/  IMAD.WIDE R152, R127, 0x2, R2 ;  /* 0x000000027f987825 */ /* 0x000fc800078e0202 */
[----:B------:R-:W-:-:S04]  /*2e7b0*/  IMAD.WIDE R140, R128, 0x2, R2 ;  /* 0x00000002808c7825 */ /* 0x000fc800078e0202 */
[----:B0-----:R-:W-:-:S05]  /*2e7c0*/  IMAD.WIDE R4, R130, 0x2, R2 ;  /* 0x0000000282047825 */ /* 0x001fca00078e0202 */
[----:B------:R0:W-:Y:S01]  /*2e7d0*/  STL.64 [R1+0x588], R4 ;  /* 0x0005880401007387 */ /* 0x0001e20000100a00 */
[----:B------:R-:W-:-:S03]  /*2e7e0*/  IMAD.WIDE R80, R126, 0x2, R2 ;  /* 0x000000027e507825 */ /* 0x000fc600078e0202 */
[----:B------:R-:W-:Y:S01]  /*2e7f0*/  STL.64 [R1+0x580], R150 ;  /* 0x0005809601007387 */ /* 0x000fe20000100a00 */
[----:B------:R-:W-:-:S03]  /*2e800*/  IMAD.WIDE R32, R125, 0x2, R2 ;  /* 0x000000027d207825 */ /* 0x000fc600078e0202 */
[----:B------:R-:W-:Y:S04]  /*2e810*/  STL.64 [R1+0x31a0], R150 ;  /* 0x0031a09601007387 */ /* 0x000fe80000100a00 */
[----:B------:R-:W-:Y:S01]  /*2e820*/  STL.64 [R1+0x508], R152 ;  /* 0x0005089801007387 */ /* 0x000fe20000100a00 */
[----:B0-----:R-:W-:-:S03]  /*2e830*/  IMAD.WIDE R4, R124, 0x2, R2 ;  /* 0x000000027c047825 */ /* 0x001fc600078e0202 */
[----:B------:R-:W-:Y:S01]  /*2e840*/  STL.64 [R1+0x31a8], R152 ;  /* 0x0031a89801007387 */ /* 0x000fe20000100a00 */
[----:B------:R-:W-:-:S03]  /*2e850*/  IMAD.WIDE R28, R123, 0x2, R2 ;  /* 0x000000027b1c7825 */ /* 0x000fc600078e0202 */
[----:B------:R-:W-:Y:S01]  /*2e860*/  STL.64 [R1+0x568], R140 ;  /* 0x0005688c01007387 */ /* 0x000fe20000100a00 */
[----:B------:R-:W-:-:S03]  /*2e870*/  IMAD.WIDE R82, R121, 0x2, R2 ;  /* 0x0000000279527825 */ /* 0x000fc600078e0202 */
[----:B------:R-:W-:Y:S04]  /*2e880*/  STL.64 [R1+0x31b0], R140 ;  /* 0x0031b08c01007387 */ /* 0x000fe80000100a00 */
[----:B------:R-:W-:Y:S01]  /*2e890*/  STL.64 [R1+0x4f8], R80 ;  /* 0x0004f85001007387 */ /* 0x000fe20000100a00 */
[----:B------:R-:W-:-:S03]  /*2e8a0*/  IMAD.WIDE R38, R122, 0x2, R2 ;  /* 0x000000027a267825 */ /* 0x000fc600078e0202 */
[----:B------:R-:W-:Y:S04]  /*2e8b0*/  STL.64 [R1+0x31b8], R80 ;  /* 0x0031b85001007387 */ /* 0x000fe80000100a00 */
[----:B------:R0:W-:Y:S01]  /*2e8c0*/  STL.64 [R1+0x490], R4 ;  /* 0x0004900401007387 */ /* 0x0001e20000100a00 */
[----:B------:R-:W-:-:S03]  /*2e8d0*/  IMAD.WIDE R26, R120, 0x2, R2 ;  /* 0x00000002781a7825 */ /* 0x000fc600078e0202 */
[----:B------:R-:W-:Y:S04]  /*2e8e0*/  STL.64 [R1+0x4f0], R32 ;  /* 0x0004f02001007387 */ /* 0x000fe80000100a00 */
[----:B------:R-:W-:Y:S01]  /*2e8f0*/  STL.64 [R1+0x31c0], R32 ;  /* 0x0031c02001007387 */ /* 0x000fe20000100a00 */
[----:B------:R-:W-:-:S03]  /*2e900*/  IMAD.WIDE R74, R117, 0x2, R2 ;  /* 0x00000002754a7825 */ /* 0x000fc600078e0202 */
        /* <DEDUP_REMOVED lines=14> */
[----:B------:R1:W-:Y:S01]  /*2e9f0*/  STL.64 [R1+0x31e0], R26 ;  /* 0x0031e01a01007387 */ /* 0x0003e20000100a00 */
[----:B0-----:R-:W-:-:S03]  /*2ea00*/  IMAD.WIDE R4, R106, 0x2, R2 ;  /* 0x000000026a047825 */ /* 0x001fc600078e0202 */
[----:B------:R-:W-:Y:S01]  /*2ea10*/  STL.64 [R1+0x220], R74 ;  /* 0x0002204a01007387 */ /* 0x000fe20000100a00 */
[----:B------:R-:W-:-:S03]  /*2ea20*/  IMAD.WIDE R160, R103, 0x2, R2 ;  /* 0x0000000267a07825 */ /* 0x000fc600078e0202 */
[----:B------:R-:W-:Y:S01]  /*2ea30*/  STL.64 [R1+0x3e8], R76 ;  /* 0x0003e84c01007387 */ /* 0x000fe20000100a00 */
[----:B------:R-:W-:-:S03]  /*2ea40*/  IMAD.WIDE R58, R105, 0x2, R2 ;  /* 0x00000002693a7825 */ /* 0x000fc600078e0202 */
[----:B------:R-:W-:Y:S01]  /*2ea50*/  STL.64 [R1+0x218], R30 ;  /* 0x0002181e01007387 */ /* 0x000fe20000100a00 */
[----:B------:R-:W-:-:S03]  /*2ea60*/  IMAD.WIDE R6, R101, 0x2, R2 ;  /* 0x0000000265067825 */ /* 0x000fc600078e0202 */
[----:B------:R-:W-:Y:S04]  /*2ea70*/  STL.64 [R1+0x1e0], R88 ;  /* 0x0001e05801007387 */ /* 0x000fe80000100a00 */
        /* <DEDUP_REMOVED lines=14> */
[----:B-1----:R-:W4:Y:S04]  /*2eb60*/  LDL.64 R26, [R1+0xc58] ;  /* 0x000c5800011a7983 */ /* 0x002f280000100a00 */
[----:B------:R-:W4:Y:S04]  /*2eb70*/  LDL.64 R38, [R1+0xb38] ;  /* 0x000b380001267983 */ /* 0x000f280000100a00 */
[----:B------:R-:W4:Y:S04]  /*2eb80*/  LDL.64 R82, [R1+0xaf8] ;  /* 0x000af80001527983 */ /* 0x000f280000100a00 */
[----:B------:R-:W4:Y:S04]  /*2eb90*/  LDL.64 R28, [R1+0xae8] ;  /* 0x000ae800011c7983 */ /* 0x000f280000100a00 */
[----:B------:R-:W4:Y:S04]  /*2eba0*/  LDL.64 R32, [R1+0xa78] ;  /* 0x000a780001207983 */ /* 0x000f280000100a00 */
[----:B------:R-:W4:Y:S04]  /*2ebb0*/  LDL.64 R80, [R1+0xa70] ;  /* 0x000a700001507983 */ /* 0x000f280000100a00 */
[----:B------:R-:W4:Y:S04]  /*2ebc0*/  LDL.64 R140, [R1+0xa00] ;  /* 0x000a0000018c7983 */ /* 0x000f280000100a00 */
[----:B------:R-:W4:Y:S04]  /*2ebd0*/  LDL.64 R152, [R1+0x9f0] ;  /* 0x0009f00001987983 */ /* 0x000f280000100a00 */
[----:B------:R-:W4:Y:S04]  /*2ebe0*/  LDL.64 R150, [R1+0x978] ;  /* 0x0009780001967983 */ /* 0x000f280000100a00 */
[----:B------:R-:W4:Y:S04]  /*2ebf0*/  LDL R143, [R1+0xe24] ;  /* 0x000e2400018f7983 */ /* 0x000f280000100800 */
[----:B------:R-:W4:Y:S04]  /*2ec00*/  LDL R42, [R1+0xe1c] ;  /* 0x000e1c00012a7983 */ /* 0x000f280000100800 */
[----:B------:R-:W4:Y:S04]  /*2ec10*/  LDL R50, [R1+0xe18] ;  /* 0x000e180001327983 */ /* 0x000f280000100800 */
[----:B------:R-:W4:Y:S04]  /*2ec20*/  LDL R154, [R1+0xe14] ;  /* 0x000e1400019a7983 */ /* 0x000f280000100800 */
[----:B------:R-:W4:Y:S04]  /*2ec30*/  LDL.64 R86, [R1+0x848] ;  /* 0x0008480001567983 */ /* 0x000f280000100a00 */
[----:B------:R-:W4:Y:S04]  /*2ec40*/  LDL R155, [R1+0xe10] ;  /* 0x000e1000019b7983 */ /* 0x000f280000100800 */
[----:B------:R-:W4:Y:S04]  /*2ec50*/  LDL R142, [R1+0xe0c] ;  /* 0x000e0c00018e7983 */ /* 0x000f280000100800 */
[----:B------:R-:W4:Y:S04]  /*2ec60*/  LDL R73, [R1+0xe08] ;  /* 0x000e080001497983 */ /* 0x000f280000100800 */
[----:B------:R-:W4:Y:S04]  /*2ec70*/  LDL R164, [R1+0xe04] ;  /* 0x000e040001a47983 */ /* 0x000f280000100800 */
[----:B------:R-:W4:Y:S04]  /*2ec80*/  LDL.64 R158, [R1+0x7c8] ;  /* 0x0007c800019e7983 */ /* 0x000f280000100a00 */
[----:B------:R-:W4:Y:S04]  /*2ec90*/  LDL R60, [R1+0xe00] ;  /* 0x000e0000013c7983 */ /* 0x000f280000100800 */
[----:B------:R-:W4:Y:S01]  /*2eca0*/  LDL R165, [R1+0xe20] ;  /* 0x000e200001a57983 */ /* 0x000f220000100800 */
[----:B------:R-:W-:-:S03]  /*2ecb0*/  IMAD.WIDE R56, R71, 0x2, R2 ;  /* 0x0000000247387825 */ /* 0x000fc600078e0202 */
[----:B------:R-:W-:Y:S01]  /*2ecc0*/  STL.64 [R1+0x118], R162 ;  /* 0x000118a201007387 */ /* 0x000fe20000100a00 */
[----:B------:R-:W-:-:S03]  /*2ecd0*/  IMAD.WIDE R84, R69, 0x2, R2 ;  /* 0x0000000245547825 */ /* 0x000fc600078e0202 */
[----:B------:R-:W-:Y:S04]  /*2ece0*/  STL.64 [R1+0x148], R48 ;  /* 0x0001483001007387 */ /* 0x000fe80000100a00 */
[----:B------:R-:W4:Y:S01]  /*2ecf0*/  LDL R72, [R1+0xe28] ;  /* 0x000e280001487983 */ /* 0x000f220000100800 */
[----:B------:R-:W-:-:S03]  /*2ed00*/  IMAD.WIDE R20, R68, 0x2, R2 ;  /* 0x0000000244147825 */ /* 0x000fc600078e0202 */
[----:B------:R-:W-:Y:S04]  /*2ed10*/  STL.64 [R1+0x110], R12 ;  /* 0x0001100c01007387 */ /* 0x000fe80000100a00 */
[----:B------:R-:W4:Y:S01]  /*2ed20*/  LDL.64 R70, [R1+0x888] ;  /* 0x0008880001467983 */ /* 0x000f220000100a00 */
        /* <DEDUP_REMOVED lines=9> */
[----:B------:R-:W-:Y:S04]  /*2edc0*/  STL.64 [R1+0xc8], R56 ;  /* 0x0000c83801007387 */ /* 0x000fe80000100a00 */
[----:B------:R-:W4:Y:S01]  /*2edd0*/  LDL.64 R66, [R1+0x968] ;  /* 0x0009680001427983 */ /* 0x000f220000100a00 */
[----:B------:R-:W-:-:S03]  /*2ede0*/  IMAD.WIDE R90, R61, 0x2, R2 ;  /* 0x000000023d5a7825 */ /* 0x000fc600078e0202 */
[----:B------:R-:W-:Y:S01]  /*2edf0*/  STL.64 [R1+0x90], R20 ;  /* 0x0000901401007387 */ /* 0x000fe20000100a00 */
[----:B------:R-:W-:-:S03]  /*2ee00*/  IMAD.WIDE R138, R62, 0x2, R2 ;  /* 0x000000023e8a7825 */ /* 0x000fc600078e0202 */
[----:B------:R-:W4:Y:S04]  /*2ee10*/  LDL.64 R64, [R1+0x808] ;  /* 0x0008080001407983 */ /* 0x000f280000100a00 */
[----:B------:R-:W-:Y:S04]  /*2ee20*/  STL.64 [R1+0x58], R144 ;  /* 0x0000589001007387 */ /* 0x000fe80000100a00 */
[----:B------:R-:W-:Y:S04]  /*2ee30*/  STL.64 [R1+0x88], R68 ;  /* 0x0000884401007387 */ /* 0x000fe80000100a00 */
[----:B------:R-:W-:Y:S01]  /*2ee40*/  STL.64 [R1+0x50], R156 ;  /* 0x0000509c01007387 */ /* 0x000fe20000100a00 */
[----:B------:R-:W-:-:S03]  /*2ee50*/  IMAD.WIDE R136, R53, 0x2, R2 ;  /* 0x0000000235887825 */ /* 0x000fc600078e0202 */
[----:B------:R-:W4:Y:S01]  /*2ee60*/  LDL R61, [R1+0xe2c] ;  /* 0x000e2c00013d7983 */ /* 0x000f220000100800 */
[----:B------:R-:W-:-:S03]  /*2ee70*/  IMAD.WIDE R134, R52, 0x2, R2 ;  /* 0x0000000234867825 */ /* 0x000fc600078e0202 */
[----:B------:R-:W4:Y:S01]  /*2ee80*/  LDL.64 R62, [R1+0x588] ;  /* 0x00058800013e7983 */ /* 0x000f220000100a00 */
[----:B------:R-:W-:-:S03]  /*2ee90*/  IMAD.WIDE R132, R51, 0x2, R2 ;  /* 0x0000000233847825 */ /* 0x000fc600078e0202 */
[----:B------:R-:W-:Y:S01]  /*2eea0*/  STL.64 [R1+0x10], R24 ;  /* 0x0000101801007387 */ /* 0x000fe20000100a00 */
[----:B--2---:R-:W-:-:S03]  /*2eeb0*/  IMAD.MOV.U32 R146, RZ, RZ, R98 ;  /* 0x000000ffff927224 */ /* 0x004fc600078e0062 */
[----:B------:R-:W-:Y:S01]  /*2eec0*/  STL.64 [R1+0x40], R148 ;  /* 0x0000409401007387 */ /* 0x000fe20000100a00 */
[----:B---3--:R-:W-:-:S03]  /*2eed0*/  IMAD.MOV.U32 R147, RZ, RZ, R99 ;  /* 0x000000ffff937224 */ /* 0x008fc600078e0063 */
[----:B------:R-:W-:Y:S01]  /*2eee0*/  STL.64 [R1+0x8], R90 ;  /* 0x0000085a01007387 */ /* 0x000fe20000100a00 */
[----:B------:R-:W-:-:S03]  /*2eef0*/  IMAD.WIDE R98, R9, 0x2, R2 ;  /* 0x0000000209627825 */ /* 0x000fc600078e0202 */
[----:B------:R-:W2:Y:S01]  /*2ef00*/  LDL.64 R52, [R1+0x610] ;  /* 0x0006100001347983 */ /* 0x000ea20000100a00 */
[----:B------:R-:W-:-:S03]  /*2ef10*/  IMAD.WIDE R100, R17, 0x2, R2 ;  /* 0x0000000211647825 */ /* 0x000fc600078e0202 */
[----:B------:R-:W3:Y:S01]  /*2ef20*/  LDL R51, [R1+0xe30] ;  /* 0x000e300001337983 */ /* 0x000ee20000100800 */
[----:B------:R-:W-:-:S03]  /*2ef30*/  IMAD.WIDE R106, R10, 0x2, R2 ;  /* 0x000000020a6a7825 */ /* 0x000fc600078e0202 */
[----:B------:R-:W-:Y:S01]  /*2ef40*/  STL.64 [R1], R138 ;  /* 0x0000008a01007387 */ /* 0x000fe20000100a00 */
[----:B------:R-:W-:-:S03]  /*2ef50*/  IMAD.WIDE R108, R18, 0x2, R2 ;  /* 0x00000002126c7825 */ /* 0x000fc600078e0202 */
[----:B------:R-:W3:Y:S01]  /*2ef60*/  LDL R9, [R1+0xe48] ;  /* 0x000e480001097983 */ /* 0x000ee20000100800 */
[----:B------:R-:W-:-:S03]  /*2ef70*/  IMAD.WIDE R120, R35, 0x2, R2 ;  /* 0x0000000223787825 */ /* 0x000fc600078e0202 */
[----:B------:R-:W3:Y:S01]  /*2ef80*/  LDL R17, [R1+0xe44] ;  /* 0x000e440001117983 */ /* 0x000ee20000100800 */
[----:B------:R-:W-:-:S03]  /*2ef90*/  IMAD.WIDE R126, R43, 0x2, R2 ;  /* 0x000000022b7e7825 */ /* 0x000fc600078e0202 */
[----:B------:R-:W3:Y:S04]  /*2efa0*/  LDL R10, [R1+0xe40] ;  /* 0x000e4000010a7983 */ /* 0x000ee80000100800 */
[----:B------:R-:W3:Y:S04]  /*2efb0*/  LDL R18, [R1+0xe3c] ;  /* 0x000e3c0001127983 */ /* 0x000ee80000100800 */
[----:B------:R-:W3:Y:S04]  /*2efc0*/  LDL R35, [R1+0xe38] ;  /* 0x000e380001237983 */ /* 0x000ee80000100800 */
[----:B------:R-:W3:Y:S01]  /*2efd0*/  LDL R43, [R1+0xe34] ;  /* 0x000e3400012b7983 */ /* 0x000ee20000100800 */
[----:B------:R-:W-:-:S04]  /*2efe0*/  IMAD.WIDE R130, R45, 0x2, R2 ;  /* 0x000000022d827825 */ /* 0x000fc800078e0202 */
[--C-:B------:R-:W-:Y:S02]  /*2eff0*/  IMAD.WIDE R128, R44, 0x2, R2.reuse ;  /* 0x000000022c807825 */ /* 0x100fe400078e0202 */
[----:B------:R-:W3:Y:S02]  /*2f000*/  LDL.64 R44, [R1+0x8f0] ;  /* 0x0008f000012c7983 */ /* 0x000ee40000100a00 */
[----:B------:R-:W-:-:S04]  /*2f010*/  IMAD.WIDE R124, R37, 0x2, R2 ;  /* 0x00000002257c7825 */ /* 0x000fc800078e0202 */
[--C-:B------:R-:W-:Y:S02]  /*2f020*/  IMAD.WIDE R122, R36, 0x2, R2.reuse ;  /* 0x00000002247a7825 */ /* 0x100fe400078e0202 */
[----:B------:R-:W3:Y:S04]  /*2f030*/  LDL.64 R36, [R1+0x8f8] ;  /* 0x0008f80001247983 */ /* 0x000ee80000100a00 */
[----:B----4-:R-:W4:Y:S04]  /*2f040*/  @P4 LDG.E.U16 R155, desc[UR20][R86.64] ;  /* 0x00000014569b4981 */ /* 0x010f28000c1e1500 */
[----:B------:R-:W4:Y:S04]  /*2f050*/  @P4 LDG.E.U16 R60, desc[UR20][R158.64] ;  /* 0x000000149e3c4981 */ /* 0x000f28000c1e1500 */
[----:B------:R-:W4:Y:S04]  /*2f060*/  @P4 LDG.E.U16 R72, desc[UR20][R150.64] ;  /* 0x0000001496484981 */ /* 0x000f28000c1e1500 */
[----:B------:R-:W4:Y:S04]  /*2f070*/  @P4 LDG.E.U16 R50, desc[UR20][R70.64] ;  /* 0x0000001446324981 */ /* 0x000f28000c1e1500 */
[----:B------:R-:W4:Y:S04]  /*2f080*/  @P0 LDG.E.U16 R143, desc[UR20][R66.64] ;  /* 0x00000014428f0981 */ /* 0x000f28000c1e1500 */
[----:B------:R-:W4:Y:S04]  /*2f090*/  @P4 LDG.E.U16 R73, desc[UR20][R64.64] ;  /* 0x0000001440494981 */ /* 0x000f28000c1e1500 */
[----:B------:R-:W4:Y:S04]  /*2f0a0*/  @P0 LDG.E.U16 R61, desc[UR20][R152.64] ;  /* 0x00000014983d0981 */ /* 0x000f28000c1e1500 */
[----:B------:R-:W4:Y:S04]  /*2f0b0*/  @P0 LDG.E.U16 R142, desc[UR20][R62.64] ;  /* 0x000000143e8e0981 */ /* 0x000f28000c1e1500 */
[----:B--2---:R-:W2:Y:S04]  /*2f0c0*/  @P0 LDG.E.U16 R154, desc[UR20][R52.64] ;  /* 0x00000014349a0981 */ /* 0x004ea8000c1e1500 */
[----:B---3--:R-:W3:Y:S04]  /*2f0d0*/  @P4 LDG.E.U16 R51, desc[UR20][R140.64] ;  /* 0x000000148c334981 */ /* 0x008ee8000c1e1500 */
[----:B------:R-:W2:Y:S04]  /*2f0e0*/  @P4 LDG.E.U16 R9, desc[UR20][R26.64] ;  /* 0x000000141a094981 */ /* 0x000ea8000c1e1500 */
[----:B------:R-:W2:Y:S04]  /*2f0f0*/  @P0 LDG.E.U16 R17, desc[UR20][R38.64] ;  /* 0x0000001426110981 */ /* 0x000ea8000c1e1500 */
[----:B------:R-:W2:Y:S04]  /*2f100*/  @P4 LDG.E.U16 R10, desc[UR20][R82.64] ;  /* 0x00000014520a4981 */ /* 0x000ea8000c1e1500 */
[----:B------:R-:W2:Y:S04]  /*2f110*/  LDL.LU.64 R26, [R1+0x31e0] ;  /* 0x0031e000011a7983 */ /* 0x000ea80000300a00 */
[----:B------:R-:W2:Y:S04]  /*2f120*/  LDL.LU.64 R38, [R1+0x31d8] ;  /* 0x0031d80001267983 */ /* 0x000ea80000300a00 */
[----:B------:R-:W2:Y:S04]  /*2f130*/  LDL.LU.64 R82, [R1+0x31d0] ;  /* 0x0031d00001527983 */ /* 0x000ea80000300a00 */
[----:B------:R-:W2:Y:S04]  /*2f140*/  @P0 LDG.E.U16 R18, desc[UR20][R28.64] ;  /* 0x000000141c120981 */ /* 0x000ea8000c1e1500 */
[----:B------:R-:W2:Y:S04]  /*2f150*/  @P4 LDG.E.U16 R35, desc[UR20][R32.64] ;  /* 0x0000001420234981 */ /* 0x000ea8000c1e1500 */
[----:B------:R-:W2:Y:S04]  /*2f160*/  @P0 LDG.E.U16 R43, desc[UR20][R80.64] ;  /* 0x00000014502b0981 */ /* 0x000ea8000c1e1500 */
[----:B------:R-:W2:Y:S04]  /*2f170*/  LDL.LU.64 R28, [R1+0x31c8] ;  /* 0x0031c800011c7983 */ /* 0x000ea80000300a00 */
[----:B------:R-:W2:Y:S04]  /*2f180*/  LDL.LU.64 R32, [R1+0x31c0] ;  /* 0x0031c00001207983 */ /* 0x000ea80000300a00 */
[----:B------:R-:W2:Y:S04]  /*2f190*/  LDL.LU.64 R80, [R1+0x31b8] ;  /* 0x0031b80001507983 */ /* 0x000ea80000300a00 */
[----:B------:R-:W2:Y:S04]  /*2f1a0*/  LDL.LU.64 R140, [R1+0x31b0] ;  /* 0x0031b000018c7983 */ /* 0x000ea80000300a00 */
[----:B------:R-:W2:Y:S04]  /*2f1b0*/  LDL.LU.64 R152, [R1+0x31a8] ;  /* 0x0031a80001987983 */ /* 0x000ea80000300a00 */
[----:B------:R-:W3:Y:S04]  /*2f1c0*/  @P0 LDG.E.U16 R42, desc[UR20][R44.64] ;  /* 0x000000142c2a0981 */ /* 0x000ee8000c1e1500 */
[----:B------:R-:W3:Y:S04]  /*2f1d0*/  LDL.LU.64 R150, [R1+0x31a0] ;  /* 0x0031a00001967983 */ /* 0x000ee80000300a00 */
[----:B------:R-:W3:Y:S04]  /*2f1e0*/  LDL.64 R66, [R1+0x490] ;  /* 0x0004900001427983 */ /* 0x000ee80000100a00 */
[----:B------:R-:W3:Y:S04]  /*2f1f0*/  @P4 LDG.E.U16 R165, desc[UR20][R36.64] ;  /* 0x0000001424a54981 */ /* 0x000ee8000c1e1500 */
[----:B--2---:R-:W2:Y:S04]  /*2f200*/  @P0 LDG.E.U16 R164, desc[UR20][R152.64] ;  /* 0x0000001498a40981 */ /* 0x004ea8000c1e1500 */
[----:B----4-:R0:W-:Y:S04]  /*2f210*/  @P0 STL [R1+0xe24], R143 ;  /* 0x000e248f01000387 */ /* 0x0101e80000100800 */
[----:B------:R-:W4:Y:S04]  /*2f220*/  LDL.64 R70, [R1+0x788] ;  /* 0x0007880001467983 */ /* 0x000f280000100a00 */
[----:B0-----:R-:W4:Y:S04]  /*2f230*/  LDL R143, [R1+0xdfc] ;  /* 0x000dfc00018f7983 */ /* 0x001f280000100800 */
[----:B---3--:R0:W-:Y:S04]  /*2f240*/  @P0 STL [R1+0xe1c], R42 ;  /* 0x000e1c2a01000387 */ /* 0x0081e80000100800 */
[----:B0-----:R-:W3:Y:S04]  /*2f250*/  LDL R42, [R1+0xdf8] ;  /* 0x000df800012a7983 */ /* 0x001ee80000100800 */
[----:B------:R0:W-:Y:S04]  /*2f260*/  @P4 STL [R1+0xe18], R50 ;  /* 0x000e183201004387 */ /* 0x0001e80000100800 */
[----:B0-----:R-:W3:Y:S04]  /*2f270*/  LDL R50, [R1+0xdf4] ;  /* 0x000df40001327983 */ /* 0x001ee80000100800 */
[----:B------:R-:W-:Y:S04]  /*2f280*/  @P4 STL [R1+0xe48], R9 ;  /* 0x000e480901004387 */ /* 0x000fe80000100800 */
[----:B------:R-:W3:Y:S04]  /*2f290*/  LDL.64 R86, [R1+0x748] ;  /* 0x0007480001567983 */ /* 0x000ee80000100a00 */
[----:B------:R0:W-:Y:S04]  /*2f2a0*/  @P0 STL [R1+0xe14], R154 ;  /* 0x000e149a01000387 */ /* 0x0001e80000100800 */
[----:B------:R-:W-:Y:S04]  /*2f2b0*/  @P0 STL [R1+0xe44], R17 ;  /* 0x000e441101000387 */ /* 0x000fe80000100800 */
[----:B0-----:R-:W3:Y:S04]  /*2f2c0*/  LDL R154, [R1+0xdf0] ;  /* 0x000df000019a7983 */ /* 0x001ee80000100800 */
[----:B------:R-:W-:Y:S04]  /*2f2d0*/  @P4 STL [R1+0xe40], R10 ;  /* 0x000e400a01004387 */ /* 0x000fe80000100800 */
[----:B------:R-:W-:Y:S04]  /*2f2e0*/  @P0 STL [R1+0xe3c], R18 ;  /* 0x000e3c1201000387 */ /* 0x000fe80000100800 */
[----:B------:R0:W-:Y:S04]  /*2f2f0*/  @P4 STL [R1+0xe38], R35 ;  /* 0x000e382301004387 */ /* 0x0001e80000100800 */
[----:B------:R-:W3:Y:S04]  /*2f300*/  LDL.64 R152, [R1+0x708] ;  /* 0x0007080001987983 */ /* 0x000ee80000100a00 */
[----:B0-----:R-:W3:Y:S04]  /*2f310*/  LDL R35, [R1+0xdec] ;  /* 0x000dec0001237983 */ /* 0x001ee80000100800 */
[----:B------:R0:W-:Y:S04]  /*2f320*/  @P0 STL [R1+0xe34], R43 ;  /* 0x000e342b01000387 */ /* 0x0001e80000100800 */
[----:B------:R-:W3:Y:S04]  /*2f330*/  LDL R44, [R1+0xde4] ;  /* 0x000de400012c7983 */ /* 0x000ee80000100800 */
[----:B------:R-:W3:Y:S04]  /*2f340*/  LDL.64 R158, [R1+0x6c8] ;  /* 0x0006c800019e7983 */ /* 0x000ee80000100a00 */
[----:B0-----:R-:W3:Y:S04]  /*2f350*/  LDL R43, [R1+0xde8] ;  /* 0x000de800012b7983 */ /* 0x001ee80000100800 */
[----:B------:R-:W-:Y:S04]  /*2f360*/  @P4 STL [R1+0xe30], R51 ;  /* 0x000e303301004387 */ /* 0x000fe80000100800 */
[----:B------:R0:W-:Y:S04]  /*2f370*/  @P4 STL [R1+0xe08], R73 ;  /* 0x000e084901004387 */ /* 0x0001e80000100800 */
[----:B0-----:R-:W3:Y:S04]  /*2f380*/  LDL R73, [R1+0xde0] ;  /* 0x000de00001497983 */ /* 0x001ee80000100800 */
[----:B------:R-:W-:Y:S04]  /*2f390*/  @P0 STL [R1+0xe2c], R61 ;  /* 0x000e2c3d01000387 */ /* 0x000fe80000100800 */
[----:B--2---:R0:W-:Y:S04]  /*2f3a0*/  @P0 STL [R1+0xe04], R164 ;  /* 0x000e04a401000387 */ /* 0x0041e80000100800 */
[----:B0-----:R-:W2:Y:S04]  /*2f3b0*/  LDL R164, [R1+0xddc] ;  /* 0x000ddc0001a47983 */ /* 0x001ea80000100800 */
[----:B----4-:R-:W4:Y:S04]  /*2f3c0*/  @P0 LDG.E.U16 R143, desc[UR20][R66.64] ;  /* 0x00000014428f0981 */ /* 0x010f28000c1e1500 */
[----:B---3--:R-:W3:Y:S04]  /*2f3d0*/  @P4 LDG.E.U16 R42, desc[UR20][R70.64] ;  /* 0x00000014462a4981 */ /* 0x008ee8000c1e1500 */
[----:B------:R-:W3:Y:S04]  /*2f3e0*/  @P0 LDG.E.U16 R50, desc[UR20][R82.64] ;  /* 0x0000001452320981 */ /* 0x000ee8000c1e1500 */
[----:B------:R-:W-:Y:S04]  /*2f3f0*/  @P4 STL [R1+0xe28], R72 ;  /* 0x000e284801004387 */ /* 0x000fe80000100800 */
[----:B------:R-:W3:Y:S04]  /*2f400*/  LDL.64 R36, [R1+0x688] ;  /* 0x0006880001247983 */ /* 0x000ee80000100a00 */
[----:B------:R-:W3:Y:S04]  /*2f410*/  LDL R45, [R1+0xdd8] ;  /* 0x000dd800012d7983 */ /* 0x000ee80000100800 */
[----:B------:R-:W3:Y:S04]  /*2f420*/  LDL R51, [R1+0xdd4] ;  /* 0x000dd40001337983 */ /* 0x000ee80000100800 */
[----:B------:R-:W3:Y:S04]  /*2f430*/  LDL.64 R52, [R1+0x648] ;  /* 0x0006480001347983 */ /* 0x000ee80000100a00 */
[----:B------:R-:W3:Y:S04]  /*2f440*/  @P4 LDG.E.U16 R154, desc[UR20][R86.64] ;  /* 0x00000014569a4981 */ /* 0x000ee8000c1e1500 */
[----:B------:R-:W3:Y:S04]  /*2f450*/  LDL R61, [R1+0xdd0] ;  /* 0x000dd000013d7983 */ /* 0x000ee80000100800 */
[----:B------:R0:W-:Y:S04]  /*2f460*/  @P4 STL [R1+0xe10], R155 ;  /* 0x000e109b01004387 */ /* 0x0001e80000100800 */
[----:B------:R-:W-:Y:S04]  /*2f470*/  @P4 STL [R1+0xe20], R165 ;  /* 0x000e20a501004387 */ /* 0x000fe80000100800 */
[----:B------:R-:W3:Y:S04]  /*2f480*/  LDL.64 R62, [R1+0x5d8] ;  /* 0x0005d800013e7983 */ /* 0x000ee80000100a00 */
[----:B0-----:R-:W3:Y:S04]  /*2f490*/  LDL R155, [R1+0xdcc] ;  /* 0x000dcc00019b7983 */ /* 0x001ee80000100800 */
[----:B------:R0:W-:Y:S04]  /*2f4a0*/  @P4 STL [R1+0xe00], R60 ;  /* 0x000e003c01004387 */ /* 0x0001e80000100800 */
[----:B------:R-:W3:Y:S04]  /*2f4b0*/  LDL R72, [R1+0xdc4] ;  /* 0x000dc40001487983 */ /* 0x000ee80000100800 */
[----:B------:R-:W3:Y:S04]  /*2f4c0*/  LDL.64 R64, [R1+0x560] ;  /* 0x0005600001407983 */ /* 0x000ee80000100a00 */
[----:B0-----:R-:W3:Y:S04]  /*2f4d0*/  LDL R60, [R1+0xdc8] ;  /* 0x000dc800013c7983 */ /* 0x001ee80000100800 */
[----:B------:R-:W3:Y:S04]  /*2f4e0*/  @P0 LDG.E.U16 R35, desc[UR20][R74.64] ;  /* 0x000000144a230981 */ /* 0x000ee8000c1e1500 */
[----:B------:R-:W3:Y:S04]  /*2f4f0*/  @P4 LDG.E.U16 R43, desc[UR20][R152.64] ;  /* 0x00000014982b4981 */ /* 0x000ee8000c1e1500 */
[----:B------:R-:W3:Y:S04]  /*2f500*/  @P0 LDG.E.U16 R44, desc[UR20][R88.64] ;  /* 0x00000014582c0981 */ /* 0x000ee8000c1e1500 */
[----:B------:R-:W3:Y:S04]  /*2f510*/  @P4 LDG.E.U16 R73, desc[UR20][R158.64] ;  /* 0x000000149e494981 */ /* 0x000ee8000c1e1500 */
[----:B--2---:R-:W2:Y:S04]  /*2f520*/  @P0 LDG.E.U16 R164, desc[UR20][R78.64] ;  /* 0x000000144ea40981 */ /* 0x004ea8000c1e1500 */
[----:B------:R0:W-:Y:S04]  /*2f530*/  @P0 STL [R1+0xe0c], R142 ;  /* 0x000e0c8e01000387 */ /* 0x0001e80000100800 */
[----:B0-----:R-:W2:Y:S04]  /*2f540*/  LDL R142, [R1+0xdc0] ;  /* 0x000dc000018e7983 */ /* 0x001ea80000100800 */
[----:B----4-:R0:W-:Y:S04]  /*2f550*/  @P0 STL [R1+0xdfc], R143 ;  /* 0x000dfc8f01000387 */ /* 0x0101e80000100800 */
[----:B------:R-:W4:Y:S04]  /*2f560*/  LDL.64 R66, [R1+0x4e0] ;  /* 0x0004e00001427983 */ /* 0x000f280000100a00 */
[----:B0-----:R-:W4:Y:S04]  /*2f570*/  LDL R143, [R1+0xdbc] ;  /* 0x000dbc00018f7983 */ /* 0x001f280000100800 */
[----:B---3--:R0:W-:Y:S04]  /*2f580*/  @P4 STL [R1+0xdf8], R42 ;  /* 0x000df82a01004387 */ /* 0x0081e80000100800 */
[----:B0-----:R-:W3:Y:S04]  /*2f590*/  LDL R42, [R1+0xdb8] ;  /* 0x000db800012a7983 */ /* 0x001ee80000100800 */
[----:B------:R0:W-:Y:S04]  /*2f5a0*/  @P0 STL [R1+0xdf4], R50 ;  /* 0x000df43201000387 */ /* 0x0001e80000100800 */
[----:B------:R-:W3:Y:S04]  /*2f5b0*/  LDL.64 R70, [R1+0x458] ;  /* 0x0004580001467983 */ /* 0x000ee80000100a00 */
[----:B------:R-:W3:Y:S04]  /*2f5c0*/  LDL R165, [R1+0xdb0] ;  /* 0x000db00001a57983 */ /* 0x000ee80000100800 */
[----:B0-----:R-:W3:Y:S04]  /*2f5d0*/  LDL R50, [R1+0xdb4] ;  /* 0x000db40001327983 */ /* 0x001ee80000100800 */
[----:B------:R-:W3:Y:S04]  /*2f5e0*/  LDL R86, [R1+0xdac] ;  /* 0x000dac0001567983 */ /* 0x000ee80000100800 */
[----:B------:R-:W3:Y:S04]  /*2f5f0*/  LDL.64 R82, [R1+0x3e0] ;  /* 0x0003e00001527983 */ /* 0x000ee80000100a00 */
[----:B------:R-:W3:Y:S04]  /*2f600*/  LDL R87, [R1+0xda8] ;  /* 0x000da80001577983 */ /* 0x000ee80000100800 */
[----:B------:R0:W-:Y:S04]  /*2f610*/  @P4 STL [R1+0xdf0], R154 ;  /* 0x000df09a01004387 */ /* 0x0001e80000100800 */
[----:B------:R-:W3:Y:S04]  /*2f620*/  @P0 LDG.E.U16 R155, desc[UR20][R162.64] ;  /* 0x00000014a29b0981 */ /* 0x000ee8000c1e1500 */
[----:B------:R-:W3:Y:S04]  /*2f630*/  @P4 LDG.E.U16 R45, desc[UR20][R36.64] ;  /* 0x00000014242d4981 */ /* 0x000ee8000c1e1500 */
[----:B0-----:R-:W3:Y:S04]  /*2f640*/  LDL R154, [R1+0xda4] ;  /* 0x000da400019a7983 */ /* 0x001ee80000100800 */
[----:B------:R-:W3:Y:S04]  /*2f650*/  LDL.LU.64 R74, [R1+0x3198] ;  /* 0x00319800014a7983 */ /* 0x000ee80000300a00 */
[----:B------:R-:W3:Y:S04]  /*2f660*/  LDL.LU.64 R152, [R1+0x3190] ;  /* 0x0031900001987983 */ /* 0x000ee80000300a00 */
[----:B------:R-:W3:Y:S04]  /*2f670*/  LDL.LU.64 R88, [R1+0x3188] ;  /* 0x0031880001587983 */ /* 0x000ee80000300a00 */
[----:B------:R-:W3:Y:S04]  /*2f680*/  LDL.LU.64 R158, [R1+0x3180] ;  /* 0x00318000019e7983 */ /* 0x000ee80000300a00 */
[----:B------:R-:W3:Y:S04]  /*2f690*/  LDL.64 R78, [R1+0x390] ;  /* 0x00039000014e7983 */ /* 0x000ee80000100a00 */
[----:B------:R0:W-:Y:S04]  /*2f6a0*/  @P4 STL [R1+0xde0], R73 ;  /* 0x000de04901004387 */ /* 0x0001e80000100800 */
[----:B------:R-:W3:Y:S04]  /*2f6b0*/  @P4 LDG.E.U16 R60, desc[UR20][R62.64] ;  /* 0x000000143e3c4981 */ /* 0x000ee8000c1e1500 */
[----:B------:R-:W3:Y:S04]  /*2f6c0*/  @P0 LDG.E.U16 R51, desc[UR20][R160.64] ;  /* 0x00000014a0330981 */ /* 0x000ee8000c1e1500 */
[----:B0-----:R-:W3:Y:S04]  /*2f6d0*/  LDL R73, [R1+0xda0] ;  /* 0x000da00001497983 */ /* 0x001ee80000100800 */
[----:B------:R-:W3:Y:S04]  /*2f6e0*/  @P4 LDG.E.U16 R61, desc[UR20][R52.64] ;  /* 0x00000014343d4981 */ /* 0x000ee8000c1e1500 */
[----:B------:R-:W3:Y:S04]  /*2f6f0*/  @P0 LDG.E.U16 R72, desc[UR20][R92.64] ;  /* 0x000000145c480981 */ /* 0x000ee8000c1e1500 */
[----:B--2---:R0:W-:Y:S04]  /*2f700*/  @P0 STL [R1+0xddc], R164 ;  /* 0x000ddca401000387 */ /* 0x0041e80000100800 */
[----:B0-----:R-:W2:Y:S04]  /*2f710*/  LDL R164, [R1+0xd9c] ;  /* 0x000d9c0001a47983 */ /* 0x001ea80000100800 */
[----:B------:R-:W2:Y:S04]  /*2f720*/  @P4 LDG.E.U16 R142, desc[UR20][R64.64] ;  /* 0x00000014408e4981 */ /* 0x000ea8000c1e1500 */
[----:B------:R-:W2:Y:S04]  /*2f730*/  LDL.LU.64 R160, [R1+0x3178] ;  /* 0x0031780001a07983 */ /* 0x000ea80000300a00 */
[----:B------:R-:W2:Y:S04]  /*2f740*/  LDL.LU.64 R162, [R1+0x3170] ;  /* 0x0031700001a27983 */ /* 0x000ea80000300a00 */
[----:B----4-:R-:W4:Y:S04]  /*2f750*/  @P0 LDG.E.U16 R143, desc[UR20][R84.64] ;  /* 0x00000014548f0981 */ /* 0x010f28000c1e1500 */
[----:B---3--:R-:W3:Y:S01]  /*2f760*/  @P4 LDG.E.U16 R42, desc[UR20][R66.64] ;  /* 0x00000014422a4981 */ /* 0x008ee2000c1e1500 */
[----:B------:R-:W-:-:S03]  /*2f770*/  IMAD.WIDE R110, R110, 0x2, R2 ;  /* 0x000000026e6e7825 */ /* 0x000fc600078e0202 */
[----:B------:R-:W3:Y:S04]  /*2f780*/  @P4 LDG.E.U16 R165, desc[UR20][R70.64] ;  /* 0x0000001446a54981 */ /* 0x000ee8000c1e1500 */
[----:B------:R-:W3:Y:S04]  /*2f790*/  @P0 LDG.E.U16 R50, desc[UR20][R144.64] ;  /* 0x0000001490320981 */ /* 0x000ee8000c1e1500 */
[----:B------:R-:W3:Y:S04]  /*2f7a0*/  @P0 LDG.E.U16 R86, desc[UR20][R24.64] ;  /* 0x0000001418560981 */ /* 0x000ee8000c1e1500 */
[----:B------:R-:W3:Y:S04]  /*2f7b0*/  @P4 LDG.E.U16 R87, desc[UR20][R82.64] ;  /* 0x0000001452574981 */ /* 0x000ee8000c1e1500 */
[----:B------:R0:W-:Y:S04]  /*2f7c0*/  @P0 STL [R1+0xdcc], R155 ;  /* 0x000dcc9b01000387 */ /* 0x0001e80000100800 */
[----:B------:R-:W3:Y:S04]  /*2f7d0*/  @P0 LDG.E.U16 R154, desc[UR20][R136.64] ;  /* 0x00000014889a0981 */ /* 0x000ee8000c1e1500 */
[----:B0-----:R-:W3:Y:S04]  /*2f7e0*/  LDL R155, [R1+0xd98] ;  /* 0x000d9800019b7983 */ /* 0x001ee80000100800 */
[----:B------:R0:W-:Y:S04]  /*2f7f0*/  @P4 STL [R1+0xdc8], R60 ;  /* 0x000dc83c01004387 */ /* 0x0001e80000100800 */
[----:B------:R-:W3:Y:S04]  /*2f800*/  @P4 LDG.E.U16 R73, desc[UR20][R78.64] ;  /* 0x000000144e494981 */ /* 0x000ee8000c1e1500 */
[----:B0-----:R-:W3:Y:S04]  /*2f810*/  LDL R60, [R1+0xd94] ;  /* 0x000d9400013c7983 */ /* 0x001ee80000100800 */
[----:B------:R-:W3:Y:S04]  /*2f820*/  LDL.LU.64 R92, [R1+0x3168] ;  /* 0x00316800015c7983 */ /* 0x000ee80000300a00 */
[----:B------:R-:W3:Y:S04]  /*2f830*/  LDL.64 R84, [R1+0x310] ;  /* 0x0003100001547983 */ /* 0x000ee80000100a00 */
[----:B--2---:R-:W2:Y:S04]  /*2f840*/  @P0 LDG.E.U16 R164, desc[UR20][R130.64] ;  /* 0x0000001482a40981 */ /* 0x004ea8000c1e1500 */
[----:B------:R0:W-:Y:S04]  /*2f850*/  @P4 STL [R1+0xdc0], R142 ;  /* 0x000dc08e01004387 */ /* 0x0001e80000100800 */
[----:B0-----:R-:W2:Y:S04]  /*2f860*/  LDL R142, [R1+0xd90] ;  /* 0x000d9000018e7983 */ /* 0x001ea80000100800 */
[----:B------:R-:W-:Y:S04]  /*2f870*/  @P0 STL [R1+0xdec], R35 ;  /* 0x000dec2301000387 */ /* 0x000fe80000100800 */
[----:B----4-:R0:W-:Y:S04]  /*2f880*/  @P0 STL [R1+0xdbc], R143 ;  /* 0x000dbc8f01000387 */ /* 0x0101e80000100800 */
[----:B0-----:R-:W4:Y:S04]  /*2f890*/  LDL R143, [R1+0xd8c] ;  /* 0x000d8c00018f7983 */ /* 0x001f280000100800 */
[----:B------:R-:W-:Y:S04]  /*2f8a0*/  @P4 STL [R1+0xde8], R43 ;  /* 0x000de82b01004387 */ /* 0x000fe80000100800 */
[----:B------:R-:W-:Y:S04]  /*2f8b0*/  @P0 STL [R1+0xde4], R44 ;  /* 0x000de42c01000387 */ /* 0x000fe80000100800 */
[----:B------:R-:W4:Y:S04]  /*2f8c0*/  LDL.64 R144, [R1+0x2b8] ;  /* 0x0002b80001907983 */ /* 0x000f280000100a00 */
[----:B---3--:R0:W-:Y:S04]  /*2f8d0*/  @P4 STL [R1+0xdb8], R42 ;  /* 0x000db82a01004387 */ /* 0x0081e80000100800 */
[----:B0-----:R-:W4:Y:S04]  /*2f8e0*/  LDL R42, [R1+0xd88] ;  /* 0x000d8800012a7983 */ /* 0x001f280000100800 */
[----:B------:R0:W-:Y:S04]  /*2f8f0*/  @P0 STL [R1+0xdb4], R50 ;  /* 0x000db43201000387 */ /* 0x0001e80000100800 */
[----:B0-----:R-:W3:Y:S04]  /*2f900*/  LDL R50, [R1+0xd84] ;  /* 0x000d840001327983 */ /* 0x001ee80000100800 */
[----:B------:R-:W-:Y:S04]  /*2f910*/  @P4 STL [R1+0xdd8], R45 ;  /* 0x000dd82d01004387 */ /* 0x000fe80000100800 */
[----:B------:R-:W-:Y:S04]  /*2f920*/  STL [R1+0x27d4], R136 ;  /* 0x0027d48801007387 */ /* 0x000fe80000100800 */
[----:B------:R-:W-:Y:S04]  /*2f930*/  STL [R1+0x2ae0], R136 ;  /* 0x002ae08801007387 */ /* 0x000fe80000100800 */
[----:B------:R-:W-:Y:S04]  /*2f940*/  @P0 STL [R1+0xdd4], R51 ;  /* 0x000dd43301000387 */ /* 0x000fe80000100800 */
[----:B------:R-:W-:Y:S04]  /*2f950*/  STL [R1+0x2bb0], R136 ;  /* 0x002bb08801007387 */ /* 0x000fe80000100800 */
[----:B------:R-:W-:Y:S04]  /*2f960*/  @P4 STL [R1+0xdd0], R61 ;  /* 0x000dd03d01004387 */ /* 0x000fe80000100800 */
[----:B------:R-:W-:Y:S04]  /*2f970*/  STL [R1+0x2ed0], R136 ;  /* 0x002ed08801007387 */ /* 0x000fe80000100800 */
[----:B------:R-:W-:Y:S04]  /*2f980*/  STL [R1+0x27d0], R137 ;  /* 0x0027d08901007387 */ /* 0x000fe80000100800 */
[----:B------:R-:W-:Y:S04]  /*2f990*/  STL [R1+0x2ed4], R137 ;  /* 0x002ed48901007387 */ /* 0x000fe80000100800 */
[----:B------:R0:W-:Y:S04]  /*2f9a0*/  @P4 STL [R1+0xda0], R73 ;  /* 0x000da04901004387 */ /* 0x0001e80000100800 */
[----:B------:R-:W3:Y:S04]  /*2f9b0*/  @P0 LDG.E.U16 R60, desc[UR20][R124.64] ;  /* 0x000000147c3c0981 */ /* 0x000ee8000c1e1500 */
[----:B------:R-:W3:Y:S04]  /*2f9c0*/  @P4 LDG.E.U16 R155, desc[UR20][R92.64] ;  /* 0x000000145c9b4981 */ /* 0x000ee8000c1e1500 */
[----:B0-----:R-:W3:Y:S04]  /*2f9d0*/  LDL R73, [R1+0xe58] ;  /* 0x000e580001497983 */ /* 0x001ee80000100800 */
[----:B--2---:R0:W-:Y:S04]  /*2f9e0*/  @P0 STL [R1+0xd9c], R164 ;  /* 0x000d9ca401000387 */ /* 0x0041e80000100800 */
[----:B0-----:R-:W2:Y:S04]  /*2f9f0*/  LDL R164, [R1+0xe54] ;  /* 0x000e540001a47983 */ /* 0x001ea80000100800 */
[----:B------:R-:W-:Y:S04]  /*2fa00*/  STL [R1+0x27dc], R130 ;  /* 0x0027dc8201007387 */ /* 0x000fe80000100800 */
[----:B------:R-:W-:Y:S04]  /*2fa10*/  @P0 STL [R1+0xdc4], R72 ;  /* 0x000dc44801000387 */ /* 0x000fe80000100800 */
[----:B------:R-:W-:Y:S04]  /*2fa20*/  STL [R1+0x27d8], R131 ;  /* 0x0027d88301007387 */ /* 0x000fe80000100800 */
[----:B------:R-:W-:Y:S04]  /*2fa30*/  STL.64 [R1+0x2a60], R130 ;  /* 0x002a608201007387 */ /* 0x000fe80000100a00 */
[----:B------:R-:W2:Y:S04]  /*2fa40*/  LDL.LU.64 R92, [R1+0x3160] ;  /* 0x00316000015c7983 */ /* 0x000ea80000300a00 */
[----:B------:R-:W2:Y:S04]  /*2fa50*/  @P4 LDG.E.U16 R142, desc[UR20][R84.64] ;  /* 0x00000014548e4981 */ /* 0x000ea8000c1e1500 */
[----:B----4-:R-:W4:Y:S04]  /*2fa60*/  @P4 LDG.E.U16 R42, desc[UR20][R144.64] ;  /* 0x00000014902a4981 */ /* 0x010f28000c1e1500 */
[----:B---3--:R0:W-:Y:S01]  /*2fa70*/  @P0 STL [R1+0xd94], R60 ;  /* 0x000d943c01000387 */ /* 0x0081e20000100800 */
[----:B------:R-:W-:-:S04]  /*2fa80*/  IMAD.WIDE R118, R118, 0x2, R2 ;  /* 0x0000000276767825 */ /* 0x000fc800078e0202 */
[--C-:B------:R-:W-:Y:S01]  /*2fa90*/  IMAD.WIDE R112, R112, 0x2, R2.reuse ;  /* 0x0000000270707825 */ /* 0x100fe200078e0202 */
[----:B------:R-:W3:Y:S04]  /*2faa0*/  @P0 LDG.E.U16 R143, desc[UR20][R118.64] ;  /* 0x00000014768f0981 */ /* 0x000ee8000c1e1500 */
[----:B0-----:R-:W3:Y:S04]  /*2fab0*/  LDL R60, [R1+0xe50] ;  /* 0x000e5000013c7983 */ /* 0x001ee80000100800 */
[----:B------:R-:W4:Y:S04]  /*2fac0*/  @P4 LDG.E.U16 R73, desc[UR20][R160.64] ;  /* 0x00000014a0494981 */ /* 0x000f28000c1e1500 */
[----:B--2---:R-:W2:Y:S04]  /*2fad0*/  @P0 LDG.E.U16 R164, desc[UR20][R108.64] ;  /* 0x000000146ca40981 */ /* 0x004ea8000c1e1500 */
[----:B------:R-:W2:Y:S04]  /*2fae0*/  @P0 LDG.E.U16 R92, desc[UR20][R110.64] ;  /* 0x000000146e5c0981 */ /* 0x000ea8000c1e1500 */
[----:B------:R-:W4:Y:S04]  /*2faf0*/  @P4 LDG.E.U16 R93, desc[UR20][R162.64] ;  /* 0x00000014a25d4981 */ /* 0x000f28000c1e1500 */
[----:B------:R-:W-:Y:S04]  /*2fb00*/  STL [R1+0x27e4], R124 ;  /* 0x0027e47c01007387 */ /* 0x000fe80000100800 */
[----:B------:R-:W-:Y:S04]  /*2fb10*/  STL [R1+0x27e0], R125 ;  /* 0x0027e07d01007387 */ /* 0x000fe80000100800 */
[----:B------:R-:W-:Y:S04]  /*2fb20*/  STL.64 [R1+0x2a68], R124 ;  /* 0x002a687c01007387 */ /* 0x000fe80000100a00 */
[----:B------:R-:W-:Y:S04]  /*2fb30*/  STL [R1+0x27ec], R118 ;  /* 0x0027ec7601007387 */ /* 0x000fe80000100800 */
[----:B------:R-:W-:Y:S04]  /*2fb40*/  STL [R1+0x27e8], R119 ;  /* 0x0027e87701007387 */ /* 0x000fe80000100800 */
[----:B------:R-:W-:Y:S04]  /*2fb50*/  @P4 STL [R1+0xdb0], R165 ;  /* 0x000db0a501004387 */ /* 0x000fe80000100800 */
[----:B------:R-:W-:Y:S04]  /*2fb60*/  STL.64 [R1+0x2a70], R118 ;  /* 0x002a707601007387 */ /* 0x000fe80000100a00 */
[----:B------:R-:W-:Y:S04]  /*2fb70*/  @P0 STL [R1+0xdac], R86 ;  /* 0x000dac5601000387 */ /* 0x000fe80000100800 */
[----:B------:R-:W-:Y:S04]  /*2fb80*/  @P4 STL [R1+0xda8], R87 ;  /* 0x000da85701004387 */ /* 0x000fe80000100800 */
[----:B------:R-:W-:Y:S04]  /*2fb90*/  @P0 STL [R1+0xda4], R154 ;  /* 0x000da49a01000387 */ /* 0x000fe80000100800 */
[----:B------:R-:W-:Y:S04]  /*2fba0*/  STL [R1+0x27f4], R112 ;  /* 0x0027f47001007387 */ /* 0x000fe80000100800 */
[----:B------:R-:W-:Y:S04]  /*2fbb0*/  STL [R1+0x27f0], R113 ;  /* 0x0027f07101007387 */ /* 0x000fe80000100800 */
[----:B------:R-:W-:Y:S04]  /*2fbc0*/  STL.64 [R1+0x2a78], R112 ;  /* 0x002a787001007387 */ /* 0x000fe80000100a00 */
[----:B------:R-:W-:Y:S04]  /*2fbd0*/  STL [R1+0x27fc], R162 ;  /* 0x0027fca201007387 */ /* 0x000fe80000100800 */
[----:B------:R-:W-:Y:S04]  /*2fbe0*/  STL [R1+0x27f8], R163 ;  /* 0x0027f8a301007387 */ /* 0x000fe80000100800 */
[----:B------:R-:W-:Y:S04]  /*2fbf0*/  STL.64 [R1+0x2aa8], R162 ;  /* 0x002aa8a201007387 */ /* 0x000fe80000100a00 */
[----:B------:R-:W-:Y:S04]  /*2fc00*/  STL [R1+0x2804], R110 ;  /* 0x0028046e01007387 */ /* 0x000fe80000100800 */
[----:B------:R-:W-:Y:S04]  /*2fc10*/  STL [R1+0x2800], R111 ;  /* 0x0028006f01007387 */ /* 0x000fe80000100800 */
[----:B------:R-:W-:Y:S04]  /*2fc20*/  STL.64 [R1+0x2a90], R110 ;  /* 0x002a906e01007387 */ /* 0x000fe80000100a00 */
[----:B------:R-:W4:Y:S04]  /*2fc30*/  @P0 LDG.E.U16 R50, desc[UR20][R112.64] ;  /* 0x0000001470320981 */ /* 0x000f28000c1e1500 */
[----:B---3--:R-:W3:Y:S04]  /*2fc40*/  @P4 LDG.E.U16 R60, desc[UR20][R158.64] ;  /* 0x000000149e3c4981 */ /* 0x008ee8000c1e1500 */
[----:B--2---:R-:W-:Y:S04]  /*2fc50*/  STL [R1+0x15c], R92 ;  /* 0x00015c5c01007387 */ /* 0x004fe80000100800 */
[----:B----4-:R-:W-:Y:S04]  /*2fc60*/  STL [R1+0xd80], R93 ;  /* 0x000d805d01007387 */ /* 0x010fe80000100800 */
[----:B------:R-:W-:Y:S04]  /*2fc70*/  STL [R1+0x280c], R160 ;  /* 0x00280ca001007387 */ /* 0x000fe80000100800 */
[----:B------:R-:W-:Y:S04]  /*2fc80*/  STL [R1+0x2808], R161 ;  /* 0x002808a101007387 */ /* 0x000fe80000100800 */
[----:B------:R-:W-:Y:S04]  /*2fc90*/  @P4 STL [R1+0xd98], R155 ;  /* 0x000d989b01004387 */ /* 0x000fe80000100800 */
[----:B------:R-:W-:Y:S04]  /*2fca0*/  STL.64 [R1+0x2a80], R160 ;  /* 0x002a80a001007387 */ /* 0x000fe80000100a00 */
[----:B------:R-:W-:Y:S04]  /*2fcb0*/  STL [R1+0x2814], R108 ;  /* 0x0028146c01007387 */ /* 0x000fe80000100800 */
[----:B------:R-:W-:Y:S04]  /*2fcc0*/  STL [R1+0x2810], R109 ;  /* 0x0028106d01007387 */ /* 0x000fe80000100800 */
[----:B------:R-:W-:Y:S04]  /*2fcd0*/  STL.64 [R1+0x2a88], R108 ;  /* 0x002a886c01007387 */ /* 0x000fe80000100a00 */
[----:B------:R0:W-:Y:S04]  /*2fce0*/  @P4 STL [R1+0xd88], R42 ;  /* 0x000d882a01004387 */ /* 0x0001e80000100800 */
[----:B------:R-:W-:Y:S04]  /*2fcf0*/  @P4 STL [R1+0xd90], R142 ;  /* 0x000d908e01004387 */ /* 0x000fe80000100800 */
[----:B0-----:R-:W2:Y:S04]  /*2fd00*/  LDL R42, [R1+0xe4c] ;  /* 0x000e4c00012a7983 */ /* 0x001ea80000100800 */
[----:B------:R-:W-:Y:S04]  /*2fd10*/  @P0 STL [R1+0xd8c], R143 ;  /* 0x000d8c8f01000387 */ /* 0x000fe80000100800 */
[----:B------:R-:W4:Y:S04]  /*2fd20*/  LDL.64 R24, [R1+0xd68] ;  /* 0x000d680001187983 */ /* 0x000f280000100a00 */
[----:B------:R0:W-:Y:S04]  /*2fd30*/  @P0 STL [R1+0xd84], R50 ;  /* 0x000d843201000387 */ /* 0x0001e80000100800 */
[----:B------:R-:W4:Y:S04]  /*2fd40*/  LDL.64 R82, [R1+0xc18] ;  /* 0x000c180001527983 */ /* 0x000f280000100a00 */
[----:B0-----:R-:W4:Y:S04]  /*2fd50*/  LDL R50, [R1+0xf48] ;  /* 0x000f480001327983 */ /* 0x001f280000100800 */
[----:B------:R0:W-:Y:S04]  /*2fd60*/  @P4 STL [R1+0xe58], R73 ;  /* 0x000e584901004387 */ /* 0x0001e80000100800 */
[----:B------:R-:W4:Y:S04]  /*2fd70*/  LDL.64 R86, [R1+0xd20] ;  /* 0x000d200001567983 */ /* 0x000f280000100a00 */
[----:B0-----:R-:W4:Y:S04]  /*2fd80*/  LDL R73, [R1+0xf44] ;  /* 0x000f440001497983 */ /* 0x001f280000100800 */
[----:B------:R0:W-:Y:S04]  /*2fd90*/  @P0 STL [R1+0xe54], R164 ;  /* 0x000e54a401000387 */ /* 0x0001e80000100800 */
[----:B------:R-:W4:Y:S04]  /*2fda0*/  LDL.64 R78, [R1+0xbe0] ;  /* 0x000be000014e7983 */ /* 0x000f280000100a00 */
[----:B0-----:R-:W4:Y:S04]  /*2fdb0*/  LDL R164, [R1+0xf40] ;  /* 0x000f400001a47983 */ /* 0x001f280000100800 */
[----:B---3--:R0:W-:Y:S01]  /*2fdc0*/  @P4 STL [R1+0xe50], R60 ;  /* 0x000e503c01004387 */ /* 0x0081e20000100800 */
[----:B------:R-:W-:-:S03]  /*2fdd0*/  IMAD.WIDE R92, R16, 0x2, R2 ;  /* 0x00000002105c7825 */ /* 0x000fc600078e0202 */
[----:B------:R-:W3:Y:S04]  /*2fde0*/  LDL.64 R154, [R1+0xcd8] ;  /* 0x000cd800019a7983 */ /* 0x000ee80000100a00 */
[----:B------:R-:W3:Y:S04]  /*2fdf0*/  LDL.64 R84, [R1+0xba8] ;  /* 0x000ba80001547983 */ /* 0x000ee80000100a00 */
[----:B0-----:R-:W3:Y:S04]  /*2fe00*/  LDL R60, [R1+0xf3c] ;  /* 0x000f3c00013c7983 */ /* 0x001ee80000100800 */
[----:B------:R-:W3:Y:S04]  /*2fe10*/  LDL R16, [R1+0xf30] ;  /* 0x000f300001107983 */ /* 0x000ee80000100800 */
[----:B------:R-:W3:Y:S04]  /*2fe20*/  LDL.64 R108, [R1+0xb70] ;  /* 0x000b7000016c7983 */ /* 0x000ee80000100a00 */
        /* <DEDUP_REMOVED lines=31> */
[----:B--2---:R-:W2:Y:S04]  /*30020*/  @P0 LDG.E.U16 R42, desc[UR20][R106.64] ;  /* 0x000000146a2a0981 */ /* 0x004ea8000c1e1500 */
[----:B------:R-:W-:Y:S04]  /*30030*/  STL [R1+0x281c], R158 ;  /* 0x00281c9e01007387 */ /* 0x000fe80000100800 */
[----:B------:R-:W-:Y:S04]  /*30040*/  STL [R1+0x2818], R159 ;  /* 0x0028189f01007387 */ /* 0x000fe80000100800 */
[----:B------:R0:W-:Y:S04]  /*30050*/  STL.64 [R1+0x2a98], R158 ;  /* 0x002a989e01007387 */ /* 0x0001e80000100a00 */
[----:B0-----:R-:W2:Y:S04]  /*30060*/  LDL.64 R158, [R1+0xc90] ;  /* 0x000c9000019e7983 */ /* 0x001ea80000100a00 */
[----:B----4-:R-:W4:Y:S04]  /*30070*/  @P4 LDG.E.U16 R50, desc[UR20][R24.64] ;  /* 0x0000001418324981 */ /* 0x010f28000c1e1500 */
[----:B------:R-:W4:Y:S04]  /*30080*/  @P0 LDG.E.U16 R73, desc[UR20][R82.64] ;  /* 0x0000001452490981 */ /* 0x000f28000c1e1500 */
[----:B------:R-:W4:Y:S04]  /*30090*/  @P4 LDG.E.U16 R164, desc[UR20][R86.64] ;  /* 0x0000001456a44981 */ /* 0x000f28000c1e1500 */
[----:B---3--:R-:W3:Y:S04]  /*300a0*/  @P0 LDG.E.U16 R60, desc[UR20][R78.64] ;  /* 0x000000144e3c0981 */ /* 0x008ee8000c1e1500 */
[----:B------:R-:W3:Y:S04]  /*300b0*/  @P0 LDG.E.U16 R110, desc[UR20][R108.64] ;  /* 0x000000146c6e0981 */ /* 0x000ee8000c1e1500 */
        /* <DEDUP_REMOVED lines=15> */
[----:B--2---:R0:W-:Y:S04]  /*301b0*/  @P0 STL [R1+0xe4c], R42 ;  /* 0x000e4c2a01000387 */ /* 0x0041e80000100800 */
[----:B0-----:R-:W2:Y:S04]  /*301c0*/  LDL.LU R42, [R1+0x3158] ;  /* 0x00315800012a7983 */ /* 0x001ea80000300800 */
[----:B------:R-:W-:Y:S04]  /*301d0*/  STL [R1+0x2824], R106 ;  /* 0x0028246a01007387 */ /* 0x000fe80000100800 */
[----:B------:R-:W-:Y:S04]  /*301e0*/  STL [R1+0x2820], R107 ;  /* 0x0028206b01007387 */ /* 0x000fe80000100800 */
[----:B------:R0:W-:Y:S04]  /*301f0*/  STL.64 [R1+0x2aa0], R106 ;  /* 0x002aa06a01007387 */ /* 0x0001e80000100a00 */
[----:B------:R-:W2:Y:S04]  /*30200*/  @P4 LDG.E.U16 R16, desc[UR20][R158.64] ;  /* 0x000000149e104981 */ /* 0x000ea8000c1e1500 */
[----:B0-----:R-:W2:Y:S04]  /*30210*/  LDL R106, [R1+0xf38] ;  /* 0x000f3800016a7983 */ /* 0x001ea80000100800 */
[----:B------:R-:W2:Y:S04]  /*30220*/  LDL R107, [R1+0xf34] ;  /* 0x000f3400016b7983 */ /* 0x000ea80000100800 */
[----:B------:R-:W2:Y:S04]  /*30230*/  LDL.LU.64 R24, [R1+0x3150] ;  /* 0x0031500001187983 */ /* 0x000ea80000300a00 */
[----:B----4-:R0:W-:Y:S04]  /*30240*/  @P4 STL [R1+0xf48], R50 ;  /* 0x000f483201004387 */ /* 0x0101e80000100800 */
[----:B0-----:R-:W4:Y:S04]  /*30250*/  LDL.LU R50, [R1+0x3148] ;  /* 0x0031480001327983 */ /* 0x001f280000300800 */
[----:B------:R-:W4:Y:S04]  /*30260*/  LDL.LU.64 R82, [R1+0x3140] ;  /* 0x0031400001527983 */ /* 0x000f280000300a00 */
[----:B------:R0:W-:Y:S04]  /*30270*/  @P0 STL [R1+0xf44], R73 ;  /* 0x000f444901000387 */ /* 0x0001e80000100800 */
[----:B0-----:R-:W4:Y:S04]  /*30280*/  LDL.LU R73, [R1+0x3138] ;  /* 0x0031380001497983 */ /* 0x001f280000300800 */
[----:B------:R-:W4:Y:S04]  /*30290*/  LDL.LU.64 R86, [R1+0x3130] ;  /* 0x0031300001567983 */ /* 0x000f280000300a00 */
[----:B------:R0:W-:Y:S04]  /*302a0*/  @P4 STL [R1+0xf40], R164 ;  /* 0x000f40a401004387 */ /* 0x0001e80000100800 */
[----:B0-----:R-:W4:Y:S04]  /*302b0*/  LDL.LU R164, [R1+0x3128] ;  /* 0x0031280001a47983 */ /* 0x001f280000300800 */
[----:B------:R-:W4:Y:S04]  /*302c0*/  LDL.LU.64 R78, [R1+0x3120] ;  /* 0x00312000014e7983 */ /* 0x000f280000300a00 */
[----:B---3--:R0:W-:Y:S04]  /*302d0*/  @P0 STL [R1+0xf3c], R60 ;  /* 0x000f3c3c01000387 */ /* 0x0081e80000100800 */
[----:B0-----:R-:W3:Y:S04]  /*302e0*/  LDL.LU R60, [R1+0x3118] ;  /* 0x00311800013c7983 */ /* 0x001ee80000300800 */
[----:B--2---:R-:W2:Y:S04]  /*302f0*/  @P4 LDG.E.U16 R106, desc[UR20][R154.64] ;  /* 0x000000149a6a4981 */ /* 0x004ea8000c1e1500 */
[----:B------:R-:W2:Y:S04]  /*30300*/  @P0 LDG.E.U16 R107, desc[UR20][R84.64] ;  /* 0x00000014546b0981 */ /* 0x000ea8000c1e1500 */
[----:B------:R-:W2:Y:S04]  /*30310*/  LDL.LU.64 R154, [R1+0x3110] ;  /* 0x00311000019a7983 */ /* 0x000ea80000300a00 */
[----:B------:R-:W3:Y:S04]  /*30320*/  LDL.LU.64 R84, [R1+0x3108] ;  /* 0x0031080001547983 */ /* 0x000ee80000300a00 */
[----:B----4-:R-:W4:Y:S04]  /*30330*/  @P0 LDG.E.U16 R66, desc[UR20][R82.64] ;  /* 0x0000001452420981 */ /* 0x010f28000c1e1500 */
[----:B--2---:R-:W2:Y:S04]  /*30340*/  @P0 LDG.E.U16 R61, desc[UR20][R154.64] ;  /* 0x000000149a3d0981 */ /* 0x004ea8000c1e1500 */
[----:B------:R-:W3:Y:S04]  /*30350*/  LDL.LU.64 R154, [R1+0x3100] ;  /* 0x00310000019a7983 */ /* 0x000ee80000300a00 */
[----:B------:R-:W3:Y:S04]  /*30360*/  LDL.LU.64 R82, [R1+0x30f8] ;  /* 0x0030f80001527983 */ /* 0x000ee80000300a00 */
[----:B------:R-:W3:Y:S04]  /*30370*/  LDL.LU.64 R152, [R1+0x30f0] ;  /* 0x0030f00001987983 */ /* 0x000ee80000300a00 */
[----:B------:R-:W3:Y:S04]  /*30380*/  LDL.LU.64 R150, [R1+0x30e8] ;  /* 0x0030e80001967983 */ /* 0x000ee80000300a00 */
[----:B------:R-:W3:Y:S04]  /*30390*/  LDL R108, [R1+0xee4] ;  /* 0x000ee400016c7983 */ /* 0x000ee80000100800 */
[----:B------:R-:W3:Y:S04]  /*303a0*/  LDL.64 R158, [R1+0x7c0] ;  /* 0x0007c000019e7983 */ /* 0x000ee80000100a00 */
[----:B------:R-:W3:Y:S04]  /*303b0*/  LDL R109, [R1+0xee0] ;  /* 0x000ee000016d7983 */ /* 0x000ee80000100800 */
[----:B------:R0:W-:Y:S04]  /*303c0*/  @P4 STL [R1+0xf30], R16 ;  /* 0x000f301001004387 */ /* 0x0001e80000100800 */
[----:B0-----:R-:W3:Y:S04]  /*303d0*/  LDL R16, [R1+0xedc] ;  /* 0x000edc0001107983 */ /* 0x001ee80000100800 */
[----:B------:R-:W-:Y:S04]  /*303e0*/  @P4 STL [R1+0xf38], R106 ;  /* 0x000f386a01004387 */ /* 0x000fe80000100800 */
[----:B------:R-:W3:Y:S04]  /*303f0*/  LDL.64 R160, [R1+0x780] ;  /* 0x0007800001a07983 */ /* 0x000ee80000100a00 */
[----:B------:R0:W-:Y:S04]  /*30400*/  @P0 STL [R1+0xf2c], R110 ;  /* 0x000f2c6e01000387 */ /* 0x0001e80000100800 */
[----:B------:R-:W-:Y:S04]  /*30410*/  @P0 STL [R1+0xf34], R107 ;  /* 0x000f346b01000387 */ /* 0x000fe80000100800 */
[----:B0-----:R-:W3:Y:S04]  /*30420*/  LDL R110, [R1+0xed8] ;  /* 0x000ed800016e7983 */ /* 0x001ee80000100800 */
[----:B------:R0:W-:Y:S04]  /*30430*/  @P4 STL [R1+0xf28], R111 ;  /* 0x000f286f01004387 */ /* 0x0001e80000100800 */
[----:B------:R-:W3:Y:S04]  /*30440*/  LDL.64 R162, [R1+0x740] ;  /* 0x0007400001a27983 */ /* 0x000ee80000100a00 */
[----:B------:R-:W3:Y:S04]  /*30450*/  LDL R112, [R1+0xed0] ;  /* 0x000ed00001707983 */ /* 0x000ee80000100800 */
[----:B0-----:R-:W3:Y:S04]  /*30460*/  LDL R111, [R1+0xed4] ;  /* 0x000ed400016f7983 */ /* 0x001ee80000100800 */
[----:B------:R-:W3:Y:S04]  /*30470*/  LDL R113, [R1+0xecc] ;  /* 0x000ecc0001717983 */ /* 0x000ee80000100800 */
[----:B------:R-:W3:Y:S04]  /*30480*/  LDL.64 R118, [R1+0x700] ;  /* 0x0007000001767983 */ /* 0x000ee80000100a00 */
[----:B------:R0:W-:Y:S04]  /*30490*/  @P0 STL [R1+0xf24], R9 ;  /* 0x000f240901000387 */ /* 0x0001e80000100800 */
[----:B0-----:R-:W3:Y:S04]  /*304a0*/  LDL R9, [R1+0xec8] ;  /* 0x000ec80001097983 */ /* 0x001ee80000100800 */
[----:B------:R0:W-:Y:S04]  /*304b0*/  @P4 STL [R1+0xf20], R17 ;  /* 0x000f201101004387 */ /* 0x0001e80000100800 */
[----:B0-----:R-:W3:Y:S04]  /*304c0*/  LDL R17, [R1+0xec4] ;  /* 0x000ec40001117983 */ /* 0x001ee80000100800 */
[----:B------:R0:W-:Y:S04]  /*304d0*/  @P0 STL [R1+0xf1c], R10 ;  /* 0x000f1c0a01000387 */ /* 0x0001e80000100800 */
[----:B------:R-:W3:Y:S04]  /*304e0*/  LDL.64 R124, [R1+0x6c0] ;  /* 0x0006c000017c7983 */ /* 0x000ee80000100a00 */
[----:B------:R1:W-:Y:S04]  /*304f0*/  @P4 STL [R1+0xf18], R18 ;  /* 0x000f181201004387 */ /* 0x0003e80000100800 */
[----:B0-----:R-:W3:Y:S04]  /*30500*/  LDL R10, [R1+0xec0] ;  /* 0x000ec000010a7983 */ /* 0x001ee80000100800 */
[----:B------:R0:W-:Y:S04]  /*30510*/  @P0 STL [R1+0xf14], R35 ;  /* 0x000f142301000387 */ /* 0x0001e80000100800 */
[----:B------:R-:W3:Y:S04]  /*30520*/  LDL R142, [R1+0xebc] ;  /* 0x000ebc00018e7983 */ /* 0x000ee80000100800 */
[----:B------:R0:W-:Y:S04]  /*30530*/  @P4 STL [R1+0xf10], R43 ;  /* 0x000f102b01004387 */ /* 0x0001e80000100800 */
[----:B------:R-:W3:Y:S04]  /*30540*/  LDL.64 R70, [R1+0x680] ;  /* 0x0006800001467983 */ /* 0x000ee80000100a00 */
[----:B------:R-:W-:Y:S04]  /*30550*/  @P0 STL [R1+0xf0c], R51 ;  /* 0x000f0c3301000387 */ /* 0x000fe80000100800 */
[----:B------:R-:W3:Y:S04]  /*30560*/  LDL R143, [R1+0xeb8] ;  /* 0x000eb800018f7983 */ /* 0x000ee80000100800 */
[----:B------:R-:W-:Y:S04]  /*30570*/  @P4 STL [R1+0xf08], R62 ;  /* 0x000f083e01004387 */ /* 0x000fe80000100800 */
[----:B-1----:R-:W3:Y:S04]  /*30580*/  LDL R18, [R1+0xeb4] ;  /* 0x000eb40001127983 */ /* 0x002ee80000100800 */
[----:B------:R-:W3:Y:S04]  /*30590*/  LDL.64 R130, [R1+0x640] ;  /* 0x0006400001827983 */ /* 0x000ee80000100a00 */
[----:B--2---:R-:W-:Y:S04]  /*305a0*/  @P0 STL [R1+0xf04], R61 ;  /* 0x000f043d01000387 */ /* 0x004fe80000100800 */
[----:B0-----:R-:W2:Y:S04]  /*305b0*/  LDL R35, [R1+0xeb0] ;  /* 0x000eb00001237983 */ /* 0x001ea80000100800 */
[----:B------:R-:W-:Y:S04]  /*305c0*/  @P4 STL [R1+0xf00], R63 ;  /* 0x000f003f01004387 */ /* 0x000fe80000100800 */
[----:B------:R-:W2:Y:S04]  /*305d0*/  LDL R43, [R1+0xeac] ;  /* 0x000eac00012b7983 */ /* 0x000ea80000100800 */
[----:B------:R-:W2:Y:S04]  /*305e0*/  LDL.64 R136, [R1+0x5d0] ;  /* 0x0005d00001887983 */ /* 0x000ea80000100a00 */
[----:B----4-:R-:W-:Y:S04]  /*305f0*/  @P0 STL [R1+0xefc], R66 ;  /* 0x000efc4201000387 */ /* 0x010fe80000100800 */
[----:B------:R0:W-:Y:S04]  /*30600*/  @P0 STL [R1+0xeec], R145 ;  /* 0x000eec9101000387 */ /* 0x0001e80000100800 */
[----:B------:R-:W-:Y:S04]  /*30610*/  @P4 STL [R1+0xef8], R67 ;  /* 0x000ef84301004387 */ /* 0x000fe80000100800 */
[----:B---3--:R-:W3:Y:S04]  /*30620*/  @P0 LDG.E.U16 R108, desc[UR20][R80.64] ;  /* 0x00000014506c0981 */ /* 0x008ee8000c1e1500 */
[----:B0-----:R-:W4:Y:S04]  /*30630*/  LDL R145, [R1+0xea8] ;  /* 0x000ea80001917983 */ /* 0x001f280000100800 */
[----:B------:R0:W-:Y:S04]  /*30640*/  @P4 STL [R1+0xee8], R144 ;  /* 0x000ee89001004387 */ /* 0x0001e80000100800 */
[----:B------:R1:W-:Y:S04]  /*30650*/  @P0 STL [R1+0xef4], R72 ;  /* 0x000ef44801000387 */ /* 0x0003e80000100800 */
[----:B------:R-:W3:Y:S04]  /*30660*/  @P4 LDG.E.U16 R109, desc[UR20][R158.64] ;  /* 0x000000149e6d4981 */ /* 0x000ee8000c1e1500 */
[----:B0-----:R-:W3:Y:S04]  /*30670*/  LDL R144, [R1+0xea4] ;  /* 0x000ea40001907983 */ /* 0x001ee80000100800 */
[----:B------:R0:W-:Y:S04]  /*30680*/  @P4 STL [R1+0xef0], R165 ;  /* 0x000ef0a501004387 */ /* 0x0001e80000100800 */
[----:B------:R-:W3:Y:S04]  /*30690*/  LDL.64 R62, [R1+0x450] ;  /* 0x00045000013e7983 */ /* 0x000ee80000100a00 */
[----:B------:R-:W3:Y:S04]  /*306a0*/  LDL R64, [R1+0xe90] ;  /* 0x000e900001407983 */ /* 0x000ee80000100800 */
[----:B------:R-:W3:Y:S04]  /*306b0*/  LDL R65, [R1+0xe8c] ;  /* 0x000e8c0001417983 */ /* 0x000ee80000100800 */
[----:B------:R-:W3:Y:S04]  /*306c0*/  LDL.64 R66, [R1+0x3c8] ;  /* 0x0003c80001427983 */ /* 0x000ee80000100a00 */
[----:B-1----:R-:W3:Y:S04]  /*306d0*/  LDL R72, [R1+0xe88] ;  /* 0x000e880001487983 */ /* 0x002ee80000100800 */
[----:B------:R-:W3:Y:S04]  /*306e0*/  @P0 LDG.E.U16 R16, desc[UR20][R28.64] ;  /* 0x000000141c100981 */ /* 0x000ee8000c1e1500 */
[----:B------:R-:W3:Y:S04]  /*306f0*/  LDL R52, [R1+0xe9c] ;  /* 0x000e9c0001347983 */ /* 0x000ee80000100800 */
[----:B------:R-:W3:Y:S04]  /*30700*/  @P4 LDG.E.U16 R110, desc[UR20][R160.64] ;  /* 0x00000014a06e4981 */ /* 0x000ee8000c1e1500 */
[----:B------:R-:W3:Y:S04]  /*30710*/  @P0 LDG.E.U16 R111, desc[UR20][R26.64] ;  /* 0x000000141a6f0981 */ /* 0x000ee8000c1e1500 */
[----:B------:R-:W3:Y:S04]  /*30720*/  LDL.64 R36, [R1+0x548] ;  /* 0x0005480001247983 */ /* 0x000ee80000100a00 */
[----:B------:R-:W3:Y:S04]  /*30730*/  LDL R51, [R1+0xea0] ;  /* 0x000ea00001337983 */ /* 0x000ee80000100800 */
[----:B------:R-:W3:Y:S04]  /*30740*/  LDL R61, [R1+0xe94] ;  /* 0x000e9400013d7983 */ /* 0x000ee80000100800 */
[----:B------:R-:W3:Y:S04]  /*30750*/  @P4 LDG.E.U16 R112, desc[UR20][R162.64] ;  /* 0x00000014a2704981 */ /* 0x000ee8000c1e1500 */
[----:B------:R-:W3:Y:S04]  /*30760*/  @P0 LDG.E.U16 R113, desc[UR20][R30.64] ;  /* 0x000000141e710981 */ /* 0x000ee8000c1e1500 */
[----:B------:R-:W3:Y:S04]  /*30770*/  @P4 LDG.E.U16 R9, desc[UR20][R118.64] ;  /* 0x0000001476094981 */ /* 0x000ee8000c1e1500 */
[----:B------:R-:W3:Y:S04]  /*30780*/  LDL.64 R44, [R1+0x4d0] ;  /* 0x0004d000012c7983 */ /* 0x000ee80000100a00 */
[----:B------:R-:W3:Y:S04]  /*30790*/  LDL R53, [R1+0xe98] ;  /* 0x000e980001357983 */ /* 0x000ee80000100800 */
[----:B0-----:R-:W3:Y:S04]  /*307a0*/  LDL R165, [R1+0xe84] ;  /* 0x000e840001a57983 */ /* 0x001ee80000100800 */
[----:B------:R-:W3:Y:S04]  /*307b0*/  LDL.LU.64 R80, [R1+0x30e0] ;  /* 0x0030e00001507983 */ /* 0x000ee80000300a00 */
[----:B------:R-:W3:Y:S04]  /*307c0*/  LDL.LU.64 R28, [R1+0x30d8] ;  /* 0x0030d800011c7983 */ /* 0x000ee80000300a00 */
[----:B------:R-:W3:Y:S04]  /*307d0*/  @P0 LDG.E.U16 R17, desc[UR20][R22.64] ;  /* 0x0000001416110981 */ /* 0x000ee8000c1e1500 */
[----:B------:R-:W3:Y:S04]  /*307e0*/  LDL.LU.64 R26, [R1+0x30d0] ;  /* 0x0030d000011a7983 */ /* 0x000ee80000300a00 */
[----:B------:R-:W3:Y:S04]  /*307f0*/  @P0 LDG.E.U16 R142, desc[UR20][R4.64] ;  /* 0x00000014048e0981 */ /* 0x000ee8000c1e1500 */
[----:B------:R-:W3:Y:S04]  /*30800*/  @P4 LDG.E.U16 R10, desc[UR20][R124.64] ;  /* 0x000000147c0a4981 */ /* 0x000ee8000c1e1500 */
[----:B------:R-:W3:Y:S04]  /*30810*/  LDL.LU.64 R30, [R1+0x30c8] ;  /* 0x0030c800011e7983 */ /* 0x000ee80000300a00 */
[----:B------:R-:W3:Y:S04]  /*30820*/  LDL.LU.64 R22, [R1+0x30c0] ;  /* 0x0030c00001167983 */ /* 0x000ee80000300a00 */
[----:B------:R-:W3:Y:S04]  /*30830*/  @P4 LDG.E.U16 R143, desc[UR20][R70.64] ;  /* 0x00000014468f4981 */ /* 0x000ee8000c1e1500 */
[----:B------:R-:W3:Y:S04]  /*30840*/  LDL.LU.64 R4, [R1+0x30b8] ;  /* 0x0030b80001047983 */ /* 0x000ee80000300a00 */
[----:B------:R-:W3:Y:S04]  /*30850*/  @P0 LDG.E.U16 R18, desc[UR20][R6.64] ;  /* 0x0000001406120981 */ /* 0x000ee8000c1e1500 */
[----:B------:R-:W3:Y:S04]  /*30860*/  LDL.64 R70, [R1+0x388] ;  /* 0x0003880001467983 */ /* 0x000ee80000100a00 */
[----:B--2---:R-:W2:Y:S04]  /*30870*/  @P4 LDG.E.U16 R35, desc[UR20][R130.64] ;  /* 0x0000001482234981 */ /* 0x004ea8000c1e1500 */
[----:B------:R-:W2:Y:S04]  /*30880*/  @P0 LDG.E.U16 R43, desc[UR20][R12.64] ;  /* 0x000000140c2b0981 */ /* 0x000ea8000c1e1500 */
[----:B----4-:R-:W4:Y:S04]  /*30890*/  @P4 LDG.E.U16 R145, desc[UR20][R136.64] ;  /* 0x0000001488914981 */ /* 0x010f28000c1e1500 */
[----:B---3--:R-:W3:Y:S04]  /*308a0*/  @P0 LDG.E.U16 R144, desc[UR20][R14.64] ;  /* 0x000000140e900981 */ /* 0x008ee8000c1e1500 */
[----:B------:R-:W2:Y:S04]  /*308b0*/  @P4 LDG.E.U16 R64, desc[UR20][R62.64] ;  /* 0x000000143e404981 */ /* 0x000ea8000c1e1500 */
[----:B------:R-:W2:Y:S04]  /*308c0*/  @P0 LDG.E.U16 R65, desc[UR20][R90.64] ;  /* 0x000000145a410981 */ /* 0x000ea8000c1e1500 */
[----:B------:R-:W2:Y:S04]  /*308d0*/  @P4 LDG.E.U16 R72, desc[UR20][R66.64] ;  /* 0x0000001442484981 */ /* 0x000ea8000c1e1500 */
[----:B------:R-:W2:Y:S04]  /*308e0*/  @P0 LDG.E.U16 R52, desc[UR20][R20.64] ;  /* 0x0000001414340981 */ /* 0x000ea8000c1e1500 */
[----:B------:R-:W2:Y:S04]  /*308f0*/  @P4 LDG.E.U16 R51, desc[UR20][R36.64] ;  /* 0x0000001424334981 */ /* 0x000ea8000c1e1500 */
[----:B------:R-:W2:Y:S04]  /*30900*/  @P0 LDG.E.U16 R61, desc[UR20][R156.64] ;  /* 0x000000149c3d0981 */ /* 0x000ea8000c1e1500 */
[----:B------:R-:W2:Y:S04]  /*30910*/  @P4 LDG.E.U16 R53, desc[UR20][R44.64] ;  /* 0x000000142c354981 */ /* 0x000ea8000c1e1500 */
[----:B------:R-:W2:Y:S04]  /*30920*/  @P0 LDG.E.U16 R165, desc[UR20][R134.64] ;  /* 0x0000001486a50981 */ /* 0x000ea8000c1e1500 */
[----:B------:R0:W-:Y:S04]  /*30930*/  @P0 STL [R1+0xebc], R142 ;  /* 0x000ebc8e01000387 */ /* 0x0001e80000100800 */
[----:B0-----:R-:W2:Y:S04]  /*30940*/  LDL R142, [R1+0xe80] ;  /* 0x000e8000018e7983 */ /* 0x001ea80000100800 */
[----:B------:R0:W-:Y:S04]  /*30950*/  @P4 STL [R1+0xeb8], R143 ;  /* 0x000eb88f01004387 */ /* 0x0001e80000100800 */
[----:B0-----:R-:W2:Y:S04]  /*30960*/  LDL R143, [R1+0xe7c] ;  /* 0x000e7c00018f7983 */ /* 0x001ea80000100800 */
[----:B------:R-:W2:Y:S04]  /*30970*/  LDL.LU.64 R6, [R1+0x30b0] ;  /* 0x0030b00001067983 */ /* 0x000ea80000300a00 */
[----:B------:R-:W2:Y:S04]  /*30980*/  LDL.LU.64 R12, [R1+0x30a8] ;  /* 0x0030a800010c7983 */ /* 0x000ea80000300a00 */
[----:B------:R-:W2:Y:S04]  /*30990*/  LDL.LU.64 R14, [R1+0x30a0] ;  /* 0x0030a000010e7983 */ /* 0x000ea80000300a00 */
[----:B----4-:R0:W-:Y:S04]  /*309a0*/  @P4 STL [R1+0xea8], R145 ;  /* 0x000ea89101004387 */ /* 0x0101e80000100800 */
[----:B0-----:R-:W4:Y:S04]  /*309b0*/  LDL R145, [R1+0xe78] ;  /* 0x000e780001917983 */ /* 0x001f280000100800 */
[----:B------:R-:W-:Y:S04]  /*309c0*/  @P0 STL [R1+0xee4], R108 ;  /* 0x000ee46c01000387 */ /* 0x000fe80000100800 */
[----:B---3--:R0:W-:Y:S04]  /*309d0*/  @P0 STL [R1+0xea4], R144 ;  /* 0x000ea49001000387 */ /* 0x0081e80000100800 */
[----:B------:R-:W-:Y:S04]  /*309e0*/  @P4 STL [R1+0xee0], R109 ;  /* 0x000ee06d01004387 */ /* 0x000fe80000100800 */
[----:B0-----:R-:W3:Y:S04]  /*309f0*/  LDL R144, [R1+0xe74] ;  /* 0x000e740001907983 */ /* 0x001ee80000100800 */
[----:B------:R-:W-:Y:S04]  /*30a00*/  @P0 STL [R1+0xedc], R16 ;  /* 0x000edc1001000387 */ /* 0x000fe80000100800 */
[----:B------:R-:W-:Y:S04]  /*30a10*/  @P4 STL [R1+0xed8], R110 ;  /* 0x000ed86e01004387 */ /* 0x000fe80000100800 */
[----:B------:R-:W4:Y:S04]  /*30a20*/  LDL.LU.64 R20, [R1+0x3098] ;  /* 0x0030980001147983 */ /* 0x000f280000300a00 */
        /* <DEDUP_REMOVED lines=8> */
[----:B------:R-:W4:Y:S04]  /*30ab0*/  LDL.64 R62, [R1+0x308] ;  /* 0x00030800013e7983 */ /* 0x000f280000100a00 */
[----:B--2---:R0:W-:Y:S04]  /*30ac0*/  @P4 STL [R1+0xe90], R64 ;  /* 0x000e904001004387 */ /* 0x0041e80000100800 */
[----:B0-----:R-:W2:Y:S04]  /*30ad0*/  LDL R64, [R1+0xe70] ;  /* 0x000e700001407983 */ /* 0x001ea80000100800 */
[----:B------:R0:W-:Y:S04]  /*30ae0*/  @P0 STL [R1+0xe8c], R65 ;  /* 0x000e8c4101000387 */ /* 0x0001e80000100800 */
[----:B------:R-:W2:Y:S04]  /*30af0*/  LDL.64 R66, [R1+0x2a8] ;  /* 0x0002a80001427983 */ /* 0x000ea80000100a00 */
[----:B0-----:R-:W2:Y:S04]  /*30b00*/  LDL R65, [R1+0xe6c] ;  /* 0x000e6c0001417983 */ /* 0x001ea80000100800 */
[----:B------:R0:W-:Y:S04]  /*30b10*/  @P4 STL [R1+0xe88], R72 ;  /* 0x000e884801004387 */ /* 0x0001e80000100800 */
[----:B0-----:R-:W2:Y:S04]  /*30b20*/  LDL R72, [R1+0xe68] ;  /* 0x000e680001487983 */ /* 0x001ea80000100800 */
[----:B------:R-:W-:Y:S04]  /*30b30*/  STL [R1+0x282c], R134 ;  /* 0x00282c8601007387 */ /* 0x000fe80000100800 */
[----:B------:R-:W-:Y:S04]  /*30b40*/  @P0 STL [R1+0xeb4], R18 ;  /* 0x000eb41201000387 */ /* 0x000fe80000100800 */
[----:B------:R-:W-:Y:S04]  /*30b50*/  STL [R1+0x2828], R135 ;  /* 0x0028288701007387 */ /* 0x000fe80000100800 */
[----:B------:R-:W-:Y:S04]  /*30b60*/  @P4 STL [R1+0xeb0], R35 ;  /* 0x000eb02301004387 */ /* 0x000fe80000100800 */
[----:B------:R-:W-:Y:S04]  /*30b70*/  STL.64 [R1+0x2ac8], R134 ;  /* 0x002ac88601007387 */ /* 0x000fe80000100a00 */
[----:B------:R-:W-:Y:S04]  /*30b80*/  STL.64 [R1+0x2b40], R134 ;  /* 0x002b408601007387 */ /* 0x000fe80000100a00 */
[----:B------:R-:W-:Y:S04]  /*30b90*/  @P0 STL [R1+0xeac], R43 ;  /* 0x000eac2b01000387 */ /* 0x000fe80000100800 */
[----:B------:R-:W-:Y:S04]  /*30ba0*/  STL [R1+0x2ed8], R135 ;  /* 0x002ed88701007387 */ /* 0x000fe80000100800 */
[----:B------:R-:W-:Y:S04]  /*30bb0*/  STL [R1+0x2bd0], R134 ;  /* 0x002bd08601007387 */ /* 0x000fe80000100800 */
[----:B------:R0:W-:Y:S04]  /*30bc0*/  STL [R1+0x2edc], R134 ;  /* 0x002edc8601007387 */ /* 0x0001e80000100800 */
[----:B------:R-:W2:Y:S04]  /*30bd0*/  @P0 LDG.E.U16 R143, desc[UR20][R128.64] ;  /* 0x00000014808f0981 */ /* 0x000ea8000c1e1500 */
[----:B------:R-:W2:Y:S04]  /*30be0*/  @P4 LDG.E.U16 R142, desc[UR20][R70.64] ;  /* 0x00000014468e4981 */ /* 0x000ea8000c1e1500 */
[----:B0-----:R-:W2:Y:S04]  /*30bf0*/  LDL.LU R134, [R1+0xe5c] ;  /* 0x000e5c0001867983 */ /* 0x001ea80000300800 */
[----:B------:R-:W-:Y:S04]  /*30c00*/  STL [R1+0x2834], R128 ;  /* 0x0028348001007387 */ /* 0x000fe80000100800 */
[----:B------:R-:W-:Y:S04]  /*30c10*/  STL [R1+0x2830], R129 ;  /* 0x0028308101007387 */ /* 0x000fe80000100800 */
[----:B------:R-:W-:Y:S04]  /*30c20*/  STL.64 [R1+0x2ad8], R128 ;  /* 0x002ad88001007387 */ /* 0x000fe80000100a00 */
[----:B------:R-:W-:Y:S04]  /*30c30*/  @P4 STL [R1+0xea0], R51 ;  /* 0x000ea03301004387 */ /* 0x000fe80000100800 */
[----:B------:R-:W-:Y:S04]  /*30c40*/  STL [R1+0x2ee4], R128 ;  /* 0x002ee48001007387 */ /* 0x000fe80000100800 */
[----:B------:R-:W-:Y:S04]  /*30c50*/  STL [R1+0x2ee0], R129 ;  /* 0x002ee08101007387 */ /* 0x000fe80000100800 */
[----:B------:R-:W-:Y:S04]  /*30c60*/  @P0 STL [R1+0xe9c], R52 ;  /* 0x000e9c3401000387 */ /* 0x000fe80000100800 */
[----:B------:R-:W-:Y:S04]  /*30c70*/  @P4 STL [R1+0xe98], R53 ;  /* 0x000e983501004387 */ /* 0x000fe80000100800 */
[----:B---3--:R-:W3:Y:S04]  /*30c80*/  @P0 LDG.E.U16 R144, desc[UR20][R122.64] ;  /* 0x000000147a900981 */ /* 0x008ee8000c1e1500 */
[----:B----4-:R-:W4:Y:S04]  /*30c90*/  @P4 LDG.E.U16 R145, desc[UR20][R90.64] ;  /* 0x000000145a914981 */ /* 0x010f28000c1e1500 */
[----:B------:R-:W3:Y:S01]  /*30ca0*/  LDL.LU.64 R90, [R1+0x3080] ;  /* 0x00308000015a7983 */ /* 0x000ee20000300a00 */
[----:B------:R-:W-:-:S03]  /*30cb0*/  IMAD.WIDE R104, R104, 0x2, R2 ;  /* 0x0000000268687825 */ /* 0x000fc600078e0202 */
[----:B------:R-:W-:Y:S04]  /*30cc0*/  @P0 STL [R1+0xe94], R61 ;  /* 0x000e943d01000387 */ /* 0x000fe80000100800 */
[----:B------:R-:W3:Y:S01]  /*30cd0*/  LDL.64 R70, [R1+0x270] ;  /* 0x0002700001467983 */ /* 0x000ee20000100a00 */
[----:B------:R-:W-:-:S03]  /*30ce0*/  IMAD.WIDE R116, R116, 0x2, R2 ;  /* 0x0000000274747825 */ /* 0x000fc600078e0202 */
[----:B------:R0:W-:Y:S04]  /*30cf0*/  @P0 STL [R1+0xe84], R165 ;  /* 0x000e84a501000387 */ /* 0x0001e80000100800 */
[----:B--2---:R-:W2:Y:S04]  /*30d00*/  @P4 LDG.E.U16 R64, desc[UR20][R62.64] ;  /* 0x000000143e404981 */ /* 0x004ea8000c1e1500 */
[----:B0-----:R-:W2:Y:S04]  /*30d10*/  LDL R165, [R1+0xf58] ;  /* 0x000f580001a57983 */ /* 0x001ea80000100800 */
[----:B------:R-:W2:Y:S04]  /*30d20*/  @P0 LDG.E.U16 R65, desc[UR20][R116.64] ;  /* 0x0000001474410981 */ /* 0x000ea8000c1e1500 */
[----:B------:R-:W2:Y:S04]  /*30d30*/  @P4 LDG.E.U16 R72, desc[UR20][R66.64] ;  /* 0x0000001442484981 */ /* 0x000ea8000c1e1500 */
[----:B----4-:R0:W-:Y:S04]  /*30d40*/  @P4 STL [R1+0xe78], R145 ;  /* 0x000e789101004387 */ /* 0x0101e80000100800 */
[----:B---3--:R-:W3:Y:S04]  /*30d50*/  @P4 LDG.E.U16 R90, desc[UR20][R156.64] ;  /* 0x000000149c5a4981 */ /* 0x008ee8000c1e1500 */
[----:B------:R-:W4:Y:S04]  /*30d60*/  @P0 LDG.E.U16 R91, desc[UR20][R104.64] ;  /* 0x00000014685b0981 */ /* 0x000f28000c1e1500 */
[----:B0-----:R-:W4:Y:S04]  /*30d70*/  LDL R145, [R1+0xf54] ;  /* 0x000f540001917983 */ /* 0x001f280000100800 */
[----:B------:R-:W-:Y:S04]  /*30d80*/  @P0 STL [R1+0xe7c], R143 ;  /* 0x000e7c8f01000387 */ /* 0x000fe80000100800 */
[----:B------:R0:W-:Y:S01]  /*30d90*/  @P4 STL [R1+0xe80], R142 ;  /* 0x000e808e01004387 */ /* 0x0001e20000100800 */
[----:B------:R-:W-:-:S03]  /*30da0*/  IMAD.WIDE R102, R102, 0x2, R2 ;  /* 0x0000000266667825 */ /* 0x000fc600078e0202 */
[----:B--2---:R-:W2:Y:S04]  /*30db0*/  @P4 LDG.E.U16 R165, desc[UR20][R70.64] ;  /* 0x0000001446a54981 */ /* 0x004ea8000c1e1500 */
[----:B0-----:R-:W2:Y:S04]  /*30dc0*/  LDL.64 R142, [R1+0x2b0] ;  /* 0x0002b000018e7983 */ /* 0x001ea80000100a00 */
[----:B------:R0:W-:Y:S04]  /*30dd0*/  @P0 STL [R1+0xe74], R144 ;  /* 0x000e749001000387 */ /* 0x0001e80000100800 */
[----:B------:R-:W2:Y:S04]  /*30de0*/  @P0 LDG.E.U16 R134, desc[UR20][R102.64] ;  /* 0x0000001466860981 */ /* 0x000ea8000c1e1500 */
[----:B0-----:R-:W2:Y:S04]  /*30df0*/  LDL R144, [R1+0xf50] ;  /* 0x000f500001907983 */ /* 0x001ea80000100800 */
        /* <DEDUP_REMOVED lines=20> */
[----:B---3--:R-:W-:Y:S04]  /*30f40*/  STL [R1+0xe60], R90 ;  /* 0x000e605a01007387 */ /* 0x008fe80000100800 */
[----:B----4-:R-:W-:Y:S04]  /*30f50*/  STL [R1+0xe64], R91 ;  /* 0x000e645b01007387 */ /* 0x010fe80000100800 */
[----:B------:R-:W-:Y:S04]  /*30f60*/  STL [R1+0x2864], R100 ;  /* 0x0028646401007387 */ /* 0x000fe80000100800 */
[----:B------:R-:W-:Y:S04]  /*30f70*/  STL [R1+0x2f08], R100 ;  /* 0x002f086401007387 */ /* 0x000fe80000100800 */
[----:B------:R-:W-:Y:S04]  /*30f80*/  STL [R1+0x2860], R101 ;  /* 0x0028606501007387 */ /* 0x000fe80000100800 */
[----:B------:R-:W3:Y:S04]  /*30f90*/  @P0 LDG.E.U16 R145, desc[UR20][R100.64] ;  /* 0x0000001464910981 */ /* 0x000ee8000c1e1500 */
[----:B------:R-:W-:Y:S04]  /*30fa0*/  STL [R1+0x2f0c], R101 ;  /* 0x002f0c6501007387 */ /* 0x000fe80000100800 */
[----:B------:R-:W-:Y:S04]  /*30fb0*/  @P4 STL [R1+0xe70], R64 ;  /* 0x000e704001004387 */ /* 0x000fe80000100800 */
[----:B------:R-:W-:Y:S04]  /*30fc0*/  @P0 STL [R1+0xe6c], R65 ;  /* 0x000e6c4101000387 */ /* 0x000fe80000100800 */
[----:B------:R-:W4:Y:S04]  /*30fd0*/  LDL R135, [R1+0xf4c] ;  /* 0x000f4c0001877983 */ /* 0x000f280000100800 */
[----:B--2---:R-:W2:Y:S04]  /*30fe0*/  @P4 LDG.E.U16 R144, desc[UR20][R142.64] ;  /* 0x000000148e904981 */ /* 0x004ea8000c1e1500 */
[----:B------:R-:W2:Y:S04]  /*30ff0*/  LDL.64 R106, [R1+0xd60] ;  /* 0x000d6000016a7983 */ /* 0x000ea80000100a00 */
[----:B------:R-:W4:Y:S04]  /*31000*/  LDL R158, [R1+0x1048] ;  /* 0x00104800019e7983 */ /* 0x000f280000100800 */
[----:B------:R-:W4:Y:S04]  /*31010*/  LDL R159, [R1+0x1044] ;  /* 0x00104400019f7983 */ /* 0x000f280000100800 */
[----:B------:R-:W4:Y:S04]  /*31020*/  LDL.64 R108, [R1+0xd18] ;  /* 0x000d1800016c7983 */ /* 0x000f280000100a00 */
[----:B------:R0:W-:Y:S04]  /*31030*/  @P4 STL [R1+0xe68], R72 ;  /* 0x000e684801004387 */ /* 0x0001e80000100800 */
[----:B------:R-:W4:Y:S04]  /*31040*/  LDL R16, [R1+0x1040] ;  /* 0x0010400001107983 */ /* 0x000f280000100800 */
[----:B------:R-:W4:Y:S04]  /*31050*/  LDL R110, [R1+0x103c] ;  /* 0x00103c00016e7983 */ /* 0x000f280000100800 */
[----:B------:R-:W4:Y:S04]  /*31060*/  LDL.64 R160, [R1+0xcd0] ;  /* 0x000cd00001a07983 */ /* 0x000f280000100a00 */
        /* <DEDUP_REMOVED lines=16> */
[----:B------:R1:W-:Y:S04]  /*31170*/  @P4 STL [R1+0xf58], R165 ;  /* 0x000f58a501004387 */ /* 0x0003e80000100800 */
[----:B------:R-:W4:Y:S04]  /*31180*/  LDL R51, [R1+0x100c] ;  /* 0x00100c0001337983 */ /* 0x000f280000100800 */
[----:B---3--:R3:W-:Y:S04]  /*31190*/  @P0 STL [R1+0xf54], R145 ;  /* 0x000f549101000387 */ /* 0x0087e80000100800 */
[----:B------:R-:W4:Y:S04]  /*311a0*/  LDL.64 R44, [R1+0x958] ;  /* 0x00095800012c7983 */ /* 0x000f280000100a00 */
[----:B------:R-:W4:Y:S04]  /*311b0*/  LDL R62, [R1+0x1008] ;  /* 0x00100800013e7983 */ /* 0x000f280000100800 */
[----:B------:R-:W4:Y:S04]  /*311c0*/  LDL R61, [R1+0x1004] ;  /* 0x00100400013d7983 */ /* 0x000f280000100800 */
[----:B------:R-:W4:Y:S04]  /*311d0*/  LDL.64 R52, [R1+0x8e0] ;  /* 0x0008e00001347983 */ /* 0x000f280000100a00 */
[----:B------:R-:W4:Y:S04]  /*311e0*/  LDL R63, [R1+0x1000] ;  /* 0x00100000013f7983 */ /* 0x000f280000100800 */
[----:B--2---:R2:W-:Y:S04]  /*311f0*/  @P4 STL [R1+0xf50], R144 ;  /* 0x000f509001004387 */ /* 0x0045e80000100800 */
[----:B------:R-:W4:Y:S04]  /*31200*/  LDL R66, [R1+0xffc] ;  /* 0x000ffc0001427983 */ /* 0x000f280000100800 */
[----:B----4-:R-:W4:Y:S04]  /*31210*/  @P0 LDG.E.U16 R135, desc[UR20][R98.64] ;  /* 0x0000001462870981 */ /* 0x010f28000c1e1500 */
[----:B0-----:R-:W4:Y:S04]  /*31220*/  LDL R72, [R1+0xff4] ;  /* 0x000ff40001487983 */ /* 0x001f280000100800 */
[----:B------:R-:W4:Y:S04]  /*31230*/  @P4 LDG.E.U16 R158, desc[UR20][R106.64] ;  /* 0x000000146a9e4981 */ /* 0x000f28000c1e1500 */
[----:B------:R-:W4:Y:S04]  /*31240*/  @P0 LDG.E.U16 R159, desc[UR20][R22.64] ;  /* 0x00000014169f0981 */ /* 0x000f28000c1e1500 */
[----:B------:R-:W4:Y:S04]  /*31250*/  @P4 LDG.E.U16 R16, desc[UR20][R108.64] ;  /* 0x000000146c104981 */ /* 0x000f28000c1e1500 */
[----:B------:R-:W4:Y:S04]  /*31260*/  @P0 LDG.E.U16 R110, desc[UR20][R30.64] ;  /* 0x000000141e6e0981 */ /* 0x000f28000c1e1500 */
[----:B------:R-:W4:Y:S04]  /*31270*/  @P4 LDG.E.U16 R111, desc[UR20][R160.64] ;  /* 0x00000014a06f4981 */ /* 0x000f28000c1e1500 */
[----:B------:R-:W4:Y:S04]  /*31280*/  LDL.64 R64, [R1+0x878] ;  /* 0x0008780001407983 */ /* 0x000f280000100a00 */
[----:B------:R-:W4:Y:S04]  /*31290*/  LDL R67, [R1+0xff8] ;  /* 0x000ff80001437983 */ /* 0x000f280000100800 */
[----:B------:R-:W4:Y:S04]  /*312a0*/  @P0 LDG.E.U16 R112, desc[UR20][R26.64] ;  /* 0x000000141a700981 */ /* 0x000f28000c1e1500 */
[----:B------:R-:W4:Y:S04]  /*312b0*/  @P4 LDG.E.U16 R113, desc[UR20][R162.64] ;  /* 0x00000014a2714981 */ /* 0x000f28000c1e1500 */
[----:B------:R-:W4:Y:S04]  /*312c0*/  LDL.64 R70, [R1+0x838] ;  /* 0x0008380001467983 */ /* 0x000f280000100a00 */
[----:B-1----:R-:W4:Y:S04]  /*312d0*/  LDL R165, [R1+0xff0] ;  /* 0x000ff00001a57983 */ /* 0x002f280000100800 */
[----:B------:R-:W4:Y:S04]  /*312e0*/  @P0 LDG.E.U16 R124, desc[UR20][R28.64] ;  /* 0x000000141c7c0981 */ /* 0x000f28000c1e1500 */
[----:B---3--:R-:W3:Y:S04]  /*312f0*/  LDL R145, [R1+0xfec] ;  /* 0x000fec0001917983 */ /* 0x008ee80000100800 */
[----:B------:R-:W3:Y:S04]  /*31300*/  @P4 LDG.E.U16 R125, desc[UR20][R118.64] ;  /* 0x00000014767d4981 */ /* 0x000ee8000c1e1500 */
[----:B------:R-:W3:Y:S04]  /*31310*/  LDL.64 R142, [R1+0x7f8] ;  /* 0x0007f800018e7983 */ /* 0x000ee80000100a00 */
[----:B--2---:R-:W2:Y:S04]  /*31320*/  LDL R144, [R1+0xfe8] ;  /* 0x000fe80001907983 */ /* 0x004ea80000100800 */
[----:B------:R-:W2:Y:S04]  /*31330*/  @P0 LDG.E.U16 R9, desc[UR20][R80.64] ;  /* 0x0000001450090981 */ /* 0x000ea8000c1e1500 */
[----:B------:R-:W2:Y:S04]  /*31340*/  @P4 LDG.E.U16 R17, desc[UR20][R130.64] ;  /* 0x0000001482114981 */ /* 0x000ea8000c1e1500 */
[----:B------:R-:W2:Y:S04]  /*31350*/  @P0 LDG.E.U16 R10, desc[UR20][R150.64] ;  /* 0x00000014960a0981 */ /* 0x000ea8000c1e1500 */
[----:B------:R-:W2:Y:S04]  /*31360*/  @P4 LDG.E.U16 R18, desc[UR20][R136.64] ;  /* 0x0000001488124981 */ /* 0x000ea8000c1e1500 */
[----:B------:R-:W2:Y:S04]  /*31370*/  @P0 LDG.E.U16 R35, desc[UR20][R152.64] ;  /* 0x0000001498230981 */ /* 0x000ea8000c1e1500 */
[----:B------:R-:W2:Y:S04]  /*31380*/  @P4 LDG.E.U16 R43, desc[UR20][R36.64] ;  /* 0x00000014242b4981 */ /* 0x000ea8000c1e1500 */
[----:B------:R-:W-:Y:S04]  /*31390*/  STL [R1+0x286c], R98 ;  /* 0x00286c6201007387 */ /* 0x000fe80000100800 */
[----:B------:R-:W-:Y:S04]  /*313a0*/  STL [R1+0x2f10], R98 ;  /* 0x002f106201007387 */ /* 0x000fe80000100800 */
[----:B------:R-:W-:Y:S04]  /*313b0*/  STL [R1+0x2868], R99 ;  /* 0x0028686301007387 */ /* 0x000fe80000100800 */
[----:B------:R-:W-:Y:S04]  /*313c0*/  STL [R1+0x2f14], R99 ;  /* 0x002f146301007387 */ /* 0x000fe80000100800 */
[----:B------:R-:W2:Y:S04]  /*313d0*/  LDL.LU.64 R22, [R1+0x3078] ;  /* 0x0030780001167983 */ /* 0x000ea80000300a00 */
[----:B------:R-:W2:Y:S04]  /*313e0*/  LDL.LU.64 R30, [R1+0x3070] ;  /* 0x00307000011e7983 */ /* 0x000ea80000300a00 */
[----:B------:R-:W2:Y:S04]  /*313f0*/  LDL.LU.64 R26, [R1+0x3068] ;  /* 0x00306800011a7983 */ /* 0x000ea80000300a00 */
[----:B------:R-:W2:Y:S04]  /*31400*/  LDL.LU.64 R28, [R1+0x3060] ;  /* 0x00306000011c7983 */ /* 0x000ea80000300a00 */
[----:B------:R-:W2:Y:S04]  /*31410*/  LDL.LU.64 R80, [R1+0x3058] ;  /* 0x0030580001507983 */ /* 0x000ea80000300a00 */
[----:B------:R-:W2:Y:S04]  /*31420*/  LDL.LU.64 R150, [R1+0x3050] ;  /* 0x0030500001967983 */ /* 0x000ea80000300a00 */
[----:B------:R-:W2:Y:S04]  /*31430*/  LDL.LU.64 R152, [R1+0x3048] ;  /* 0x0030480001987983 */ /* 0x000ea80000300a00 */
[----:B------:R-:W2:Y:S04]  /*31440*/  @P0 LDG.E.U16 R51, desc[UR20][R154.64] ;  /* 0x000000149a330981 */ /* 0x000ea8000c1e1500 */
[----:B------:R-:W2:Y:S04]  /*31450*/  LDL.LU.64 R154, [R1+0x3040] ;  /* 0x00304000019a7983 */ /* 0x000ea80000300a00 */
[----:B------:R-:W2:Y:S04]  /*31460*/  @P4 LDG.E.U16 R62, desc[UR20][R44.64] ;  /* 0x000000142c3e4981 */ /* 0x000ea8000c1e1500 */
[----:B------:R-:W2:Y:S04]  /*31470*/  @P0 LDG.E.U16 R61, desc[UR20][R78.64] ;  /* 0x000000144e3d0981 */ /* 0x000ea8000c1e1500 */
[----:B------:R-:W2:Y:S04]  /*31480*/  @P4 LDG.E.U16 R63, desc[UR20][R52.64] ;  /* 0x00000014343f4981 */ /* 0x000ea8000c1e1500 */
[----:B------:R-:W2:Y:S04]  /*31490*/  LDL.LU.64 R78, [R1+0x3038] ;  /* 0x00303800014e7983 */ /* 0x000ea80000300a00 */
[----:B------:R-:W2:Y:S04]  /*314a0*/  @P0 LDG.E.U16 R66, desc[UR20][R24.64] ;  /* 0x0000001418420981 */ /* 0x000ea8000c1e1500 */
[----:B----4-:R-:W-:Y:S04]  /*314b0*/  @P0 STL [R1+0xf4c], R135 ;  /* 0x000f4c8701000387 */ /* 0x010fe80000100800 */
[----:B------:R-:W4:Y:S04]  /*314c0*/  @P0 LDG.E.U16 R72, desc[UR20][R74.64] ;  /* 0x000000144a480981 */ /* 0x000f28000c1e1500 */
[----:B------:R-:W4:Y:S04]  /*314d0*/  LDL.LU.64 R24, [R1+0x3030] ;  /* 0x0030300001187983 */ /* 0x000f280000300a00 */
[----:B------:R-:W-:Y:S04]  /*314e0*/  @P4 STL [R1+0x1048], R158 ;  /* 0x0010489e01004387 */ /* 0x000fe80000100800 */
[----:B------:R-:W4:Y:S04]  /*314f0*/  LDL.LU.64 R74, [R1+0x3028] ;  /* 0x00302800014a7983 */ /* 0x000f280000300a00 */
[----:B------:R-:W-:Y:S04]  /*31500*/  @P0 STL [R1+0x1044], R159 ;  /* 0x0010449f01000387 */ /* 0x000fe80000100800 */
[----:B------:R0:W-:Y:S04]  /*31510*/  @P4 STL [R1+0x1040], R16 ;  /* 0x0010401001004387 */ /* 0x0001e80000100800 */
[----:B------:R-:W-:Y:S04]  /*31520*/  @P0 STL [R1+0x103c], R110 ;  /* 0x00103c6e01000387 */ /* 0x000fe80000100800 */
[----:B------:R-:W4:Y:S04]  /*31530*/  @P4 LDG.E.U16 R67, desc[UR20][R64.64] ;  /* 0x0000001440434981 */ /* 0x000f28000c1e1500 */
[----:B0-----:R-:W4:Y:S04]  /*31540*/  LDL R16, [R1+0xfe4] ;  /* 0x000fe40001107983 */ /* 0x001f280000100800 */
[----:B------:R0:W-:Y:S04]  /*31550*/  @P4 STL [R1+0x1038], R111 ;  /* 0x0010386f01004387 */ /* 0x0001e80000100800 */
[----:B------:R-:W4:Y:S04]  /*31560*/  LDL R162, [R1+0xfe0] ;  /* 0x000fe00001a27983 */ /* 0x000f280000100800 */
[----:B------:R-:W4:Y:S04]  /*31570*/  @P4 LDG.E.U16 R165, desc[UR20][R70.64] ;  /* 0x0000001446a54981 */ /* 0x000f28000c1e1500 */
[----:B0-----:R-:W4:Y:S04]  /*31580*/  LDL.64 R110, [R1+0x7b8] ;  /* 0x0007b800016e7983 */ /* 0x001f280000100a00 */
[----:B------:R-:W-:Y:S04]  /*31590*/  @P0 STL [R1+0x1034], R112 ;  /* 0x0010347001000387 */ /* 0x000fe80000100800 */
[----:B------:R-:W4:Y:S04]  /*315a0*/  LDL R163, [R1+0xfdc] ;  /* 0x000fdc0001a37983 */ /* 0x000f280000100800 */
[----:B------:R0:W-:Y:S04]  /*315b0*/  @P4 STL [R1+0x1030], R113 ;  /* 0x0010307101004387 */ /* 0x0001e80000100800 */
[----:B------:R-:W4:Y:S04]  /*315c0*/  LDL R118, [R1+0xfd8] ;  /* 0x000fd80001767983 */ /* 0x000f280000100800 */
[----:B---3--:R-:W3:Y:S04]  /*315d0*/  @P0 LDG.E.U16 R145, desc[UR20][R140.64] ;  /* 0x000000148c910981 */ /* 0x008ee8000c1e1500 */
[----:B0-----:R-:W3:Y:S04]  /*315e0*/  LDL.64 R112, [R1+0x778] ;  /* 0x0007780001707983 */ /* 0x001ee80000100a00 */
[----:B------:R-:W-:Y:S04]  /*315f0*/  @P0 STL [R1+0x102c], R124 ;  /* 0x00102c7c01000387 */ /* 0x000fe80000100800 */
[----:B------:R-:W3:Y:S04]  /*31600*/  LDL R119, [R1+0xfd4] ;  /* 0x000fd40001777983 */ /* 0x000ee80000100800 */
[----:B------:R0:W-:Y:S04]  /*31610*/  @P4 STL [R1+0x1028], R125 ;  /* 0x0010287d01004387 */ /* 0x0001e80000100800 */
[----:B--2---:R-:W2:Y:S04]  /*31620*/  @P4 LDG.E.U16 R144, desc[UR20][R142.64] ;  /* 0x000000148e904981 */ /* 0x004ea8000c1e1500 */
[----:B0-----:R-:W2:Y:S04]  /*31630*/  LDL.64 R124, [R1+0x738] ;  /* 0x00073800017c7983 */ /* 0x001ea80000100a00 */
[----:B------:R0:W-:Y:S04]  /*31640*/  @P0 STL [R1+0x1024], R9 ;  /* 0x0010240901000387 */ /* 0x0001e80000100800 */
[----:B0-----:R-:W2:Y:S04]  /*31650*/  LDL R9, [R1+0xfd0] ;  /* 0x000fd00001097983 */ /* 0x001ea80000100800 */
[----:B------:R0:W-:Y:S04]  /*31660*/  @P4 STL [R1+0x1020], R17 ;  /* 0x0010201101004387 */ /* 0x0001e80000100800 */
[----:B------:R-:W2:Y:S04]  /*31670*/  LDL.64 R130, [R1+0x6f8] ;  /* 0x0006f80001827983 */ /* 0x000ea80000100a00 */
[----:B0-----:R-:W2:Y:S04]  /*31680*/  LDL R17, [R1+0xfcc] ;  /* 0x000fcc0001117983 */ /* 0x001ea80000100800 */
        /* <DEDUP_REMOVED lines=11> */
[----:B------:R-:W2:Y:S04]  /*31740*/  LDL R52, [R1+0xfb4] ;  /* 0x000fb40001347983 */ /* 0x000ea80000100800 */
[----:B0-----:R-:W2:Y:S04]  /*31750*/  LDL R51, [R1+0xfb8] ;  /* 0x000fb80001337983 */ /* 0x001ea80000100800 */
[----:B------:R-:W-:Y:S04]  /*31760*/  @P4 STL [R1+0x1008], R62 ;  /* 0x0010083e01004387 */ /* 0x000fe80000100800 */
[----:B------:R-:W2:Y:S04]  /*31770*/  LDL.64 R44, [R1+0x638] ;  /* 0x00063800012c7983 */ /* 0x000ea80000100a00 */
[----:B------:R-:W2:Y:S04]  /*31780*/  LDL R53, [R1+0xfb0] ;  /* 0x000fb00001357983 */ /* 0x000ea80000100800 */
[----:B------:R0:W-:Y:S04]  /*31790*/  @P0 STL [R1+0x1004], R61 ;  /* 0x0010043d01000387 */ /* 0x0001e80000100800 */
[----:B0-----:R-:W2:Y:S04]  /*317a0*/  LDL R61, [R1+0xfac] ;  /* 0x000fac00013d7983 */ /* 0x001ea80000100800 */
[----:B------:R0:W-:Y:S04]  /*317b0*/  @P4 STL [R1+0x1000], R63 ;  /* 0x0010003f01004387 */ /* 0x0001e80000100800 */
[----:B------:R-:W2:Y:S04]  /*317c0*/  LDL R64, [R1+0xfa8] ;  /* 0x000fa80001407983 */ /* 0x000ea80000100800 */
[----:B0-----:R-:W2:Y:S04]  /*317d0*/  LDL.64 R62, [R1+0x5c0] ;  /* 0x0005c000013e7983 */ /* 0x001ea80000100a00 */
[----:B------:R-:W-:Y:S04]  /*317e0*/  @P0 STL [R1+0xffc], R66 ;  /* 0x000ffc4201000387 */ /* 0x000fe80000100800 */
[----:B------:R-:W2:Y:S04]  /*317f0*/  LDL R65, [R1+0xfa4] ;  /* 0x000fa40001417983 */ /* 0x000ea80000100800 */
[----:B----4-:R0:W-:Y:S04]  /*31800*/  @P4 STL [R1+0xff8], R67 ;  /* 0x000ff84301004387 */ /* 0x0101e80000100800 */
[----:B------:R-:W4:Y:S04]  /*31810*/  @P0 LDG.E.U16 R16, desc[UR20][R32.64] ;  /* 0x0000001420100981 */ /* 0x000f28000c1e1500 */
[----:B0-----:R-:W4:Y:S04]  /*31820*/  LDL.64 R66, [R1+0x540] ;  /* 0x0005400001427983 */ /* 0x001f280000100a00 */
[----:B------:R0:W-:Y:S04]  /*31830*/  @P0 STL [R1+0xff4], R72 ;  /* 0x000ff44801000387 */ /* 0x0001e80000100800 */
[----:B------:R-:W4:Y:S04]  /*31840*/  @P4 LDG.E.U16 R162, desc[UR20][R110.64] ;  /* 0x000000146ea24981 */ /* 0x000f28000c1e1500 */
[----:B0-----:R-:W4:Y:S04]  /*31850*/  LDL R72, [R1+0xfa0] ;  /* 0x000fa00001487983 */ /* 0x001f280000100800 */
[----:B------:R0:W-:Y:S04]  /*31860*/  @P4 STL [R1+0xff0], R165 ;  /* 0x000ff0a501004387 */ /* 0x0001e80000100800 */
[----:B------:R-:W4:Y:S04]  /*31870*/  LDL.64 R70, [R1+0x4b8] ;  /* 0x0004b80001467983 */ /* 0x000f280000100a00 */
[----:B------:R-:W4:Y:S04]  /*31880*/  @P0 LDG.E.U16 R163, desc[UR20][R38.64] ;  /* 0x0000001426a30981 */ /* 0x000f28000c1e1500 */
[----:B0-----:R-:W4:Y:S04]  /*31890*/  LDL R165, [R1+0xf9c] ;  /* 0x000f9c0001a57983 */ /* 0x001f280000100800 */
[----:B---3--:R0:W-:Y:S04]  /*318a0*/  @P0 STL [R1+0xfec], R145 ;  /* 0x000fec9101000387 */ /* 0x0081e80000100800 */
[----:B------:R-:W3:Y:S04]  /*318b0*/  LDL R140, [R1+0xf98] ;  /* 0x000f9800018c7983 */ /* 0x000ee80000100800 */
[----:B------:R-:W3:Y:S04]  /*318c0*/  @P0 LDG.E.U16 R119, desc[UR20][R76.64] ;  /* 0x000000144c770981 */ /* 0x000ee8000c1e1500 */
[----:B------:R-:W3:Y:S04]  /*318d0*/  @P4 LDG.E.U16 R118, desc[UR20][R112.64] ;  /* 0x0000001470764981 */ /* 0x000ee8000c1e1500 */
[----:B--2---:R1:W-:Y:S04]  /*318e0*/  @P4 STL [R1+0xfe8], R144 ;  /* 0x000fe89001004387 */ /* 0x0043e80000100800 */
[----:B------:R-:W2:Y:S04]  /*318f0*/  LDL R141, [R1+0xf94] ;  /* 0x000f9400018d7983 */ /* 0x000ea80000100800 */
[----:B------:R-:W2:Y:S04]  /*31900*/  LDL.64 R142, [R1+0x440] ;  /* 0x00044000018e7983 */ /* 0x000ea80000100a00 */
[----:B0-----:R-:W2:Y:S04]  /*31910*/  LDL R145, [R1+0xf90] ;  /* 0x000f900001917983 */ /* 0x001ea80000100800 */
[----:B-1----:R-:W2:Y:S04]  /*31920*/  LDL R144, [R1+0xf8c] ;  /* 0x000f8c0001907983 */ /* 0x002ea80000100800 */
[----:B------:R-:W2:Y:S04]  /*31930*/  LDL.LU R99, [R1+0xf88] ;  /* 0x000f880001637983 */ /* 0x000ea80000300800 */
[----:B------:R-:W2:Y:S04]  /*31940*/  LDL.LU.64 R32, [R1+0x3020] ;  /* 0x0030200001207983 */ /* 0x000ea80000300a00 */
[----:B------:R-:W2:Y:S04]  /*31950*/  LDL.LU.64 R38, [R1+0x3018] ;  /* 0x0030180001267983 */ /* 0x000ea80000300a00 */
[----:B------:R-:W2:Y:S04]  /*31960*/  LDL.LU R98, [R1+0xf84] ;  /* 0x000f840001627983 */ /* 0x000ea80000300800 */
[----:B------:R-:W2:Y:S04]  /*31970*/  LDL.LU.64 R76, [R1+0x3010] ;  /* 0x00301000014c7983 */ /* 0x000ea80000300a00 */
[----:B------:R-:W2:Y:S04]  /*31980*/  LDL.LU R101, [R1+0xf80] ;  /* 0x000f800001657983 */ /* 0x000ea80000300800 */
[----:B------:R-:W2:Y:S04]  /*31990*/  @P0 LDG.E.U16 R17, desc[UR20][R40.64] ;  /* 0x0000001428110981 */ /* 0x000ea8000c1e1500 */
[----:B------:R-:W2:Y:S04]  /*319a0*/  @P4 LDG.E.U16 R9, desc[UR20][R124.64] ;  /* 0x000000147c094981 */ /* 0x000ea8000c1e1500 */
[----:B------:R-:W2:Y:S04]  /*319b0*/  @P4 LDG.E.U16 R10, desc[UR20][R130.64] ;  /* 0x00000014820a4981 */ /* 0x000ea8000c1e1500 */
[----:B------:R-:W2:Y:S04]  /*319c0*/  LDL.LU.64 R40, [R1+0x3008] ;  /* 0x0030080001287983 */ /* 0x000ea80000300a00 */
[----:B------:R-:W2:Y:S04]  /*319d0*/  LDL.LU R100, [R1+0xf7c] ;  /* 0x000f7c0001647983 */ /* 0x000ea80000300800 */
[----:B------:R-:W2:Y:S04]  /*319e0*/  @P0 LDG.E.U16 R18, desc[UR20][R46.64] ;  /* 0x000000142e120981 */ /* 0x000ea8000c1e1500 */
        /* <DEDUP_REMOVED lines=12> */
[----:B------:R-:W2:Y:S04]  /*31ab0*/  LDL.LU.64 R54, [R1+0x2fe8] ;  /* 0x002fe80001367983 */ /* 0x000ea80000300a00 */
[----:B------:R-:W2:Y:S04]  /*31ac0*/  @P4 LDG.E.U16 R64, desc[UR20][R62.64] ;  /* 0x000000143e404981 */ /* 0x000ea8000c1e1500 */
[----:B------:R-:W2:Y:S04]  /*31ad0*/  @P0 LDG.E.U16 R65, desc[UR20][R56.64] ;  /* 0x0000001438410981 */ /* 0x000ea8000c1e1500 */
[----:B------:R-:W2:Y:S04]  /*31ae0*/  LDL.LU.64 R56, [R1+0x2fe0] ;  /* 0x002fe00001387983 */ /* 0x000ea80000300a00 */
[----:B----4-:R-:W4:Y:S04]  /*31af0*/  @P4 LDG.E.U16 R72, desc[UR20][R66.64] ;  /* 0x0000001442484981 */ /* 0x010f28000c1e1500 */
[----:B------:R-:W4:Y:S04]  /*31b00*/  @P0 LDG.E.U16 R165, desc[UR20][R68.64] ;  /* 0x0000001444a50981 */ /* 0x000f28000c1e1500 */
[----:B---3--:R-:W3:Y:S04]  /*31b10*/  @P4 LDG.E.U16 R140, desc[UR20][R70.64] ;  /* 0x00000014468c4981 */ /* 0x008ee8000c1e1500 */
[----:B--2---:R-:W2:Y:S04]  /*31b20*/  @P0 LDG.E.U16 R141, desc[UR20][R148.64] ;  /* 0x00000014948d0981 */ /* 0x004ea8000c1e1500 */
[----:B------:R-:W2:Y:S04]  /*31b30*/  @P4 LDG.E.U16 R145, desc[UR20][R142.64] ;  /* 0x000000148e914981 */ /* 0x000ea8000c1e1500 */
[----:B------:R-:W2:Y:S04]  /*31b40*/  @P0 LDG.E.U16 R144, desc[UR20][R138.64] ;  /* 0x000000148a900981 */ /* 0x000ea8000c1e1500 */
[----:B------:R-:W2:Y:S04]  /*31b50*/  @P0 LDG.E.U16 R98, desc[UR20][R132.64] ;  /* 0x0000001484620981 */ /* 0x000ea8000c1e1500 */
[----:B------:R-:W2:Y:S04]  /*31b60*/  @P4 LDG.E.U16 R101, desc[UR20][R76.64] ;  /* 0x000000144c654981 */ /* 0x000ea8000c1e1500 */
[----:B------:R-:W2:Y:S04]  /*31b70*/  @P0 LDG.E.U16 R100, desc[UR20][R126.64] ;  /* 0x000000147e640981 */ /* 0x000ea8000c1e1500 */
[----:B------:R-:W2:Y:S04]  /*31b80*/  @P4 LDG.E.U16 R103, desc[UR20][R74.64] ;  /* 0x000000144a674981 */ /* 0x000ea8000c1e1500 */
[----:B------:R-:W2:Y:S04]  /*31b90*/  @P4 LDG.E.U16 R99, desc[UR20][R58.64] ;  /* 0x000000143a634981 */ /* 0x000ea8000c1e1500 */
[----:B------:R-:W-:Y:S04]  /*31ba0*/  @P0 STL [R1+0xfe4], R16 ;  /* 0x000fe41001000387 */ /* 0x000fe80000100800 */
[----:B------:R-:W-:Y:S04]  /*31bb0*/  @P4 STL [R1+0xfe0], R162 ;  /* 0x000fe0a201004387 */ /* 0x000fe80000100800 */
[----:B------:R-:W-:Y:S04]  /*31bc0*/  @P0 STL [R1+0xfdc], R163 ;  /* 0x000fdca301000387 */ /* 0x000fe80000100800 */
[----:B------:R-:W3:Y:S04]  /*31bd0*/  LDL.LU R156, [R1+0xf6c] ;  /* 0x000f6c00019c7983 */ /* 0x000ee80000300800 */
[----:B------:R-:W-:Y:S04]  /*31be0*/  @P4 STL [R1+0xfd8], R118 ;  /* 0x000fd87601004387 */ /* 0x000fe80000100800 */
[----:B------:R-:W-:Y:S04]  /*31bf0*/  @P0 STL [R1+0xfd4], R119 ;  /* 0x000fd47701000387 */ /* 0x000fe80000100800 */
[----:B------:R-:W3:Y:S04]  /*31c00*/  LDL.LU.64 R58, [R1+0x2fd8] ;  /* 0x002fd800013a7983 */ /* 0x000ee80000300a00 */
[----:B------:R-:W-:Y:S04]  /*31c10*/  @P4 STL [R1+0xfd0], R9 ;  /* 0x000fd00901004387 */ /* 0x000fe80000100800 */
[----:B------:R-:W3:Y:S04]  /*31c20*/  @P0 LDG.E.U16 R102, desc[UR20][R120.64] ;  /* 0x0000001478660981 */ /* 0x000ee8000c1e1500 */
[----:B------:R-:W3:Y:S04]  /*31c30*/  @P4 LDG.E.U16 R157, desc[UR20][R78.64] ;  /* 0x000000144e9d4981 */ /* 0x000ee8000c1e1500 */
[----:B--2---:R-:W-:Y:S04]  /*31c40*/  STL [R1+0x2f18], R99 ;  /* 0x002f186301007387 */ /* 0x004fe80000100800 */
[----:B------:R-:W2:Y:S04]  /*31c50*/  LDL.LU R105, [R1+0xf68] ;  /* 0x000f680001697983 */ /* 0x000ea80000300800 */
[----:B------:R-:W-:Y:S04]  /*31c60*/  @P0 STL [R1+0xfcc], R17 ;  /* 0x000fcc1101000387 */ /* 0x000fe80000100800 */
[----:B------:R-:W2:Y:S04]  /*31c70*/  LDL.LU R104, [R1+0xf64] ;  /* 0x000f640001687983 */ /* 0x000ea80000300800 */
[----:B------:R-:W2:Y:S04]  /*31c80*/  LDL.LU R117, [R1+0xf60] ;  /* 0x000f600001757983 */ /* 0x000ea80000300800 */
[----:B------:R-:W-:Y:S04]  /*31c90*/  @P4 STL [R1+0xfc8], R10 ;  /* 0x000fc80a01004387 */ /* 0x000fe80000100800 */
[----:B------:R-:W-:Y:S04]  /*31ca0*/  STL [R1+0x2f1c], R98 ;  /* 0x002f1c6201007387 */ /* 0x000fe80000100800 */
[----:B------:R-:W-:Y:S04]  /*31cb0*/  @P0 STL [R1+0xfc4], R18 ;  /* 0x000fc41201000387 */ /* 0x000fe80000100800 */
[----:B------:R-:W-:Y:S04]  /*31cc0*/  STL [R1+0x2874], R132 ;  /* 0x0028748401007387 */ /* 0x000fe80000100800 */
[----:B------:R-:W-:Y:S04]  /*31cd0*/  STL [R1+0x2f20], R132 ;  /* 0x002f208401007387 */ /* 0x000fe80000100800 */
[----:B------:R-:W-:Y:S04]  /*31ce0*/  @P4 STL [R1+0xfc0], R35 ;  /* 0x000fc02301004387 */ /* 0x000fe80000100800 */
[----:B------:R-:W-:Y:S04]  /*31cf0*/  STL [R1+0x2870], R133 ;  /* 0x0028708501007387 */ /* 0x000fe80000100800 */
[----:B------:R-:W-:Y:S04]  /*31d00*/  STL [R1+0x2f24], R133 ;  /* 0x002f248501007387 */ /* 0x000fe80000100800 */
[----:B------:R-:W-:Y:S04]  /*31d10*/  @P0 STL [R1+0xfbc], R43 ;  /* 0x000fbc2b01000387 */ /* 0x000fe80000100800 */
[----:B------:R-:W2:Y:S04]  /*31d20*/  LDL.LU.64 R76, [R1+0x2fd0] ;  /* 0x002fd000014c7983 */ /* 0x000ea80000300a00 */
[----:B------:R-:W-:Y:S04]  /*31d30*/  @P4 STL [R1+0xfb8], R51 ;  /* 0x000fb83301004387 */ /* 0x000fe80000100800 */
[----:B------:R-:W-:Y:S04]  /*31d40*/  STL [R1+0x2f28], R101 ;  /* 0x002f286501007387 */ /* 0x000fe80000100800 */
[----:B------:R0:W-:Y:S04]  /*31d50*/  @P4 STL [R1+0xf90], R145 ;  /* 0x000f909101004387 */ /* 0x0001e80000100800 */
[----:B------:R-:W-:Y:S04]  /*31d60*/  @P0 STL [R1+0xfb4], R52 ;  /* 0x000fb43401000387 */ /* 0x000fe80000100800 */
[----:B0-----:R-:W2:Y:S01]  /*31d70*/  LDL.LU R145, [R1+0xf5c] ;  /* 0x000f5c0001917983 */ /* 0x001ea20000300800 */
[----:B------:R-:W-:-:S03]  /*31d80*/  IMAD.WIDE R114, R114, 0x2, R2 ;  /* 0x0000000272727825 */ /* 0x000fc600078e0202 */
[----:B------:R-:W-:Y:S04]  /*31d90*/  @P4 STL [R1+0xfb0], R53 ;  /* 0x000fb03501004387 */ /* 0x000fe80000100800 */
[----:B------:R-:W2:Y:S04]  /*31da0*/  LDL.LU R116, [R1+0x1058] ;  /* 0x0010580001747983 */ /* 0x000ea80000300800 */
[----:B------:R-:W-:Y:S04]  /*31db0*/  STL [R1+0x2f2c], R100 ;  /* 0x002f2c6401007387 */ /* 0x000fe80000100800 */
[----:B------:R-:W-:Y:S04]  /*31dc0*/  @P0 STL [R1+0xfac], R61 ;  /* 0x000fac3d01000387 */ /* 0x000fe80000100800 */
[----:B------:R-:W-:Y:S04]  /*31dd0*/  STL [R1+0x287c], R126 ;  /* 0x00287c7e01007387 */ /* 0x000fe80000100800 */
[----:B------:R-:W-:Y:S04]  /*31de0*/  @P4 STL [R1+0xfa8], R64 ;  /* 0x000fa84001004387 */ /* 0x000fe80000100800 */
[----:B------:R-:W-:Y:S01]  /*31df0*/  STL [R1+0x2f30], R126 ;  /* 0x002f307e01007387 */ /* 0x000fe20000100800 */
[----:B------:R-:W-:-:S03]  /*31e00*/  IMAD.WIDE R96, R96, 0x2, R2 ;  /* 0x0000000260607825 */ /* 0x000fc600078e0202 */
[----:B------:R-:W-:Y:S04]  /*31e10*/  STL [R1+0x2878], R127 ;  /* 0x0028787f01007387 */ /* 0x000fe80000100800 */
[----:B------:R-:W-:Y:S04]  /*31e20*/  @P0 STL [R1+0xfa4], R65 ;  /* 0x000fa44101000387 */ /* 0x000fe80000100800 */
[----:B---3--:R-:W3:Y:S04]  /*31e30*/  @P0 LDG.E.U16 R156, desc[UR20][R114.64] ;  /* 0x00000014729c0981 */ /* 0x008ee8000c1e1500 */
[----:B------:R-:W-:Y:S04]  /*31e40*/  STL [R1+0x2f34], R127 ;  /* 0x002f347f01007387 */ /* 0x000fe80000100800 */
[----:B----4-:R-:W-:Y:S04]  /*31e50*/  @P4 STL [R1+0xfa0], R72 ;  /* 0x000fa04801004387 */ /* 0x010fe80000100800 */
[----:B------:R-:W-:Y:S04]  /*31e60*/  @P0 STL [R1+0xf9c], R165 ;  /* 0x000f9ca501000387 */ /* 0x000fe80000100800 */
[----:B------:R-:W4:Y:S04]  /*31e70*/  LDL.LU.64 R74, [R1+0x2fc8] ;  /* 0x002fc800014a7983 */ /* 0x000f280000300a00 */
[----:B------:R-:W-:Y:S04]  /*31e80*/  @P4 STL [R1+0xf98], R140 ;  /* 0x000f988c01004387 */ /* 0x000fe80000100800 */
[----:B------:R-:W-:Y:S04]  /*31e90*/  STL [R1+0x2f38], R103 ;  /* 0x002f386701007387 */ /* 0x000fe80000100800 */
[----:B------:R-:W-:Y:S04]  /*31ea0*/  @P0 STL [R1+0xf94], R141 ;  /* 0x000f948d01000387 */ /* 0x000fe80000100800 */
[----:B------:R-:W4:Y:S01]  /*31eb0*/  LDL.LU R128, [R1+0x1054] ;  /* 0x0010540001807983 */ /* 0x000f220000300800 */
[----:B------:R-:W-:-:S03]  /*31ec0*/  IMAD.WIDE R94, R94, 0x2, R2 ;  /* 0x000000025e5e7825 */ /* 0x000fc600078e0202 */
[----:B------:R-:W4:Y:S04]  /*31ed0*/  LDL.LU R129, [R1+0x1050] ;  /* 0x0010500001817983 */ /* 0x000f280000300800 */
[----:B------:R-:W-:Y:S04]  /*31ee0*/  STL [R1+0x2f3c], R102 ;  /* 0x002f3c6601007387 */ /* 0x000fe80000100800 */
[----:B------:R0:W-:Y:S04]  /*31ef0*/  @P0 STL [R1+0xf8c], R144 ;  /* 0x000f8c9001000387 */ /* 0x0001e80000100800 */
[----:B------:R-:W-:Y:S04]  /*31f00*/  STL [R1+0x2884], R120 ;  /* 0x0028847801007387 */ /* 0x000fe80000100800 */
[----:B------:R-:W-:Y:S04]  /*31f10*/  STL [R1+0x2880], R121 ;  /* 0x0028807901007387 */ /* 0x000fe80000100800 */
[----:B------:R-:W-:Y:S04]  /*31f20*/  STL.64 [R1+0x2b78], R120 ;  /* 0x002b787801007387 */ /* 0x000fe80000100a00 */
[----:B------:R-:W-:Y:S04]  /*31f30*/  STL [R1+0x2f44], R120 ;  /* 0x002f447801007387 */ /* 0x000fe80000100800 */
[----:B------:R-:W-:Y:S04]  /*31f40*/  STL [R1+0x2f40], R121 ;  /* 0x002f407901007387 */ /* 0x000fe80000100800 */
[----:B------:R-:W4:Y:S04]  /*31f50*/  LDL.LU.64 R78, [R1+0x2fc0] ;  /* 0x002fc000014e7983 */ /* 0x000f280000300a00 */
[----:B------:R-:W4:Y:S04]  /*31f60*/  LDL.LU R143, [R1+0x550] ;  /* 0x00055000018f7983 */ /* 0x000f280000300800 */
[----:B--2---:R-:W2:Y:S04]  /*31f70*/  @P4 LDG.E.U16 R105, desc[UR20][R80.64] ;  /* 0x0000001450694981 */ /* 0x004ea8000c1e1500 */
[----:B------:R-:W2:Y:S04]  /*31f80*/  @P0 LDG.E.U16 R104, desc[UR20][R96.64] ;  /* 0x0000001460680981 */ /* 0x000ea8000c1e1500 */
[----:B------:R-:W2:Y:S04]  /*31f90*/  @P4 LDG.E.U16 R117, desc[UR20][R154.64] ;  /* 0x000000149a754981 */ /* 0x000ea8000c1e1500 */
[----:B------:R-:W2:Y:S04]  /*31fa0*/  @P0 LDG.E.U16 R145, desc[UR20][R94.64] ;  /* 0x000000145e910981 */ /* 0x000ea8000c1e1500 */
[----:B------:R-:W-:Y:S04]  /*31fb0*/  STL [R1+0x2f48], R157 ;  /* 0x002f489d01007387 */ /* 0x000fe80000100800 */
[----:B------:R-:W2:Y:S04]  /*31fc0*/  LDL.LU R135, [R1+0x104c] ;  /* 0x00104c0001877983 */ /* 0x000ea80000300800 */
[----:B------:R-:W2:Y:S04]  /*31fd0*/  LDL.LU R137, [R1+0x1074] ;  /* 0x0010740001897983 */ /* 0x000ea80000300800 */
[----:B------:R-:W2:Y:S04]  /*31fe0*/  LDL.LU R136, [R1+0x1070] ;  /* 0x0010700001887983 */ /* 0x000ea80000300800 */
[----:B------:R-:W2:Y:S04]  /*31ff0*/  LDL.LU R149, [R1+0x106c] ;  /* 0x00106c0001957983 */ /* 0x000ea80000300800 */
[----:B------:R-:W2:Y:S04]  /*32000*/  LDL.LU R148, [R1+0x1068] ;  /* 0x0010680001947983 */ /* 0x000ea80000300800 */
[----:B------:R-:W2:Y:S04]  /*32010*/  LDL.LU R139, [R1+0x1064] ;  /* 0x00106400018b7983 */ /* 0x000ea80000300800 */
[----:B------:R-:W2:Y:S04]  /*32020*/  LDL.LU R138, [R1+0x1060] ;  /* 0x00106000018a7983 */ /* 0x000ea80000300800 */
[----:B0-----:R-:W2:Y:S04]  /*32030*/  LDL.LU R144, [R1+0x105c] ;  /* 0x00105c0001907983 */ /* 0x001ea80000300800 */
[----:B---3--:R-:W-:Y:S04]  /*32040*/  STL [R1+0x2f4c], R156 ;  /* 0x002f4c9c01007387 */ /* 0x008fe80000100800 */
[----:B------:R-:W-:Y:S04]  /*32050*/  STL [R1+0x288c], R114 ;  /* 0x00288c7201007387 */ /* 0x000fe80000100800 */
[----:B------:R-:W-:Y:S04]  /*32060*/  STL [R1+0x2f50], R114 ;  /* 0x002f507201007387 */ /* 0x000fe80000100800 */
[----:B------:R-:W-:Y:S04]  /*32070*/  STL [R1+0x2888], R115 ;  /* 0x0028887301007387 */ /* 0x000fe80000100800 */
[----:B------:R-:W-:Y:S04]  /*32080*/  STL [R1+0x2f54], R115 ;  /* 0x002f547301007387 */ /* 0x000fe80000100800 */
[----:B------:R-:W3:Y:S01]  /*32090*/  LDL.LU.64 R80, [R1+0x2fb8] ;  /* 0x002fb80001507983 */ /* 0x000ee20000300a00 */
[----:B------:R-:W-:-:S03]  /*320a0*/  IMAD.WIDE R90, R8, 0x2, R2 ;  /* 0x00000002085a7825 */ /* 0x000fc600078e0202 */
[----:B------:R-:W3:Y:S04]  /*320b0*/  @P4 LDG.E.U16 R116, desc[UR20][R152.64] ;  /* 0x0000001498744981 */ /* 0x000ee8000c1e1500 */
[----:B----4-:R-:W4:Y:S01]  /*320c0*/  @P0 LDG.E.U16 R128, desc[UR20][R92.64] ;  /* 0x000000145c800981 */ /* 0x010f22000c1e1500 */
[----:B------:R-:W-:-:S03]  /*320d0*/  IMAD.WIDE R106, R164, 0x2, R2 ;  /* 0x00000002a46a7825 */ /* 0x000fc600078e0202 */
[----:B------:R-:W3:Y:S01]  /*320e0*/  @P4 LDG.E.U16 R129, desc[UR20][R150.64] ;  /* 0x0000001496814981 */ /* 0x000ee2000c1e1500 */
[----:B------:R-:W-:-:S03]  /*320f0*/  IMAD.WIDE R8, R143, 0x2, R2 ;  /* 0x000000028f087825 */ /* 0x000fc600078e0202 */
        /* <DEDUP_REMOVED lines=16> */
[----:B------:R-:W2:Y:S04]  /*32200*/  LDL.64 R52, [R1+0xa48] ;  /* 0x000a480001347983 */ /* 0x000ea80000100a00 */
[----:B------:R0:W-:Y:S04]  /*32210*/  STL.64 [R1+0x5b0], R8 ;  /* 0x0005b00801007387 */ /* 0x0001e80000100a00 */
[----:B------:R-:W2:Y:S04]  /*32220*/  LDL.64 R62, [R1+0x9d0] ;  /* 0x0009d000013e7983 */ /* 0x000ea80000100a00 */
[----:B------:R-:W2:Y:S04]  /*32230*/  LDL.64 R64, [R1+0x948] ;  /* 0x0009480001407983 */ /* 0x000ea80000100a00 */
[----:B------:R-:W0:Y:S04]  /*32240*/  LDL.LU R67, [R1+0x53c] ;  /* 0x00053c0001437983 */ /* 0x000e280000300800 */
        /* <DEDUP_REMOVED lines=10> */
[----:B---3--:R-:W-:Y:S04]  /*322f0*/  STL [R1+0x2f80], R116 ;  /* 0x002f807401007387 */ /* 0x008fe80000100800 */
[----:B------:R-:W-:Y:S04]  /*32300*/  STL [R1+0x28ac], R152 ;  /* 0x0028ac9801007387 */ /* 0x000fe80000100800 */
[----:B------:R-:W-:Y:S04]  /*32310*/  STL [R1+0x2f84], R152 ;  /* 0x002f849801007387 */ /* 0x000fe80000100800 */
[----:B------:R-:W-:Y:S04]  /*32320*/  STL [R1+0x28a8], R153 ;  /* 0x0028a89901007387 */ /* 0x000fe80000100800 */
[----:B------:R-:W-:Y:S04]  /*32330*/  STL [R1+0x2f88], R153 ;  /* 0x002f889901007387 */ /* 0x000fe80000100800 */
[----:B----4-:R-:W-:Y:S04]  /*32340*/  STL [R1+0x2f8c], R128 ;  /* 0x002f8c8001007387 */ /* 0x010fe80000100800 */
[----:B------:R-:W-:Y:S04]  /*32350*/  STL [R1+0x28b4], R92 ;  /* 0x0028b45c01007387 */ /* 0x000fe80000100800 */
[----:B------:R-:W-:Y:S04]  /*32360*/  STL [R1+0x28b0], R93 ;  /* 0x0028b05d01007387 */ /* 0x000fe80000100800 */
[----:B------:R-:W-:Y:S04]  /*32370*/  STL [R1+0x28bc], R150 ;  /* 0x0028bc9601007387 */ /* 0x000fe80000100800 */
[----:B------:R-:W-:Y:S04]  /*32380*/  STL [R1+0x28b8], R151 ;  /* 0x0028b89701007387 */ /* 0x000fe80000100800 */
[----:B------:R-:W-:Y:S04]  /*32390*/  STL [R1+0x28c4], R90 ;  /* 0x0028c45a01007387 */ /* 0x000fe80000100800 */
[----:B------:R-:W-:Y:S04]  /*323a0*/  STL [R1+0x28c0], R91 ;  /* 0x0028c05b01007387 */ /* 0x000fe80000100800 */
[----:B------:R-:W3:Y:S04]  /*323b0*/  @P0 LDG.E.U16 R136, desc[UR20][R82.64] ;  /* 0x0000001452880981 */ /* 0x000ee8000c1e1500 */
[----:B------:R-:W4:Y:S04]  /*323c0*/  @P0 LDG.E.U16 R148, desc[UR20][R84.64] ;  /* 0x0000001454940981 */ /* 0x000f28000c1e1500 */
[----:B------:R-:W3:Y:S04]  /*323d0*/  @P0 LDG.E.U16 R138, desc[UR20][R86.64] ;  /* 0x00000014568a0981 */ /* 0x000ee8000c1e1500 */
[----:B------:R-:W3:Y:S04]  /*323e0*/  LDL.LU.64 R82, [R1+0x2fb0] ;  /* 0x002fb00001527983 */ /* 0x000ee80000300a00 */
[----:B------:R-:W3:Y:S04]  /*323f0*/  LDL.LU.64 R84, [R1+0x2fa8] ;  /* 0x002fa80001547983 */ /* 0x000ee80000300a00 */
[----:B------:R-:W3:Y:S04]  /*32400*/  LDL.LU.64 R86, [R1+0x2fa0] ;  /* 0x002fa00001567983 */ /* 0x000ee80000300a00 */
[----:B------:R1:W3:Y:S01]  /*32410*/  @P0 LDG.E.U16 R144, desc[UR20][R88.64] ;  /* 0x0000001458900981 */ /* 0x0002e2000c1e1500 */
[----:B------:R-:W-:-:S03]  /*32420*/  IMAD.WIDE R118, R80, 0x2, R2 ;  /* 0x0000000250767825 */ /* 0x000fc600078e0202 */
[----:B------:R-:W3:Y:S04]  /*32430*/  @P0 LDG.E.U16 R135, desc[UR20][R90.64] ;  /* 0x000000145a870981 */ /* 0x000ee8000c1e1500 */
[----:B------:R-:W3:Y:S04]  /*32440*/  LDL.LU.64 R88, [R1+0x2f98] ;  /* 0x002f980001587983 */ /* 0x000ee80000300a00 */
[----:B--2---:R-:W2:Y:S04]  /*32450*/  @P4 LDG.E.U16 R137, desc[UR20][R52.64] ;  /* 0x0000001434894981 */ /* 0x004ea8000c1e1500 */
[----:B------:R-:W2:Y:S04]  /*32460*/  @P4 LDG.E.U16 R149, desc[UR20][R62.64] ;  /* 0x000000143e954981 */ /* 0x000ea8000c1e1500 */
[----:B------:R1:W2:Y:S01]  /*32470*/  @P4 LDG.E.U16 R139, desc[UR20][R64.64] ;  /* 0x00000014408b4981 */ /* 0x0002a2000c1e1500 */
[----:B0-----:R-:W-:-:S04]  /*32480*/  IMAD.WIDE R8, R67, 0x2, R2 ;  /* 0x0000000243087825 */ /* 0x001fc800078e0202 */
        /* <DEDUP_REMOVED lines=19> */
[----:B0-----:R-:W2:Y:S04]  /*325c0*/  LDL.LU R9, [R1+0x1090] ;  /* 0x0010900001097983 */ /* 0x001ea80000300800 */
[----:B------:R0:W-:Y:S04]  /*325d0*/  STL.64 [R1+0x4a8], R16 ;  /* 0x0004a81001007387 */ /* 0x0001e80000100a00 */
[----:B0-----:R-:W4:Y:S04]  /*325e0*/  LDL.LU R17, [R1+0x108c] ;  /* 0x00108c0001117983 */ /* 0x001f280000300800 */
[----:B------:R0:W-:Y:S04]  /*325f0*/  STL.64 [R1+0x498], R36 ;  /* 0x0004982401007387 */ /* 0x0001e80000100a00 */
[----:B------:R-:W4:Y:S04]  /*32600*/  LDL.LU R10, [R1+0x1088] ;  /* 0x00108800010a7983 */ /* 0x000f280000300800 */
[----:B------:R-:W4:Y:S04]  /*32610*/  LDL.LU R18, [R1+0x1084] ;  /* 0x0010840001127983 */ /* 0x000f280000300800 */
[----:B------:R-:W4:Y:S04]  /*32620*/  LDL.LU R35, [R1+0x1080] ;  /* 0x0010800001237983 */ /* 0x000f280000300800 */
[----:B0-----:R-:W4:Y:S04]  /*32630*/  LDL.LU R36, [R1+0x107c] ;  /* 0x00107c0001247983 */ /* 0x001f280000300800 */
[----:B------:R-:W4:Y:S04]  /*32640*/  LDL.LU R37, [R1+0x1078] ;  /* 0x0010780001257983 */ /* 0x000f280000300800 */
        /* <DEDUP_REMOVED lines=22> */
[----:B------:R-:W4:Y:S01]  /*327b0*/  LDL.LU R143, [R1+0xb8] ;  /* 0x0000b800018f7983 */ /* 0x000f220000300800 */
[----:B---3--:R-:W-:-:S04]  /*327c0*/  IMAD.WIDE R158, R89, 0x2, R2 ;  /* 0x00000002599e7825 */ /* 0x008fc800078e0202 */
[----:B------:R-:W-:-:S04]  /*327d0*/  IMAD.WIDE R110, R88, 0x2, R2 ;  /* 0x00000002586e7825 */ /* 0x000fc800078e0202 */
[----:B--2---:R-:W-:-:S05]  /*327e0*/  IMAD.WIDE R94, R9, 0x2, R2 ;  /* 0x00000002095e7825 */ /* 0x004fca00078e0202 */
[----:B------:R0:W-:Y:S01]  /*327f0*/  STL.64 [R1+0x460], R94 ;  /* 0x0004605e01007387 */ /* 0x0001e20000100a00 */
[----:B----4-:R-:W-:-:S05]  /*32800*/  IMAD.WIDE R16, R17, 0x2, R2 ;  /* 0x0000000211107825 */ /* 0x010fca00078e0202 */
[----:B------:R1:W-:Y:S01]  /*32810*/  STL.64 [R1+0x448], R16 ;  /* 0x0004481001007387 */ /* 0x0003e20000100a00 */
[----:B------:R-:W-:-:S04]  /*32820*/  IMAD.WIDE R8, R10, 0x2, R2 ;  /* 0x000000020a087825 */ /* 0x000fc800078e0202 */
[--C-:B0-----:R-:W-:Y:S01]  /*32830*/  IMAD.WIDE R94, R18, 0x2, R2.reuse ;  /* 0x00000002125e7825 */ /* 0x101fe200078e0202 */
[----:B------:R0:W-:Y:S03]  /*32840*/  STL.64 [R1+0x438], R8 ;  /* 0x0004380801007387 */ /* 0x0001e60000100a00 */
[--C-:B-1----:R-:W-:Y:S01]  /*32850*/  IMAD.WIDE R16, R35, 0x2, R2.reuse ;  /* 0x0000000223107825 */ /* 0x102fe200078e0202 */
        /* <DEDUP_REMOVED lines=11> */
[--C-:B--2---:R-:W-:Y:S01]  /*32910*/  IMAD.WIDE R16, R51, 0x2, R2.reuse ;  /* 0x0000000233107825 */ /* 0x104fe200078e0202 */
        /* <DEDUP_REMOVED lines=18> */
[----:B------:R-:W-:Y:S04]  /*32a40*/  STL.64 [R1+0x1b0], R36 ;  /* 0x0001b02401007387 */ /* 0x000fe80000100a00 */
[----:B------:R1:W-:Y:S01]  /*32a50*/  STL.64 [R1+0x1a8], R16 ;  /* 0x0001a81001007387 */ /* 0x0003e20000100a00 */
[----:B0-----:R-:W-:-:S05]  /*32a60*/  IMAD.WIDE R8, R68, 0x2, R2 ;  /* 0x0000000244087825 */ /* 0x001fca00078e0202 */
[----:B------:R0:W-:Y:S01]  /*32a70*/  STL.64 [R1+0x188], R8 ;  /* 0x0001880801007387 */ /* 0x0001e20000100a00 */
[----:B-1----:R-:W-:-:S04]  /*32a80*/  IMAD.WIDE R16, R69, 0x2, R2 ;  /* 0x0000000245107825 */ /* 0x002fc800078e0202 */
[--C-:B------:R-:W-:Y:S01]  /*32a90*/  IMAD.WIDE R36, R70, 0x2, R2.reuse ;  /* 0x0000000246247825 */ /* 0x100fe200078e0202 */
[----:B------:R1:W-:Y:S03]  /*32aa0*/  STL.64 [R1+0x180], R16 ;  /* 0x0001801001007387 */ /* 0x0003e60000100a00 */
[----:B0-----:R-:W-:-:S05]  /*32ab0*/  IMAD.WIDE R8, R71, 0x2, R2 ;  /* 0x0000000247087825 */ /* 0x001fca00078e0202 */
[----:B------:R0:W-:Y:S01]  /*32ac0*/  STL.64 [R1+0x178], R8 ;  /* 0x0001780801007387 */ /* 0x0001e20000100a00 */
[----:B-1----:R-:W-:-:S03]  /*32ad0*/  IMAD.WIDE R16, R72, 0x2, R2 ;  /* 0x0000000248107825 */ /* 0x002fc600078e0202 */
        /* <DEDUP_REMOVED lines=8> */
[----:B0-----:R-:W-:-:S04]  /*32b60*/  IMAD.WIDE R8, R142, 0x2, R2 ;  /* 0x000000028e087825 */ /* 0x001fc800078e0202 */
[--C-:B------:R-:W-:Y:S01]  /*32b70*/  IMAD.WIDE R162, R143, 0x2, R2.reuse ;  /* 0x000000028fa27825 */ /* 0x100fe200078e0202 */
[----:B------:R0:W-:Y:S03]  /*32b80*/  STL.64 [R1+0x128], R8 ;  /* 0x0001280801007387 */ /* 0x0001e60000100a00 */
[----:B-1----:R-:W-:-:S05]  /*32b90*/  IMAD.WIDE R16, R60, 0x2, R2 ;  /* 0x000000023c107825 */ /* 0x002fca00078e0202 */
[----:B------:R-:W-:Y:S01]  /*32ba0*/  STL.64 [R1+0x100], R16 ;  /* 0x0001001001007387 */ /* 0x000fe20000100a00 */
[----:B0-----:R-:W-:-:S03]  /*32bb0*/  IMAD.WIDE R8, R59, 0x2, R2 ;  /* 0x000000023b087825 */ /* 0x001fc600078e0202 */
[----:B------:R-:W-:Y:S04]  /*32bc0*/  STL.64 [R1+0x120], R162 ;  /* 0x000120a201007387 */ /* 0x000fe80000100a00 */
[----:B------:R0:W-:Y:S04]  /*32bd0*/  STL.64 [R1+0xf8], R8 ;  /* 0x0000f80801007387 */ /* 0x0001e80000100a00 */
[----:B------:R-:W-:Y:S04]  /*32be0*/  STL.64 [R1+0x2af8], R162 ;  /* 0x002af8a201007387 */ /* 0x000fe80000100a00 */
[----:B------:R-:W-:Y:S01]  /*32bf0*/  STL.64 [R1+0x2b88], R162 ;  /* 0x002b88a201007387 */ /* 0x000fe20000100a00 */
[----:B0-----:R-:W-:-:S03]  /*32c00*/  IMAD.WIDE R8, R87, 0x2, R2 ;  /* 0x0000000257087825 */ /* 0x001fc600078e0202 */
[----:B------:R-:W-:Y:S04]  /*32c10*/  STL.64 [R1+0xf0], R106 ;  /* 0x0000f06a01007387 */ /* 0x000fe80000100a00 */
[----:B------:R-:W-:Y:S04]  /*32c20*/  STL.64 [R1+0x2b00], R106 ;  /* 0x002b006a01007387 */ /* 0x000fe80000100a00 */
[----:B------:R0:W-:Y:S04]  /*32c30*/  STL.64 [R1+0xc0], R8 ;  /* 0x0000c00801007387 */ /* 0x0001e80000100a00 */
[----:B------:R-:W-:Y:S04]  /*32c40*/  STL.64 [R1+0xe8], R158 ;  /* 0x0000e89e01007387 */ /* 0x000fe80000100a00 */
[----:B------:R-:W-:Y:S01]  /*32c50*/  STL.64 [R1+0x2b20], R158 ;  /* 0x002b209e01007387 */ /* 0x000fe20000100a00 */
[----:B0-----:R-:W-:-:S05]  /*32c60*/  IMAD.WIDE R8, R86, 0x2, R2 ;  /* 0x0000000256087825 */ /* 0x001fca00078e0202 */
[----:B------:R0:W-:Y:S04]  /*32c70*/  STL.64 [R1+0xb8], R8 ;  /* 0x0000b80801007387 */ /* 0x0001e80000100a00 */
[----:B------:R-:W-:Y:S04]  /*32c80*/  STL.64 [R1+0xe0], R110 ;  /* 0x0000e06e01007387 */ /* 0x000fe80000100a00 */
[----:B------:R-:W-:Y:S01]  /*32c90*/  STL.64 [R1+0x2b28], R110 ;  /* 0x002b286e01007387 */ /* 0x000fe20000100a00 */
[----:B0-----:R-:W-:-:S03]  /*32ca0*/  IMAD.WIDE R8, R82, 0x2, R2 ;  /* 0x0000000252087825 */ /* 0x001fc600078e0202 */
[----:B------:R-:W-:Y:S04]  /*32cb0*/  STL.64 [R1+0x2b98], R110 ;  /* 0x002b986e01007387 */ /* 0x000fe80000100a00 */
[----:B------:R-:W2:Y:S04]  /*32cc0*/  LDL.LU R43, [R1+0x10a0] ;  /* 0x0010a000012b7983 */ /* 0x000ea80000300800 */
[----:B------:R0:W-:Y:S04]  /*32cd0*/  STL.64 [R1+0x80], R8 ;  /* 0x0000800801007387 */ /* 0x0001e80000100a00 */
[----:B------:R-:W3:Y:S01]  /*32ce0*/  LDL.LU R37, [R1+0x109c] ;  /* 0x00109c0001257983 */ /* 0x000ee20000300800 */
[----:B------:R-:W-:-:S04]  /*32cf0*/  IMAD.WIDE R108, R85, 0x2, R2 ;  /* 0x00000002556c7825 */ /* 0x000fc800078e0202 */
[--C-:B------:R-:W-:Y:S01]  /*32d00*/  IMAD.WIDE R160, R84, 0x2, R2.reuse ;  /* 0x0000000254a07825 */ /* 0x100fe200078e0202 */
[----:B------:R-:W-:Y:S03]  /*32d10*/  STL.64 [R1+0xb0], R108 ;  /* 0x0000b06c01007387 */ /* 0x000fe60000100a00 */
[--C-:B------:R-:W-:Y:S01]  /*32d20*/  IMAD.WIDE R112, R83, 0x2, R2.reuse ;  /* 0x0000000253707825 */ /* 0x100fe200078e0202 */
[----:B------:R-:W-:Y:S04]  /*32d30*/  STL.64 [R1+0x2b30], R108 ;  /* 0x002b306c01007387 */ /* 0x000fe80000100a00 */
[----:B------:R-:W-:Y:S01]  /*32d40*/  STL.64 [R1+0x2ba0], R108 ;  /* 0x002ba06c01007387 */ /* 0x000fe20000100a00 */
[----:B------:R-:W-:-:S03]  /*32d50*/  IMAD.WIDE R106, R81, 0x2, R2 ;  /* 0x00000002516a7825 */ /* 0x000fc600078e0202 */
[----:B------:R-:W-:Y:S04]  /*32d60*/  STL.64 [R1+0xa8], R160 ;  /* 0x0000a8a001007387 */ /* 0x000fe80000100a00 */
[----:B------:R-:W-:Y:S01]  /*32d70*/  STL.64 [R1+0x2b48], R160 ;  /* 0x002b48a001007387 */ /* 0x000fe20000100a00 */
[----:B------:R-:W-:-:S03]  /*32d80*/  IMAD.WIDE R130, R79, 0x2, R2 ;  /* 0x000000024f827825 */ /* 0x000fc600078e0202 */
[----:B------:R-:W-:Y:S04]  /*32d90*/  STL.64 [R1+0x2ba8], R160 ;  /* 0x002ba8a001007387 */ /* 0x000fe80000100a00 */
[----:B------:R-:W-:Y:S01]  /*32da0*/  STL.64 [R1+0xa0], R112 ;  /* 0x0000a07001007387 */ /* 0x000fe20000100a00 */
[----:B------:R-:W-:-:S03]  /*32db0*/  IMAD.WIDE R162, R77, 0x2, R2 ;  /* 0x000000024da27825 */ /* 0x000fc600078e0202 */
[----:B------:R-:W-:Y:S04]  /*32dc0*/  STL.64 [R1+0x2b50], R112 ;  /* 0x002b507001007387 */ /* 0x000fe80000100a00 */
        /* <DEDUP_REMOVED lines=12> */
[----:B------:R-:W-:Y:S01]  /*32e90*/  STL [R1+0x2c00], R162 ;  /* 0x002c00a201007387 */ /* 0x000fe20000100800 */
[----:B------:R-:W-:-:S03]  /*32ea0*/  IMAD.WIDE R88, R57, 0x2, R2 ;  /* 0x0000000239587825 */ /* 0x000fc600078e0202 */
[----:B------:R-:W-:Y:S01]  /*32eb0*/  STL [R1+0x2be0], R163 ;  /* 0x002be0a301007387 */ /* 0x000fe20000100800 */
[----:B------:R-:W-:-:S03]  /*32ec0*/  IMAD.WIDE R142, R76, 0x2, R2 ;  /* 0x000000024c8e7825 */ /* 0x000fc600078e0202 */
[----:B------:R-:W-:Y:S04]  /*32ed0*/  STL.64 [R1+0x60], R140 ;  /* 0x0000608c01007387 */ /* 0x000fe80000100a00 */
[----:B------:R-:W-:Y:S01]  /*32ee0*/  STL.64 [R1+0x2be8], R140 ;  /* 0x002be88c01007387 */ /* 0x000fe20000100a00 */
[----:B------:R-:W-:-:S03]  /*32ef0*/  IMAD.MOV.U32 R16, RZ, RZ, R146 ;  /* 0x000000ffff107224 */ /* 0x000fc600078e0092 */
[----:B------:R-:W-:Y:S01]  /*32f00*/  STL.64 [R1+0x30], R122 ;  /* 0x0000307a01007387 */ /* 0x000fe20000100a00 */
[----:B------:R-:W-:-:S03]  /*32f10*/  IMAD.MOV.U32 R17, RZ, RZ, R147 ;  /* 0x000000ffff117224 */ /* 0x000fc600078e0093 */
        /* <DEDUP_REMOVED lines=19> */
[----:B------:R-:W-:Y:S04]  /*33050*/  STL [R1+0x2c40], R84 ;  /* 0x002c405401007387 */ /* 0x000fe80000100800 */
[----:B------:R-:W-:Y:S01]  /*33060*/  STL [R1+0x2c30], R85 ;  /* 0x002c305501007387 */ /* 0x000fe20000100800 */
        /* <DEDUP_REMOVED lines=12> */
[----:B------:R-:W-:Y:S01]  /*33130*/  STL [R1+0x2c80], R72 ;  /* 0x002c804801007387 */ /* 0x000fe20000100800 */
[----:B------:R-:W-:-:S03]  /*33140*/  IMAD.WIDE R58, R33, 0x2, R2 ;  /* 0x00000002213a7825 */ /* 0x000fc600078e0202 */
        /* <DEDUP_REMOVED lines=19> */
[----:B------:R-:W-:Y:S01]  /*33280*/  STL [R1+0x2ce0], R52 ;  /* 0x002ce03401007387 */ /* 0x000fe20000100800 */
[----:B------:R-:W-:-:S03]  /*33290*/  IMAD.WIDE R38, R30, 0x2, R2 ;  /* 0x000000021e267825 */ /* 0x000fc600078e0202 */
[----:B------:R-:W-:Y:S04]  /*332a0*/  STL [R1+0x2cd0], R53 ;  /* 0x002cd03501007387 */ /* 0x000fe80000100800 */
[----:B------:R-:W-:Y:S01]  /*332b0*/  STL.64 [R1+0x2cd8], R50 ;  /* 0x002cd83201007387 */ /* 0x000fe20000100a00 */
[----:B------:R-:W-:-:S03]  /*332c0*/  IMAD.WIDE R34, R6, 0x2, R2 ;  /* 0x0000000206227825 */ /* 0x000fc600078e0202 */
[----:B------:R-:W-:Y:S04]  /*332d0*/  STL.64 [R1+0x2ce8], R48 ;  /* 0x002ce83001007387 */ /* 0x000fe80000100a00 */
[----:B------:R-:W-:Y:S04]  /*332e0*/  STL.64 [R1+0x2cf0], R46 ;  /* 0x002cf02e01007387 */ /* 0x000fe80000100a00 */
[----:B------:R-:W-:Y:S01]  /*332f0*/  STL.64 [R1+0x2cf8], R44 ;  /* 0x002cf82c01007387 */ /* 0x000fe20000100a00 */
[----:B------:R-:W-:-:S04]  /*33300*/  IMAD.WIDE R32, R0, 0x2, R2 ;  /* 0x0000000200207825 */ /* 0x000fc800078e0202 */
[----:B--2---:R-:W-:-:S05]  /*33310*/  IMAD.WIDE R42, R43, 0x2, R2 ;  /* 0x000000022b2a7825 */ /* 0x004fca00078e0202 */
[----:B------:R-:W-:Y:S01]  /*33320*/  STL.64 [R1+0x2d00], R42 ;  /* 0x002d002a01007387 */ /* 0x000fe20000100a00 */
[----:B---3--:R-:W-:-:S03]  /*33330*/  IMAD.WIDE R36, R37, 0x2, R2 ;  /* 0x0000000225247825 */ /* 0x008fc600078e0202 */
[----:B------:R-:W-:Y:S04]  /*33340*/  STL [R1+0x2d40], R40 ;  /* 0x002d402801007387 */ /* 0x000fe80000100800 */
[----:B------:R-:W-:Y:S04]  /*33350*/  STL [R1+0x2d08], R41 ;  /* 0x002d082901007387 */ /* 0x000fe80000100800 */
[----:B------:R-:W-:Y:S04]  /*33360*/  STL.64 [R1+0x2d10], R38 ;  /* 0x002d102601007387 */ /* 0x000fe80000100a00 */
[----:B------:R-:W-:Y:S04]  /*33370*/  STL.64 [R1+0x2d18], R36 ;  /* 0x002d182401007387 */ /* 0x000fe80000100a00 */
[----:B------:R-:W-:Y:S04]  /*33380*/  STL.64 [R1+0x2d20], R34 ;  /* 0x002d202201007387 */ /* 0x000fe80000100a00 */
[----:B------:R-:W2:Y:S04]  /*33390*/  LDL.LU R0, [R1+0x2f90] ;  /* 0x002f900001007983 */ /* 0x000ea80000300800 */
[----:B------:R-:W3:Y:S04]  /*333a0*/  LDL.LU R132, [R1+0x10ac] ;  /* 0x0010ac0001847983 */ /* 0x000ee80000300800 */
        /* <DEDUP_REMOVED lines=17> */
[----:B------:R-:W-:-:S03]  /*334c0*/  IMAD.WIDE R30, R23, 0x2, R2 ;  /* 0x00000002171e7825 */ /* 0x000fc600078e0202 */
        /* <DEDUP_REMOVED lines=10> */
[----:B------:R-:W-:Y:S01]  /*33570*/  STL.64 [R1+0x2d28], R32 ;  /* 0x002d282001007387 */ /* 0x000fe20000100a00 */
[----:B------:R-:W-:-:S03]  /*33580*/  IMAD.MOV.U32 R98, RZ, RZ, R16 ;  /* 0x000000ffff627224 */ /* 0x000fc600078e0010 */
[----:B------:R-:W-:Y:S01]  /*33590*/  STL.64 [R1+0x2d30], R30 ;  /* 0x002d301e01007387 */ /* 0x000fe20000100a00 */
[----:B------:R-:W-:Y:S02]  /*335a0*/  IMAD.MOV.U32 R99, RZ, RZ, R17 ;  /* 0x000000ffff637224 */ /* 0x000fe400078e0011 */
[--C-:B------:R-:W-:Y:S01]  /*335b0*/  IMAD.WIDE R18, R14, 0x2, R2.reuse ;  /* 0x000000020e127825 */ /* 0x100fe200078e0202 */
[----:B------:R-:W-:Y:S03]  /*335c0*/  STL.64 [R1+0x2d38], R28 ;  /* 0x002d381c01007387 */ /* 0x000fe60000100a00 */
[--C-:B------:R-:W-:Y:S01]  /*335d0*/  IMAD.WIDE R16, R13, 0x2, R2.reuse ;  /* 0x000000020d107825 */ /* 0x100fe200078e0202 */
[----:B------:R-:W-:Y:S03]  /*335e0*/  STL.64 [R1+0x2d48], R26 ;  /* 0x002d481a01007387 */ /* 0x000fe60000100a00 */
[--C-:B------:R-:W-:Y:S01]  /*335f0*/  IMAD.WIDE R14, R12, 0x2, R2.reuse ;  /* 0x000000020c0e7825 */ /* 0x100fe200078e0202 */
[----:B------:R-:W-:Y:S03]  /*33600*/  STL.64 [R1+0x2d50], R24 ;  /* 0x002d501801007387 */ /* 0x000fe60000100a00 */
[--C-:B------:R-:W-:Y:S01]  /*33610*/  IMAD.WIDE R12, R11, 0x2, R2.reuse ;  /* 0x000000020b0c7825 */ /* 0x100fe200078e0202 */
[----:B------:R-:W-:Y:S03]  /*33620*/  STL [R1+0x2d78], R22 ;  /* 0x002d781601007387 */ /* 0x000fe60000100800 */
[--C-:B------:R-:W-:Y:S01]  /*33630*/  IMAD.WIDE R10, R7, 0x2, R2.reuse ;  /* 0x00000002070a7825 */ /* 0x100fe200078e0202 */
[----:B------:R-:W-:Y:S04]  /*33640*/  STL [R1+0x2d58], R23 ;  /* 0x002d581701007387 */ /* 0x000fe80000100800 */
[----:B------:R-:W-:Y:S01]  /*33650*/  STL.64 [R1+0x2d60], R20 ;  /* 0x002d601401007387 */ /* 0x000fe20000100a00 */
[----:B0-----:R-:W-:-:S03]  /*33660*/  IMAD.WIDE R8, R4, 0x2, R2 ;  /* 0x0000000204087825 */ /* 0x001fc600078e0202 */
[----:B------:R-:W-:Y:S01]  /*33670*/  STL.64 [R1+0x2d68], R18 ;  /* 0x002d681201007387 */ /* 0x000fe20000100a00 */
[----:B------:R-:W-:-:S03]  /*33680*/  IMAD.WIDE R6, R5, 0x2, R2 ;  /* 0x0000000205067825 */ /* 0x000fc600078e0202 */
[----:B------:R-:W-:Y:S04]  /*33690*/  STL.64 [R1+0x2d70], R16 ;  /* 0x002d701001007387 */ /* 0x000fe80000100a00 */
[----:B------:R-:W-:Y:S04]  /*336a0*/  STL.64 [R1+0x2d80], R14 ;  /* 0x002d800e01007387 */ /* 0x000fe80000100a00 */
[----:B------:R-:W-:Y:S04]  /*336b0*/  STL.64 [R1+0x2d88], R12 ;  /* 0x002d880c01007387 */ /* 0x000fe80000100a00 */
[----:B------:R-:W-:Y:S04]  /*336c0*/  STL [R1+0x2da0], R10 ;  /* 0x002da00a01007387 */ /* 0x000fe80000100800 */
[----:B------:R-:W-:Y:S04]  /*336d0*/  STL [R1+0x2d90], R11 ;  /* 0x002d900b01007387 */ /* 0x000fe80000100800 */
[----:B------:R-:W-:Y:S04]  /*336e0*/  STL.64 [R1+0x2d98], R8 ;  /* 0x002d980801007387 */ /* 0x000fe80000100a00 */
[----:B------:R-:W-:Y:S04]  /*336f0*/  STL [R1+0x2dc0], R6 ;  /* 0x002dc00601007387 */ /* 0x000fe80000100800 */
[----:B------:R-:W-:Y:S01]  /*33700*/  STL [R1+0x2da4], R7 ;  /* 0x002da40701007387 */ /* 0x000fe20000100800 */
[----:B---3--:R-:W-:-:S03]  /*33710*/  IMAD.WIDE R4, R132, 0x2, R2 ;  /* 0x0000000284047825 */ /* 0x008fc600078e0202 */
[----:B------:R-:W3:Y:S01]  /*33720*/  LDL.LU R132, [R1+0xdf4] ;  /* 0x000df40001847983 */ /* 0x000ee20000300800 */
[----:B----4-:R-:W-:-:S03]  /*33730*/  IMAD.WIDE R2, R94, 0x2, R2 ;  /* 0x000000025e027825 */ /* 0x010fc600078e0202 */
[----:B------:R-:W-:Y:S04]  /*33740*/  STL.64 [R1+0x2da8], R4 ;  /* 0x002da80401007387 */ /* 0x000fe80000100a00 */
[----:B------:R-:W-:Y:S04]  /*33750*/  STL.64 [R1+0x2db0], R2 ;  /* 0x002db00201007387 */ /* 0x000fe80000100a00 */
[----:B--2---:R-:W-:Y:S04]  /*33760*/  STS.U16 [R0+UR4+0x1000], R145 ;  /* 0x0010009100007988 */ /* 0x004fe80008000404 */
[----:B------:R-:W-:Y:S04]  /*33770*/  STS.U16 [R0+UR4+0x11000], R155 ;  /* 0x0110009b00007988 */ /* 0x000fe80008000404 */
        /* <DEDUP_REMOVED lines=8> */
[----:B------:R0:W-:Y:S04]  /*33800*/  STS.U16 [R0+UR4+0x12c00], R127 ;  /* 0x012c007f00007988 */ /* 0x0001e80008000404 */
[----:B------:R1:W-:Y:S04]  /*33810*/  STS.U16 [R0+UR4+0x3000], R100 ;  /* 0x0030006400007988 */ /* 0x0003e80008000404 */
[----:B------:R2:W-:Y:S04]  /*33820*/  STS.U16 [R0+UR4+0x13000], R101 ;  /* 0x0130006500007988 */ /* 0x0005e80008000404 */
[----:B0-----:R-:W4:Y:S04]  /*33830*/  LDL.LU R127, [R1+0xdf0] ;  /* 0x000df000017f7983 */ /* 0x001f280000300800 */
[----:B-1----:R-:W4:Y:S04]  /*33840*/  LDL.LU R100, [R1+0xdec] ;  /* 0x000dec0001647983 */ /* 0x002f280000300800 */
[----:B--2---:R-:W2:Y:S04]  /*33850*/  LDL.LU R101, [R1+0xde8] ;  /* 0x000de80001657983 */ /* 0x004ea80000300800 */
[----:B------:R-:W2:Y:S04]  /*33860*/  LDL.LU R152, [R1+0xde4] ;  /* 0x000de40001987983 */ /* 0x000ea80000300800 */
[----:B------:R0:W-:Y:S04]  /*33870*/  STS.U16 [R0+UR4+0x3800], R133 ;  /* 0x0038008500007988 */ /* 0x0001e80008000404 */
[----:B------:R-:W2:Y:S04]  /*33880*/  LDL.LU R116, [R1+0xde0] ;  /* 0x000de00001747983 */ /* 0x000ea80000300800 */
[----:B0-----:R-:W2:Y:S04]  /*33890*/  LDL.LU R133, [R1+0xddc] ;  /* 0x000ddc0001857983 */ /* 0x001ea80000300800 */
        /* <DEDUP_REMOVED lines=11> */
[----:B------:R0:W-:Y:S04]  /*33950*/  STS.U16 [R0+UR4+0x2400], R156 ;  /* 0x0024009c00007988 */ /* 0x0001e80008000404 */
[----:B------:R-:W2:Y:S04]  /*33960*/  LDL.LU R114, [R1+0xdac] ;  /* 0x000dac0001727983 */ /* 0x000ea80000300800 */
[----:B------:R1:W-:Y:S04]  /*33970*/  STS.U16 [R0+UR4+0x12400], R157 ;  /* 0x0124009d00007988 */ /* 0x0003e80008000404 */
[----:B0-----:R-:W2:Y:S04]  /*33980*/  LDL.LU R156, [R1+0xda8] ;  /* 0x000da800019c7983 */ /* 0x001ea80000300800 */
[----:B------:R0:W-:Y:S04]  /*33990*/  STS.U16 [R0+UR4+0x2800], R121 ;  /* 0x0028007900007988 */ /* 0x0001e80008000404 */
[----:B-1----:R-:W2:Y:S04]  /*339a0*/  LDL.LU R157, [R1+0xda4] ;  /* 0x000da400019d7983 */ /* 0x002ea80000300800 */
        /* <DEDUP_REMOVED lines=8> */
[----:B0-----:R-:W2:Y:S04]  /*33a30*/  LDL.LU R126, [R1+0xd90] ;  /* 0x000d9000017e7983 */ /* 0x001ea80000300800 */
[----:B---3--:R0:W-:Y:S04]  /*33a40*/  STS.U16 [R0+UR4+0x13800], R132 ;  /* 0x0138008400007988 */ /* 0x0081e80008000404 */
[----:B0-----:R-:W3:Y:S04]  /*33a50*/  LDL.LU R132, [R1+0xd8c] ;  /* 0x000d8c0001847983 */ /* 0x001ee80000300800 */
[----:B----4-:R0:W-:Y:S04]  /*33a60*/  STS.U16 [R0+UR4+0x3c00], R127 ;  /* 0x003c007f00007988 */ /* 0x0101e80008000404 */
[----:B------:R1:W-:Y:S04]  /*33a70*/  STS.U16 [R0+UR4+0x13c00], R100 ;  /* 0x013c006400007988 */ /* 0x0003e80008000404 */
[----:B0-----:R-:W4:Y:S04]  /*33a80*/  LDL.LU R127, [R1+0xd88] ;  /* 0x000d8800017f7983 */ /* 0x001f280000300800 */
[----:B-1----:R-:W4:Y:S04]  /*33a90*/  LDL.LU R100, [R1+0xd84] ;  /* 0x000d840001647983 */ /* 0x002f280000300800 */
[----:B--2---:R0:W-:Y:S04]  /*33aa0*/  STS.U16 [R0+UR4+0x4000], R101 ;  /* 0x0040006500007988 */ /* 0x0041e80008000404 */
[----:B------:R-:W-:Y:S04]  /*33ab0*/  STS.U16 [R0+UR4+0x14000], R152 ;  /* 0x0140009800007988 */ /* 0x000fe80008000404 */
[----:B------:R1:W-:Y:S04]  /*33ac0*/  STS.U16 [R0+UR4+0x14400], R133 ;  /* 0x0144008500007988 */ /* 0x0003e80008000404 */
[----:B0-----:R-:W2:Y:S04]  /*33ad0*/  LDL.LU R101, [R1+0xd80] ;  /* 0x000d800001657983 */ /* 0x001ea80000300800 */
[----:B-1----:R-:W2:Y:S04]  /*33ae0*/  LDL.LU R133, [R1+0x15c] ;  /* 0x00015c0001857983 */ /* 0x002ea80000300800 */
[----:B------:R-:W2:Y:S04]  /*33af0*/  LDL.LU R152, [R1+0xe58] ;  /* 0x000e580001987983 */ /* 0x000ea80000300800 */
[----:B------:R0:W-:Y:S04]  /*33b00*/  STS.U16 [R0+UR4+0x6c00], R126 ;  /* 0x006c007e00007988 */ /* 0x0001e80008000404 */
[----:B0-----:R-:W2:Y:S04]  /*33b10*/  LDL.LU R126, [R1+0xe54] ;  /* 0x000e5400017e7983 */ /* 0x001ea80000300800 */
[----:B---3--:R0:W-:Y:S04]  /*33b20*/  STS.U16 [R0+UR4+0x16c00], R132 ;  /* 0x016c008400007988 */ /* 0x0081e80008000404 */
[----:B0-----:R-:W3:Y:S04]  /*33b30*/  LDL.LU R132, [R1+0xe50] ;  /* 0x000e500001847983 */ /* 0x001ee80000300800 */
[----:B------:R0:W-:Y:S04]  /*33b40*/  STS.U16 [R0+UR4+0x4400], R116 ;  /* 0x0044007400007988 */ /* 0x0001e80008000404 */
[----:B------:R1:W-:Y:S04]  /*33b50*/  STS.U16 [R0+UR4+0x4800], R95 ;  /* 0x0048005f00007988 */ /* 0x0003e80008000404 */
[----:B------:R-:W-:Y:S04]  /*33b60*/  STS.U16 [R0+UR4+0x4c00], R145 ;  /* 0x004c009100007988 */ /* 0x000fe80008000404 */
[----:B0-----:R-:W3:Y:S04]  /*33b70*/  LDL.LU R116, [R1+0xe4c] ;  /* 0x000e4c0001747983 */ /* 0x001ee80000300800 */
[----:B-1----:R-:W3:Y:S04]  /*33b80*/  LDL.LU R95, [R1+0xf48] ;  /* 0x000f4800015f7983 */ /* 0x002ee80000300800 */
        /* <DEDUP_REMOVED lines=10> */
[----:B----4-:R0:W-:Y:S04]  /*33c30*/  STS.U16 [R0+UR4+0x17000], R100 ;  /* 0x0170006400007988 */ /* 0x0101e80008000404 */
        /* <DEDUP_REMOVED lines=11> */
[----:B------:R0:W-:Y:S04]  /*33cf0*/  STS.U16 [R0+UR4+0x16000], R157 ;  /* 0x0160009d00007988 */ /* 0x0001e80008000404 */
[----:B------:R-:W4:Y:S04]  /*33d00*/  LDL.LU R156, [R1+0xf18] ;  /* 0x000f1800019c7983 */ /* 0x000f280000300800 */
[----:B------:R1:W-:Y:S04]  /*33d10*/  STS.U16 [R0+UR4+0x6400], R121 ;  /* 0x0064007900007988 */ /* 0x0003e80008000404 */
[----:B0-----:R-:W4:Y:S04]  /*33d20*/  LDL.LU R157, [R1+0xf14] ;  /* 0x000f1400019d7983 */ /* 0x001f280000300800 */
[----:B------:R0:W-:Y:S04]  /*33d30*/  STS.U16 [R0+UR4+0x16400], R120 ;  /* 0x0164007800007988 */ /* 0x0001e80008000404 */
[----:B-1----:R-:W4:Y:S04]  /*33d40*/  LDL.LU R121, [R1+0xf10] ;  /* 0x000f100001797983 */ /* 0x002f280000300800 */
[----:B------:R1:W-:Y:S04]  /*33d50*/  STS.U16 [R0+UR4+0x6800], R102 ;  /* 0x0068006600007988 */ /* 0x0003e80008000404 */
[----:B0-----:R-:W4:Y:S04]  /*33d60*/  LDL.LU R120, [R1+0xf0c] ;  /* 0x000f0c0001787983 */ /* 0x001f280000300800 */
[----:B------:R0:W-:Y:S04]  /*33d70*/  STS.U16 [R0+UR4+0x16800], R103 ;  /* 0x0168006700007988 */ /* 0x0001e80008000404 */
[----:B-1----:R-:W4:Y:S04]  /*33d80*/  LDL.LU R102, [R1+0xf08] ;  /* 0x000f080001667983 */ /* 0x002f280000300800 */
[----:B------:R1:W-:Y:S04]  /*33d90*/  STS.U16 [R0+UR4+0x7000], R127 ;  /* 0x0070007f00007988 */ /* 0x0003e80008000404 */
[----:B0-----:R-:W4:Y:S04]  /*33da0*/  LDL.LU R103, [R1+0xf04] ;  /* 0x000f040001677983 */ /* 0x001f280000300800 */
[----:B--2---:R0:W-:Y:S04]  /*33db0*/  STS.U16 [R0+UR4+0x7400], R101 ;  /* 0x0074006500007988 */ /* 0x0041e80008000404 */
[----:B-1----:R-:W2:Y:S04]  /*33dc0*/  LDL.LU R127, [R1+0xf00] ;  /* 0x000f0000017f7983 */ /* 0x002ea80000300800 */
[----:B------:R1:W-:Y:S04]  /*33dd0*/  STS.U16 [R0+UR4+0x17400], R133 ;  /* 0x0174008500007988 */ /* 0x0003e80008000404 */
[----:B0-----:R-:W2:Y:S04]  /*33de0*/  LDL.LU R101, [R1+0xefc] ;  /* 0x000efc0001657983 */ /* 0x001ea80000300800 */
[----:B-1----:R-:W2:Y:S04]  /*33df0*/  LDL.LU R133, [R1+0xef8] ;  /* 0x000ef80001857983 */ /* 0x002ea80000300800 */
[----:B------:R0:W-:Y:S04]  /*33e00*/  STS.U16 [R0+UR4+0x17800], R126 ;  /* 0x0178007e00007988 */ /* 0x0001e80008000404 */
[----:B0-----:R-:W2:Y:S04]  /*33e10*/  LDL.LU R126, [R1+0xef4] ;  /* 0x000ef400017e7983 */ /* 0x001ea80000300800 */
[----:B---3--:R0:W-:Y:S04]  /*33e20*/  STS.U16 [R0+UR4+0x7c00], R132 ;  /* 0x007c008400007988 */ /* 0x0081e80008000404 */
[----:B0-----:R-:W3:Y:S04]  /*33e30*/  LDL.LU R132, [R1+0xef0] ;  /* 0x000ef00001847983 */ /* 0x001ee80000300800 */
[----:B------:R0:W-:Y:S04]  /*33e40*/  STS.U16 [R0+UR4+0x14800], R94 ;  /* 0x0148005e00007988 */ /* 0x0001e80008000404 */
[----:B------:R-:W-:Y:S01]  /*33e50*/  STS.U16 [R0+UR4+0x7800], R152 ;  /* 0x0078009800007988 */ /* 0x000fe20008000404 */
[----:B0-----:R-:W-:-:S03]  /*33e60*/  LOP3.LUT R94, R0, 0x10, RZ, 0x3c, !PT ;  /* 0x00000010005e7812 */ /* 0x001fc600078e3cff */
[----:B------:R-:W-:Y:S04]  /*33e70*/  STS.U16 [R0+UR4+0x17c00], R116 ;  /* 0x017c007400007988 */ /* 0x000fe80008000404 */
[----:B------:R-:W-:Y:S04]  /*33e80*/  STS.U16 [R94+UR4+0x80], R95 ;  /* 0x0000805f5e007988 */ /* 0x000fe80008000404 */
[----:B----4-:R0:W-:Y:S04]  /*33e90*/  STS.U16 [R94+UR4+0x10080], R100 ;  /* 0x010080645e007988 */ /* 0x0101e80008000404 */
        /* <DEDUP_REMOVED lines=10> */
[----:B0-----:R-:W4:Y:S04]  /*33f40*/  LDL.LU R100, [R1+0xeec] ;  /* 0x000eec0001647983 */ /* 0x001f280000300800 */
[----:B------:R-:W-:Y:S04]  /*33f50*/  STS.U16 [R94+UR4+0x1880], R156 ;  /* 0x0018809c5e007988 */ /* 0x000fe80008000404 */
[----:B------:R-:W4:Y:S04]  /*33f60*/  LDL.LU R128, [R1+0xee8] ;  /* 0x000ee80001807983 */ /* 0x000f280000300800 */
[----:B------:R-:W-:Y:S04]  /*33f70*/  STS.U16 [R94+UR4+0x11880], R157 ;  /* 0x0118809d5e007988 */ /* 0x000fe80008000404 */
[----:B------:R-:W4:Y:S04]  /*33f80*/  LDL.LU R153, [R1+0xee4] ;  /* 0x000ee40001997983 */ /* 0x000f280000300800 */
[----:B------:R-:W-:Y:S04]  /*33f90*/  STS.U16 [R94+UR4+0x1c80], R121 ;  /* 0x001c80795e007988 */ /* 0x000fe80008000404 */
[----:B------:R-:W4:Y:S04]  /*33fa0*/  LDL.LU R152, [R1+0xee0] ;  /* 0x000ee00001987983 */ /* 0x000f280000300800 */
[----:B------:R-:W-:Y:S04]  /*33fb0*/  STS.U16 [R94+UR4+0x11c80], R120 ;  /* 0x011c80785e007988 */ /* 0x000fe80008000404 */
[----:B------:R-:W-:Y:S04]  /*33fc0*/  STS.U16 [R94+UR4+0x2080], R102 ;  /* 0x002080665e007988 */ /* 0x000fe80008000404 */
[----:B------:R-:W-:Y:S04]  /*33fd0*/  STS.U16 [R94+UR4+0x12080], R103 ;  /* 0x012080675e007988 */ /* 0x000fe80008000404 */
[----:B--2---:R-:W-:Y:S04]  /*33fe0*/  STS.U16 [R94+UR4+0x2480], R127 ;  /* 0x0024807f5e007988 */ /* 0x004fe80008000404 */
[----:B------:R0:W-:Y:S04]  /*33ff0*/  STS.U16 [R94+UR4+0x12480], R101 ;  /* 0x012480655e007988 */ /* 0x0001e80008000404 */
[----:B------:R1:W-:Y:S04]  /*34000*/  STS.U16 [R94+UR4+0x2880], R133 ;  /* 0x002880855e007988 */ /* 0x0003e80008000404 */
[----:B0-----:R-:W2:Y:S04]  /*34010*/  LDL.LU R101, [R1+0xedc] ;  /* 0x000edc0001657983 */ /* 0x001ea80000300800 */
[----:B-1----:R-:W2:Y:S04]  /*34020*/  LDL.LU R133, [R1+0xed8] ;  /* 0x000ed80001857983 */ /* 0x002ea80000300800 */
[----:B------:R-:W2:Y:S04]  /*34030*/  LDL.LU R116, [R1+0xed4] ;  /* 0x000ed40001747983 */ /* 0x000ea80000300800 */
[----:B------:R-:W-:Y:S04]  /*34040*/  STS.U16 [R94+UR4+0x12880], R126 ;  /* 0x0128807e5e007988 */ /* 0x000fe80008000404 */
[----:B------:R-:W2:Y:S04]  /*34050*/  LDL.LU R95, [R1+0xed0] ;  /* 0x000ed000015f7983 */ /* 0x000ea80000300800 */
[----:B---3--:R0:W-:Y:S04]  /*34060*/  STS.U16 [R94+UR4+0x2c80], R132 ;  /* 0x002c80845e007988 */ /* 0x0081e80008000404 */
[----:B0-----:R-:W3:Y:S04]  /*34070*/  LDL.LU R132, [R1+0xecc] ;  /* 0x000ecc0001847983 */ /* 0x001ee80000300800 */
[----:B------:R-:W3:Y:S04]  /*34080*/  LDL.LU R145, [R1+0xec8] ;  /* 0x000ec80001917983 */ /* 0x000ee80000300800 */
        /* <DEDUP_REMOVED lines=17> */
[----:B----4-:R0:W-:Y:S04]  /*341a0*/  STS.U16 [R94+UR4+0x12c80], R100 ;  /* 0x012c80645e007988 */ /* 0x0101e80008000404 */
[----:B------:R-:W-:Y:S04]  /*341b0*/  STS.U16 [R94+UR4+0x3080], R128 ;  /* 0x003080805e007988 */ /* 0x000fe80008000404 */
[----:B0-----:R-:W4:Y:S04]  /*341c0*/  LDL.LU R100, [R1+0xe80] ;  /* 0x000e800001647983 */ /* 0x001f280000300800 */
[----:B------:R-:W-:Y:S04]  /*341d0*/  STS.U16 [R94+UR4+0x13080], R153 ;  /* 0x013080995e007988 */ /* 0x000fe80008000404 */
[----:B------:R-:W-:Y:S04]  /*341e0*/  STS.U16 [R94+UR4+0x3480], R152 ;  /* 0x003480985e007988 */ /* 0x000fe80008000404 */
[----:B--2---:R0:W-:Y:S04]  /*341f0*/  STS.U16 [R94+UR4+0x13480], R101 ;  /* 0x013480655e007988 */ /* 0x0041e80008000404 */
[----:B------:R1:W-:Y:S04]  /*34200*/  STS.U16 [R94+UR4+0x3880], R133 ;  /* 0x003880855e007988 */ /* 0x0003e80008000404 */
[----:B------:R-:W-:Y:S04]  /*34210*/  STS.U16 [R94+UR4+0x13880], R116 ;  /* 0x013880745e007988 */ /* 0x000fe80008000404 */
[----:B0-----:R-:W2:Y:S04]  /*34220*/  LDL.LU R101, [R1+0xe7c] ;  /* 0x000e7c0001657983 */ /* 0x001ea80000300800 */
[----:B------:R-:W-:Y:S04]  /*34230*/  STS.U16 [R94+UR4+0x3c80], R95 ;  /* 0x003c805f5e007988 */ /* 0x000fe80008000404 */
[----:B-1----:R-:W2:Y:S04]  /*34240*/  LDL.LU R133, [R1+0xe78] ;  /* 0x000e780001857983 */ /* 0x002ea80000300800 */
[----:B---3--:R0:W-:Y:S04]  /*34250*/  STS.U16 [R94+UR4+0x13c80], R132 ;  /* 0x013c80845e007988 */ /* 0x0081e80008000404 */
[----:B0-----:R-:W3:Y:S04]  /*34260*/  LDL.LU R132, [R1+0xe74] ;  /* 0x000e740001847983 */ /* 0x001ee80000300800 */
[----:B------:R-:W3:Y:S04]  /*34270*/  LDL.LU R128, [R1+0xe70] ;  /* 0x000e700001807983 */ /* 0x000ee80000300800 */
[----:B------:R-:W3:Y:S04]  /*34280*/  LDL.LU R153, [R1+0xe6c] ;  /* 0x000e6c0001997983 */ /* 0x000ee80000300800 */
[----:B------:R-:W3:Y:S04]  /*34290*/  LDL.LU R152, [R1+0xe68] ;  /* 0x000e680001987983 */ /* 0x000ee80000300800 */
[----:B------:R-:W3:Y:S04]  /*342a0*/  LDL.LU R116, [R1+0xe64] ;  /* 0x000e640001747983 */ /* 0x000ee80000300800 */
[----:B------:R-:W3:Y:S04]  /*342b0*/  LDL.LU R95, [R1+0xe60] ;  /* 0x000e6000015f7983 */ /* 0x000ee80000300800 */
[----:B------:R0:W-:Y:S04]  /*342c0*/  STS.U16 [R94+UR4+0x4080], R145 ;  /* 0x004080915e007988 */ /* 0x0001e80008000404 */
[----:B------:R1:W-:Y:S04]  /*342d0*/  STS.U16 [R94+UR4+0x14080], R155 ;  /* 0x0140809b5e007988 */ /* 0x0003e80008000404 */
[----:B------:R1:W-:Y:S04]  /*342e0*/  STS.U16 [R94+UR4+0x4480], R154 ;  /* 0x0044809a5e007988 */ /* 0x0003e80008000404 */
[----:B0-----:R-:W3:Y:S04]  /*342f0*/  LDL.LU R145, [R1+0xf58] ;  /* 0x000f580001917983 */ /* 0x001ee80000300800 */
[----:B-1----:R-:W3:Y:S04]  /*34300*/  LDL.LU R155, [R1+0xf54] ;  /* 0x000f5400019b7983 */ /* 0x002ee80000300800 */
[----:B------:R0:W-:Y:S04]  /*34310*/  STS.U16 [R94+UR4+0x14480], R117 ;  /* 0x014480755e007988 */ /* 0x0001e80008000404 */
[----:B------:R-:W3:Y:S04]  /*34320*/  LDL.LU R154, [R1+0xf50] ;  /* 0x000f5000019a7983 */ /* 0x000ee80000300800 */
[----:B0-----:R-:W3:Y:S04]  /*34330*/  LDL.LU R117, [R1+0xf4c] ;  /* 0x000f4c0001757983 */ /* 0x001ee80000300800 */
[----:B------:R0:W-:Y:S04]  /*34340*/  STS.U16 [R94+UR4+0x4880], R97 ;  /* 0x004880615e007988 */ /* 0x0001e80008000404 */
[----:B------:R1:W-:Y:S04]  /*34350*/  STS.U16 [R94+UR4+0x14880], R96 ;  /* 0x014880605e007988 */ /* 0x0003e80008000404 */
[----:B------:R1:W-:Y:S04]  /*34360*/  STS.U16 [R94+UR4+0x4c80], R104 ;  /* 0x004c80685e007988 */ /* 0x0003e80008000404 */
[----:B0-----:R-:W3:Y:S04]  /*34370*/  LDL.LU R97, [R1+0x1048] ;  /* 0x0010480001617983 */ /* 0x001ee80000300800 */
[----:B-1----:R-:W3:Y:S04]  /*34380*/  LDL.LU R96, [R1+0x1044] ;  /* 0x0010440001607983 */ /* 0x002ee80000300800 */
[----:B------:R0:W-:Y:S04]  /*34390*/  STS.U16 [R94+UR4+0x14c80], R105 ;  /* 0x014c80695e007988 */ /* 0x0001e80008000404 */
[----:B------:R-:W3:Y:S04]  /*343a0*/  LDL.LU R104, [R1+0x1040] ;  /* 0x0010400001687983 */ /* 0x000ee80000300800 */
[----:B------:R1:W-:Y:S04]  /*343b0*/  STS.U16 [R94+UR4+0x5080], R115 ;  /* 0x005080735e007988 */ /* 0x0003e80008000404 */
[----:B0-----:R-:W3:Y:S04]  /*343c0*/  LDL.LU R105, [R1+0x103c] ;  /* 0x00103c0001697983 */ /* 0x001ee80000300800 */
[----:B------:R0:W-:Y:S04]  /*343d0*/  STS.U16 [R94+UR4+0x15080], R114 ;  /* 0x015080725e007988 */ /* 0x0001e80008000404 */
[----:B-1----:R-:W3:Y:S04]  /*343e0*/  LDL.LU R115, [R1+0x1038] ;  /* 0x0010380001737983 */ /* 0x002ee80000300800 */
        /* <DEDUP_REMOVED lines=16> */
[----:B----4-:R1:W-:Y:S04]  /*344f0*/  STS.U16 [R94+UR4+0x6480], R100 ;  /* 0x006480645e007988 */ /* 0x0103e80008000404 */
[----:B0-----:R-:W4:Y:S04]  /*34500*/  LDL.LU R126, [R1+0x1014] ;  /* 0x00101400017e7983 */ /* 0x001f280000300800 */
[----:B-1----:R-:W4:Y:S04]  /*34510*/  LDL.LU R100, [R1+0x1010] ;  /* 0x0010100001647983 */ /* 0x002f280000300800 */
[----:B--2---:R0:W-:Y:S04]  /*34520*/  STS.U16 [R94+UR4+0x16480], R101 ;  /* 0x016480655e007988 */ /* 0x0041e80008000404 */
[----:B------:R1:W-:Y:S04]  /*34530*/  STS.U16 [R94+UR4+0x6880], R133 ;  /* 0x006880855e007988 */ /* 0x0003e80008000404 */
[----:B0-----:R-:W2:Y:S04]  /*34540*/  LDL.LU R101, [R1+0x100c] ;  /* 0x00100c0001657983 */ /* 0x001ea80000300800 */
[----:B-1----:R-:W2:Y:S04]  /*34550*/  LDL.LU R133, [R1+0x1008] ;  /* 0x0010080001857983 */ /* 0x002ea80000300800 */
[----:B---3--:R0:W-:Y:S04]  /*34560*/  STS.U16 [R94+UR4+0x16880], R132 ;  /* 0x016880845e007988 */ /* 0x0081e80008000404 */
[----:B0-----:R-:W3:Y:S04]  /*34570*/  LDL.LU R132, [R1+0x1004] ;  /* 0x0010040001847983 */ /* 0x001ee80000300800 */
[----:B------:R0:W-:Y:S04]  /*34580*/  STS.U16 [R94+UR4+0x6c80], R128 ;  /* 0x006c80805e007988 */ /* 0x0001e80008000404 */
[----:B------:R-:W-:Y:S04]  /*34590*/  STS.U16 [R94+UR4+0x16c80], R153 ;  /* 0x016c80995e007988 */ /* 0x000fe80008000404 */
[----:B------:R-:W-:Y:S04]  /*345a0*/  STS.U16 [R94+UR4+0x7080], R152 ;  /* 0x007080985e007988 */ /* 0x000fe80008000404 */
[----:B------:R-:W-:Y:S04]  /*345b0*/  STS.U16 [R94+UR4+0x17080], R116 ;  /* 0x017080745e007988 */ /* 0x000fe80008000404 */
[----:B------:R-:W-:Y:S04]  /*345c0*/  STS.U16 [R94+UR4+0x7480], R95 ;  /* 0x0074805f5e007988 */ /* 0x000fe80008000404 */
[----:B------:R1:W-:Y:S04]  /*345d0*/  STS.U16 [R94+UR4+0x17480], R134 ;  /* 0x017480865e007988 */ /* 0x0003e80008000404 */
[----:B0-----:R-:W3:Y:S04]  /*345e0*/  LDL.LU R128, [R1+0x1000] ;  /* 0x0010000001807983 */ /* 0x001ee80000300800 */
[----:B------:R-:W-:Y:S01]  /*345f0*/  STS.U16 [R94+UR4+0x7880], R145 ;  /* 0x007880915e007988 */ /* 0x000fe20008000404 */
[----:B-1----:R-:W-:-:S03]  /*34600*/  LOP3.LUT R134, R0, 0x20, RZ, 0x3c, !PT ;  /* 0x0000002000867812 */ /* 0x002fc600078e3cff */
[----:B------:R-:W3:Y:S04]  /*34610*/  LDL.LU R153, [R1+0xffc] ;  /* 0x000ffc0001997983 */ /* 0x000ee80000300800 */
[----:B------:R-:W-:Y:S04]  /*34620*/  STS.U16 [R94+UR4+0x17880], R155 ;  /* 0x0178809b5e007988 */ /* 0x000fe80008000404 */
[----:B------:R-:W3:Y:S04]  /*34630*/  LDL.LU R152, [R1+0xff8] ;  /* 0x000ff80001987983 */ /* 0x000ee80000300800 */
[----:B------:R-:W-:Y:S04]  /*34640*/  STS.U16 [R94+UR4+0x7c80], R154 ;  /* 0x007c809a5e007988 */ /* 0x000fe80008000404 */
[----:B------:R-:W3:Y:S04]  /*34650*/  LDL.LU R116, [R1+0xff4] ;  /* 0x000ff40001747983 */ /* 0x000ee80000300800 */
[----:B------:R0:W-:Y:S04]  /*34660*/  STS.U16 [R94+UR4+0x17c80], R117 ;  /* 0x017c80755e007988 */ /* 0x0001e80008000404 */
[----:B------:R-:W3:Y:S04]  /*34670*/  LDL.LU R95, [R1+0xff0] ;  /* 0x000ff000015f7983 */ /* 0x000ee80000300800 */
[----:B0-----:R-:W3:Y:S04]  /*34680*/  LDL.LU R94, [R1+0xfec] ;  /* 0x000fec00015e7983 */ /* 0x001ee80000300800 */
[----:B------:R-:W3:Y:S04]  /*34690*/  LDL.LU R145, [R1+0xfe8] ;  /* 0x000fe80001917983 */ /* 0x000ee80000300800 */
[----:B------:R-:W3:Y:S04]  /*346a0*/  LDL.LU R155, [R1+0xfe4] ;  /* 0x000fe400019b7983 */ /* 0x000ee80000300800 */
[----:B------:R0:W-:Y:S04]  /*346b0*/  STS.U16 [R134+UR4+0x100], R97 ;  /* 0x0001006186007988 */ /* 0x0001e80008000404 */
[----:B------:R-:W3:Y:S04]  /*346c0*/  LDL.LU R154, [R1+0xfe0] ;  /* 0x000fe000019a7983 */ /* 0x000ee80000300800 */
[----:B------:R1:W-:Y:S04]  /*346d0*/  STS.U16 [R134+UR4+0x10100], R96 ;  /* 0x0101006086007988 */ /* 0x0003e80008000404 */
[----:B------:R-:W3:Y:S04]  /*346e0*/  LDL.LU R117, [R1+0xfdc] ;  /* 0x000fdc0001757983 */ /* 0x000ee80000300800 */
[----:B------:R1:W-:Y:S04]  /*346f0*/  STS.U16 [R134+UR4+0x500], R104 ;  /* 0x0005006886007988 */ /* 0x0003e80008000404 */
[----:B0-----:R-:W3:Y:S04]  /*34700*/  LDL.LU R97, [R1+0xfd8] ;  /* 0x000fd80001617983 */ /* 0x001ee80000300800 */
[----:B------:R0:W-:Y:S04]  /*34710*/  STS.U16 [R134+UR4+0x10500], R105 ;  /* 0x0105006986007988 */ /* 0x0001e80008000404 */
        /* <DEDUP_REMOVED lines=9> */
[----:B------:R-:W-:Y:S04]  /*347b0*/  STS.U16 [R134+UR4+0x1100], R121 ;  /* 0x0011007986007988 */ /* 0x000fe80008000404 */
[----:B0-----:R-:W3:Y:S04]  /*347c0*/  LDL.LU R156, [R1+0xfc0] ;  /* 0x000fc000019c7983 */ /* 0x001ee80000300800 */
[----:B------:R0:W-:Y:S04]  /*347d0*/  STS.U16 [R134+UR4+0x11100], R120 ;  /* 0x0111007886007988 */ /* 0x0001e80008000404 */
[----:B-1----:R-:W3:Y:S04]  /*347e0*/  LDL.LU R157, [R1+0xfbc] ;  /* 0x000fbc00019d7983 */ /* 0x002ee80000300800 */
[----:B------:R1:W-:Y:S04]  /*347f0*/  STS.U16 [R134+UR4+0x1500], R102 ;  /* 0x0015006686007988 */ /* 0x0003e80008000404 */
[----:B0-----:R-:W3:Y:S04]  /*34800*/  LDL.LU R120, [R1+0xfb8] ;  /* 0x000fb80001787983 */ /* 0x001ee80000300800 */
[----:B------:R-:W3:Y:S04]  /*34810*/  LDL.LU R121, [R1+0xfb4] ;  /* 0x000fb40001797983 */ /* 0x000ee80000300800 */
[----:B------:R0:W-:Y:S04]  /*34820*/  STS.U16 [R134+UR4+0x11500], R103 ;  /* 0x0115006786007988 */ /* 0x0001e80008000404 */
[----:B-1----:R-:W3:Y:S04]  /*34830*/  LDL.LU R102, [R1+0xfb0] ;  /* 0x000fb00001667983 */ /* 0x002ee80000300800 */
[----:B------:R1:W-:Y:S04]  /*34840*/  STS.U16 [R134+UR4+0x1900], R127 ;  /* 0x0019007f86007988 */ /* 0x0003e80008000404 */
[----:B0-----:R-:W3:Y:S04]  /*34850*/  LDL.LU R103, [R1+0xfac] ;  /* 0x000fac0001677983 */ /* 0x001ee80000300800 */
[----:B----4-:R0:W-:Y:S04]  /*34860*/  STS.U16 [R134+UR4+0x11900], R126 ;  /* 0x0119007e86007988 */ /* 0x0101e80008000404 */
[----:B-1----:R-:W4:Y:S04]  /*34870*/  LDL.LU R127, [R1+0xfa8] ;  /* 0x000fa800017f7983 */ /* 0x002f280000300800 */
[----:B------:R1:W-:Y:S04]  /*34880*/  STS.U16 [R134+UR4+0x1d00], R100 ;  /* 0x001d006486007988 */ /* 0x0003e80008000404 */
[----:B0-----:R-:W4:Y:S01]  /*34890*/  LDL.LU R126, [R1+0xfa4] ;  /* 0x000fa400017e7983 */ /* 0x001f220000300800 */
[----:B------:R-:W-:-:S03]  /*348a0*/  IMAD.MOV.U32 R118, RZ, RZ, R98 ;  /* 0x000000ffff767224 */ /* 0x000fc600078e0062 */
[----:B--2---:R0:W-:Y:S04]  /*348b0*/  STS.U16 [R134+UR4+0x11d00], R101 ;  /* 0x011d006586007988 */ /* 0x0041e80008000404 */
[----:B-1----:R-:W2:Y:S01]  /*348c0*/  LDL.LU R100, [R1+0xfa0] ;  /* 0x000fa00001647983 */ /* 0x002ea20000300800 */
[----:B------:R-:W-:-:S03]  /*348d0*/  IMAD.MOV.U32 R119, RZ, RZ, R99 ;  /* 0x000000ffff777224 */ /* 0x000fc600078e0063 */
[----:B------:R1:W-:Y:S04]  /*348e0*/  STS.U16 [R134+UR4+0x2100], R133 ;  /* 0x0021008586007988 */ /* 0x0003e80008000404 */
[----:B0-----:R-:W2:Y:S04]  /*348f0*/  LDL.LU R101, [R1+0xf9c] ;  /* 0x000f9c0001657983 */ /* 0x001ea80000300800 */
[----:B-1----:R-:W2:Y:S04]  /*34900*/  LDL.LU R133, [R1+0xf98] ;  /* 0x000f980001857983 */ /* 0x002ea80000300800 */
[----:B---3--:R0:W-:Y:S04]  /*34910*/  STS.U16 [R134+UR4+0x12100], R132 ;  /* 0x0121008486007988 */ /* 0x0081e80008000404 */
[----:B0-----:R-:W3:Y:S04]  /*34920*/  LDL.LU R132, [R1+0xf94] ;  /* 0x000f940001847983 */ /* 0x001ee80000300800 */
[----:B------:R-:W3:Y:S04]  /*34930*/  LDL.LU R98, [R1+0xf90] ;  /* 0x000f900001627983 */ /* 0x000ee80000300800 */
[----:B------:R-:W3:Y:S04]  /*34940*/  LDL.LU R99, [R1+0xf8c] ;  /* 0x000f8c0001637983 */ /* 0x000ee80000300800 */
[----:B------:R0:W-:Y:S04]  /*34950*/  STS.U16 [R134+UR4+0x2500], R128 ;  /* 0x0025008086007988 */ /* 0x0001e80008000404 */
        /* <DEDUP_REMOVED lines=42> */
[----:B----4-:R0:W-:Y:S04]  /*34c00*/  STS.U16 [R134+UR4+0x5100], R127 ;  /* 0x0051007f86007988 */ /* 0x0101e80008000404 */
[----:B-1----:R-:W4:Y:S04]  /*34c10*/  LDL.LU R103, [R1+0x2f38] ;  /* 0x002f380001677983 */ /* 0x002f280000300800 */
[----:B------:R1:W-:Y:S04]  /*34c20*/  STS.U16 [R134+UR4+0x15100], R126 ;  /* 0x0151007e86007988 */ /* 0x0003e80008000404 */
[----:B0-----:R-:W4:Y:S04]  /*34c30*/  LDL.LU R127, [R1+0x2f34] ;  /* 0x002f3400017f7983 */ /* 0x001f280000300800 */
[----:B--2---:R0:W-:Y:S04]  /*34c40*/  STS.U16 [R134+UR4+0x5500], R100 ;  /* 0x0055006486007988 */ /* 0x0041e80008000404 */
[----:B-1----:R-:W2:Y:S04]  /*34c50*/  LDL.LU R126, [R1+0x2f30] ;  /* 0x002f3000017e7983 */ /* 0x002ea80000300800 */
[----:B------:R1:W-:Y:S04]  /*34c60*/  STS.U16 [R134+UR4+0x15500], R101 ;  /* 0x0155006586007988 */ /* 0x0003e80008000404 */
[----:B0-----:R-:W2:Y:S04]  /*34c70*/  LDL.LU R100, [R1+0x2f2c] ;  /* 0x002f2c0001647983 */ /* 0x001ea80000300800 */
[----:B------:R0:W-:Y:S04]  /*34c80*/  STS.U16 [R134+UR4+0x5900], R133 ;  /* 0x0059008586007988 */ /* 0x0001e80008000404 */
[----:B-1----:R-:W2:Y:S04]  /*34c90*/  LDL.LU R101, [R1+0x2f28] ;  /* 0x002f280001657983 */ /* 0x002ea80000300800 */
[----:B0-----:R-:W2:Y:S04]  /*34ca0*/  LDL.LU R133, [R1+0x2f24] ;  /* 0x002f240001857983 */ /* 0x001ea80000300800 */
[----:B---3--:R0:W-:Y:S04]  /*34cb0*/  STS.U16 [R134+UR4+0x15900], R132 ;  /* 0x0159008486007988 */ /* 0x0081e80008000404 */
[----:B------:R1:W-:Y:S04]  /*34cc0*/  STS.U16 [R134+UR4+0x5d00], R98 ;  /* 0x005d006286007988 */ /* 0x0003e80008000404 */
[----:B------:R3:W-:Y:S04]  /*34cd0*/  STS.U16 [R134+UR4+0x15d00], R99 ;  /* 0x015d006386007988 */ /* 0x0007e80008000404 */
[----:B0-----:R-:W2:Y:S04]  /*34ce0*/  LDL.LU R132, [R1+0x2f20] ;  /* 0x002f200001847983 */ /* 0x001ea80000300800 */
[----:B-1----:R-:W2:Y:S04]  /*34cf0*/  LDL.LU R98, [R1+0x2f1c] ;  /* 0x002f1c0001627983 */ /* 0x002ea80000300800 */
[----:B---3--:R-:W3:Y:S04]  /*34d00*/  LDL.LU R99, [R1+0x2f18] ;  /* 0x002f180001637983 */ /* 0x008ee80000300800 */
[----:B---3--:R0:W-:Y:S04]  /*34d10*/  STS.U16 [R134+UR4+0x6100], R99 ;  /* 0x0061006386007988 */ /* 0x0081e80008000404 */
[----:B--2---:R1:W-:Y:S04]  /*34d20*/  STS.U16 [R134+UR4+0x16100], R98 ;  /* 0x0161006286007988 */ /* 0x0043e80008000404 */
[----:B------:R2:W-:Y:S04]  /*34d30*/  STS.U16 [R134+UR4+0x6500], R101 ;  /* 0x0065006586007988 */ /* 0x0005e80008000404 */
[----:B0-----:R-:W3:Y:S04]  /*34d40*/  LDL.LU R99, [R1+0x2f14] ;  /* 0x002f140001637983 */ /* 0x001ee80000300800 */
[----:B-1----:R-:W3:Y:S04]  /*34d50*/  LDL.LU R98, [R1+0x2f10] ;  /* 0x002f100001627983 */ /* 0x002ee80000300800 */
[----:B--2---:R-:W2:Y:S04]  /*34d60*/  LDL.LU R101, [R1+0x2f0c] ;  /* 0x002f0c0001657983 */ /* 0x004ea80000300800 */
[----:B------:R0:W-:Y:S04]  /*34d70*/  STS.U16 [R134+UR4+0x16500], R100 ;  /* 0x0165006486007988 */ /* 0x0001e80008000404 */
[----:B----4-:R1:W-:Y:S04]  /*34d80*/  STS.U16 [R134+UR4+0x6900], R103 ;  /* 0x0069006786007988 */ /* 0x0103e80008000404 */
[----:B------:R4:W-:Y:S04]  /*34d90*/  STS.U16 [R134+UR4+0x16900], R102 ;  /* 0x0169006686007988 */ /* 0x0009e80008000404 */
[----:B0-----:R-:W2:Y:S04]  /*34da0*/  LDL.LU R100, [R1+0x2f08] ;  /* 0x002f080001647983 */ /* 0x001ea80000300800 */
[----:B-1----:R-:W2:Y:S04]  /*34db0*/  LDL.LU R103, [R1+0x2f04] ;  /* 0x002f040001677983 */ /* 0x002ea80000300800 */
[----:B----4-:R-:W4:Y:S04]  /*34dc0*/  LDL.LU R102, [R1+0x2f00] ;  /* 0x002f000001667983 */ /* 0x010f280000300800 */
[----:B------:R0:W-:Y:S04]  /*34dd0*/  STS.U16 [R134+UR4+0x6d00], R157 ;  /* 0x006d009d86007988 */ /* 0x0001e80008000404 */
[----:B------:R1:W-:Y:S04]  /*34de0*/  STS.U16 [R134+UR4+0x16d00], R156 ;  /* 0x016d009c86007988 */ /* 0x0003e80008000404 */
[----:B------:R1:W-:Y:S04]  /*34df0*/  STS.U16 [R134+UR4+0x7100], R105 ;  /* 0x0071006986007988 */ /* 0x0003e80008000404 */
[----:B0-----:R-:W2:Y:S04]  /*34e00*/  LDL.LU R157, [R1+0x2efc] ;  /* 0x002efc00019d7983 */ /* 0x001ea80000300800 */
[----:B-1----:R-:W2:Y:S04]  /*34e10*/  LDL.LU R156, [R1+0x2ef8] ;  /* 0x002ef800019c7983 */ /* 0x002ea80000300800 */
[----:B------:R-:W2:Y:S04]  /*34e20*/  LDL.LU R105, [R1+0x2ef4] ;  /* 0x002ef40001697983 */ /* 0x000ea80000300800 */
[----:B------:R0:W-:Y:S04]  /*34e30*/  STS.U16 [R134+UR4+0x17100], R104 ;  /* 0x0171006886007988 */ /* 0x0001e80008000404 */
[----:B------:R1:W-:Y:S04]  /*34e40*/  STS.U16 [R134+UR4+0x7500], R117 ;  /* 0x0075007586007988 */ /* 0x0003e80008000404 */
[----:B------:R1:W-:Y:S04]  /*34e50*/  STS.U16 [R134+UR4+0x17500], R145 ;  /* 0x0175009186007988 */ /* 0x0003e80008000404 */
[----:B0-----:R-:W2:Y:S04]  /*34e60*/  LDL.LU R104, [R1+0x2ef0] ;  /* 0x002ef00001687983 */ /* 0x001ea80000300800 */
[----:B-1----:R-:W2:Y:S01]  /*34e70*/  LDL.LU R117, [R1+0x2eec] ;  /* 0x002eec0001757983 */ /* 0x002ea20000300800 */
[----:B------:R-:W-:-:S03]  /*34e80*/  LOP3.LUT R145, R0, 0x30, RZ, 0x3c, !PT ;  /* 0x0000003000917812 */ /* 0x000fc600078e3cff */
[----:B------:R-:W-:Y:S04]  /*34e90*/  STL [R1+0x2dd0], R0 ;  /* 0x002dd00001007387 */ /* 0x000fe80000100800 */
        /* <DEDUP_REMOVED lines=10> */
[----:B------:R-:W2:Y:S04]  /*34f40*/  LDL.LU R135, [R1+0x2ed8] ;  /* 0x002ed80001877983 */ /* 0x000ea80000300800 */
[----:B-1----:R-:W2:Y:S04]  /*34f50*/  LDL.LU R137, [R1+0x2ed4] ;  /* 0x002ed40001897983 */ /* 0x002ea80000300800 */
[----:B------:R-:W2:Y:S04]  /*34f60*/  LDL.LU R136, [R1+0x2ed0] ;  /* 0x002ed00001887983 */ /* 0x000ea80000300800 */
[----:B------:R0:W-:Y:S04]  /*34f70*/  STS.U16 [R145+UR4+0x1d80], R149 ;  /* 0x001d809591007988 */ /* 0x0001e80008000404 */
[----:B------:R1:W-:Y:S04]  /*34f80*/  STS.U16 [R145+UR4+0x11d80], R148 ;  /* 0x011d809491007988 */ /* 0x0003e80008000404 */
[----:B------:R1:W-:Y:S04]  /*34f90*/  STS.U16 [R145+UR4+0x2180], R139 ;  /* 0x0021808b91007988 */ /* 0x0003e80008000404 */
[----:B0-----:R-:W2:Y:S04]  /*34fa0*/  LDL.LU R149, [R1+0x2ecc] ;  /* 0x002ecc0001957983 */ /* 0x001ea80000300800 */
[----:B-1----:R-:W3:Y:S04]  /*34fb0*/  LDL.LU R148, [R1+0x2ec8] ;  /* 0x002ec80001947983 */ /* 0x002ee80000300800 */
[----:B------:R-:W4:Y:S04]  /*34fc0*/  LDL.LU R139, [R1+0x2ec4] ;  /* 0x002ec400018b7983 */ /* 0x000f280000300800 */
[----:B------:R0:W-:Y:S04]  /*34fd0*/  STS.U16 [R145+UR4+0x12180], R138 ;  /* 0x0121808a91007988 */ /* 0x0001e80008000404 */
[----:B------:R1:W-:Y:S04]  /*34fe0*/  STS.U16 [R145+UR4+0x12580], R144 ;  /* 0x0125809091007988 */ /* 0x0003e80008000404 */
[----:B0-----:R-:W4:Y:S04]  /*34ff0*/  LDL.LU R138, [R1+0x2ec0] ;  /* 0x002ec000018a7983 */ /* 0x001f280000300800 */
[----:B-1----:R-:W4:Y:S04]  /*35000*/  LDL.LU R145, [R1+0x2ebc] ;  /* 0x002ebc0001917983 */ /* 0x002f280000300800 */
[----:B------:R-:W4:Y:S01]  /*35010*/  LDL.LU R144, [R1+0x2eb8] ;  /* 0x002eb80001907983 */ /* 0x000f220000300800 */
[----:B------:R-:W-:-:S02]  /*35020*/  PRMT R114, RZ, 0x7610, R114 ;  /* 0x00007610ff727816 */ /* 0x000fc40000000072 */
[----:B------:R-:W-:Y:S02]  /*35030*/  PRMT R115, RZ, 0x7610, R115 ;  /* 0x00007610ff737816 */ /* 0x000fe40000000073 */
[----:B--2---:R-:W-:Y:S02]  /*35040*/  PRMT R149, RZ, 0x7610, R149 ;  /* 0x00007610ff957816 */ /* 0x004fe40000000095 */
[----:B---3--:R-:W-:-:S03]  /*35050*/  PRMT R148, RZ, 0x7610, R148 ;  /* 0x00007610ff947816 */ /* 0x008fc60000000094 */
[----:B------:R-:W-:Y:S01]  /*35060*/  STL.S16 [R1+0xe5c], R149 ;  /* 0x000e5c9501007387 */ /* 0x000fe20000100600 */
[----:B----4-:R-:W-:Y:S02]  /*35070*/  PRMT R139, RZ, 0x7610, R139 ;  /* 0x00007610ff8b7816 */ /* 0x010fe4000000008b */
[----:B------:R-:W-:Y:S02]  /*35080*/  PRMT R138, RZ, 0x7610, R138 ;  /* 0x00007610ff8a7816 */ /* 0x000fe4000000008a */
[----:B------:R-:W-:Y:S02]  /*35090*/  PRMT R145, RZ, 0x7610, R145 ;  /* 0x00007610ff917816 */ /* 0x000fe40000000091 */
[----:B------:R-:W-:-:S03]  /*350a0*/  PRMT R144, RZ, 0x7610, R144 ;  /* 0x00007610ff907816 */ /* 0x000fc60000000090 */
[----:B------:R-:W-:Y:S04]  /*350b0*/  STL.S16 [R1+0xe58], R145 ;  /* 0x000e589101007387 */ /* 0x000fe80000100600 */
[----:B------:R0:W-:Y:S04]  /*350c0*/  STL.S16 [R1+0x1148], R148 ;  /* 0x0011489401007387 */ /* 0x0001e80000100600 */
[----:B0-----:R-:W2:Y:S04]  /*350d0*/  LDL.LU R148, [R1+0x2eb4] ;  /* 0x002eb40001947983 */ /* 0x001ea80000300800 */
[----:B------:R-:W-:Y:S04]  /*350e0*/  STL.S16 [R1+0x104c], R138 ;  /* 0x00104c8a01007387 */ /* 0x000fe80000100600 */
[----:B------:R-:W-:Y:S04]  /*350f0*/  STL.S16 [R1+0x114c], R139 ;  /* 0x00114c8b01007387 */ /* 0x000fe80000100600 */
[----:B------:R-:W-:Y:S04]  /*35100*/  STL.S16 [R1+0x1048], R144 ;  /* 0x0010489001007387 */ /* 0x000fe80000100600 */
[----:B------:R0:W-:Y:S02]  /*35110*/  STL.64 [R1+0x2e50], R114 ;  /* 0x002e507201007387 */ /* 0x0001e40000100a00 */
[----:B0-----:R-:W-:-:S02]  /*35120*/  IMAD.MOV.U32 R115, RZ, RZ, R149 ;  /* 0x000000ffff737224 */ /* 0x001fc400078e0095 */
[----:B------:R-:W3:Y:S01]  /*35130*/  LDL.LU R149, [R1+0x2eb0] ;  /* 0x002eb00001957983 */ /* 0x000ee20000300800 */
[----:B------:R-:W-:-:S03]  /*35140*/  IMAD.MOV.U32 R114, RZ, RZ, R145 ;  /* 0x000000ffff727224 */ /* 0x000fc600078e0091 */
[----:B------:R-:W4:Y:S01]  /*35150*/  LDL.LU R145, [R1+0x2eac] ;  /* 0x002eac0001917983 */ /* 0x000f220000300800 */
[----:B------:R-:W-:Y:S02]  /*35160*/  PRMT R141, RZ, 0x7610, R141 ;  /* 0x00007610ff8d7816 */ /* 0x000fe4000000008d */
[----:B------:R-:W-:Y:S02]  /*35170*/  PRMT R140, RZ, 0x7610, R140 ;  /* 0x00007610ff8c7816 */ /* 0x000fe4000000008c */
[----:B------:R-:W-:-:S03]  /*35180*/  PRMT R27, RZ, 0x7610, R27 ;  /* 0x00007610ff1b7816 */ /* 0x000fc6000000001b */
[----:B------:R0:W-:Y:S04]  /*35190*/  STL.64 [R1+0x2e48], R140 ;  /* 0x002e488c01007387 */ /* 0x0001e80000100a00 */
[----:B0-----:R-:W2:Y:S04]  /*351a0*/  LDL.64 R140, [R1+0xc08] ;  /* 0x000c0800018c7983 */ /* 0x001ea80000100a00 */
[----:B------:R0:W-:Y:S02]  /*351b0*/  STL [R1+0x2e58], R27 ;  /* 0x002e581b01007387 */ /* 0x0001e40000100800 */
[----:B0-----:R-:W-:-:S02]  /*351c0*/  IMAD.MOV.U32 R27, RZ, RZ, R139 ;  /* 0x000000ffff1b7224 */ /* 0x001fc400078e008b */
[----:B------:R-:W2:Y:S01]  /*351d0*/  LDL.LU R139, [R1+0x2ea8] ;  /* 0x002ea800018b7983 */ /* 0x000ea20000300800 */
[----:B----4-:R-:W-:-:S05]  /*351e0*/  PRMT R145, RZ, 0x7610, R145 ;  /* 0x00007610ff917816 */ /* 0x010fca0000000091 */
[----:B------:R0:W-:Y:S04]  /*351f0*/  STL.S16 [R1+0x1044], R145 ;  /* 0x0010449101007387 */ /* 0x0001e80000100600 */
[----:B0-----:R-:W4:Y:S02]  /*35200*/  LDL.LU R145, [R1+0x2ea4] ;  /* 0x002ea40001917983 */ /* 0x001f240000300800 */
        /* <DEDUP_REMOVED lines=8> */
[----:B0-----:R-:W4:Y:S01]  /*35290*/  LDL.LU R145, [R1+0x2e98] ;  /* 0x002e980001917983 */ /* 0x001f220000300800 */
[----:B------:R-:W-:-:S05]  /*352a0*/  PRMT R96, RZ, 0x7610, R96 ;  /* 0x00007610ff607816 */ /* 0x000fca0000000060 */
[----:B------:R0:W-:Y:S02]  /*352b0*/  STL [R1+0x2e30], R96 ;  /* 0x002e306001007387 */ /* 0x0001e40000100800 */
[----:B0-----:R-:W-:Y:S02]  /*352c0*/  IMAD.MOV.U32 R96, RZ, RZ, R138 ;  /* 0x000000ffff607224 */ /* 0x001fe400078e008a */
        /* <DEDUP_REMOVED lines=13> */
[----:B------:R-:W-:Y:S02]  /*353a0*/  PRMT R9, RZ, 0x7610, R9 ;  /* 0x00007610ff097816 */ /* 0x000fe40000000009 */
[----:B----4-:R-:W-:-:S05]  /*353b0*/  PRMT R145, RZ, 0x7610, R145 ;  /* 0x00007610ff917816 */ /* 0x010fca0000000091 */
[----:B------:R0:W-:Y:S04]  /*353c0*/  STL.S16 [R1+0x103c], R145 ;  /* 0x00103c9101007387 */ /* 0x0001e80000100600 */
[----:B0-----:R-:W4:Y:S01]  /*353d0*/  LDL.LU R145, [R1+0x2e80] ;  /* 0x002e800001917983 */ /* 0x001f220000300800 */
[----:B------:R-:W-:Y:S02]  /*353e0*/  PRMT R8, RZ, 0x7610, R8 ;  /* 0x00007610ff087816 */ /* 0x000fe40000000008 */
[----:B------:R-:W-:Y:S02]  /*353f0*/  PRMT R154, RZ, 0x7610, R154 ;  /* 0x00007610ff9a7816 */ /* 0x000fe4000000009a */
[----:B------:R-:W-:Y:S01]  /*35400*/  PRMT R155, RZ, 0x7610, R155 ;  /* 0x00007610ff9b7816 */ /* 0x000fe2000000009b */
[----:B------:R0:W-:Y:S01]  /*35410*/  STL.64 [R1+0x2e38], R8 ;  /* 0x002e380801007387 */ /* 0x0001e20000100a00 */
[----:B------:R-:W-:-:S02]  /*35420*/  PRMT R83, RZ, 0x7610, R83 ;  /* 0x00007610ff537816 */ /* 0x000fc40000000053 */
[----:B------:R-:W-:Y:S01]  /*35430*/  PRMT R82, RZ, 0x7610, R82 ;  /* 0x00007610ff527816 */ /* 0x000fe20000000052 */
[----:B0-----:R-:W4:Y:S04]  /*35440*/  LDL.64 R8, [R1+0xd48] ;  /* 0x000d480001087983 */ /* 0x001f280000100a00 */
[----:B------:R2:W-:Y:S02]  /*35450*/  STL.64 [R1+0x2e40], R154 ;  /* 0x002e409a01007387 */ /* 0x0005e40000100a00 */
[----:B--2---:R-:W-:Y:S02]  /*35460*/  IMAD.MOV.U32 R154, RZ, RZ, R148 ;  /* 0x000000ffff9a7224 */ /* 0x004fe400078e0094 */
[----:B---3--:R-:W-:Y:S02]  /*35470*/  IMAD.MOV.U32 R155, RZ, RZ, R149 ;  /* 0x000000ffff9b7224 */ /* 0x008fe400078e0095 */
[----:B------:R-:W2:Y:S04]  /*35480*/  LDL.LU.64 R148, [R1+0x2e78] ;  /* 0x002e780001947983 */ /* 0x000ea80000300a00 */
[----:B------:R0:W-:Y:S04]  /*35490*/  STL.64 [R1+0x2e60], R82 ;  /* 0x002e605201007387 */ /* 0x0001e80000100a00 */
[----:B0-----:R-:W3:Y:S01]  /*354a0*/  LDL.64 R82, [R1+0xd40] ;  /* 0x000d400001527983 */ /* 0x001ee20000100a00 */
[----:B----4-:R-:W-:-:S05]  /*354b0*/  PRMT R145, RZ, 0x7610, R145 ;  /* 0x00007610ff917816 */ /* 0x010fca0000000091 */
[----:B------:R0:W-:Y:S04]  /*354c0*/  STL.S16 [R1+0xe40], R145 ;  /* 0x000e409101007387 */ /* 0x0001e80000100600 */
[----:B0-----:R-:W4:Y:S01]  /*354d0*/  LDL.LU R145, [R1+0x2e70] ;  /* 0x002e700001917983 */ /* 0x001f220000300800 */
[----:B------:R-:W-:Y:S02]  /*354e0*/  PRMT R147, RZ, 0x7610, R147 ;  /* 0x00007610ff937816 */ /* 0x000fe40000000093 */
[----:B------:R-:W-:Y:S02]  /*354f0*/  PRMT R165, RZ, 0x7610, R165 ;  /* 0x00007610ffa57816 */ /* 0x000fe400000000a5 */
[----:B------:R-:W-:Y:S01]  /*35500*/  PRMT R94, RZ, 0x7610, R94 ;  /* 0x00007610ff5e7816 */ /* 0x000fe2000000005e */
[----:B------:R0:W-:Y:S01]  /*35510*/  STL [R1+0x2e18], R147 ;  /* 0x002e189301007387 */ /* 0x0001e20000100800 */
[----:B------:R-:W-:-:S02]  /*35520*/  PRMT R95, RZ, 0x7610, R95 ;  /* 0x00007610ff5f7816 */ /* 0x000fc4000000005f */
[----:B------:R-:W-:Y:S02]  /*35530*/  PRMT R59, RZ, 0x7610, R59 ;  /* 0x00007610ff3b7816 */ /* 0x000fe4000000003b */
[----:B------:R-:W-:Y:S01]  /*35540*/  PRMT R58, RZ, 0x7610, R58 ;  /* 0x00007610ff3a7816 */ /* 0x000fe2000000003a */
[----:B0-----:R-:W-:Y:S02]  /*35550*/  IMAD.MOV.U32 R147, RZ, RZ, R144 ;  /* 0x000000ffff937224 */ /* 0x001fe400078e0090 */
[----:B------:R-:W2:Y:S01]  /*35560*/  LDL.LU R144, [R1+0x2e6c] ;  /* 0x002e6c0001907983 */ /* 0x000ea20000300800 */
[----:B------:R-:W-:Y:S02]  /*35570*/  PRMT R3, RZ, 0x7610, R3 ;  /* 0x00007610ff037816 */ /* 0x000fe40000000003 */
[----:B------:R-:W-:Y:S02]  /*35580*/  PRMT R2, RZ, 0x7610, R2 ;  /* 0x00007610ff027816 */ /* 0x000fe40000000002 */
[----:B------:R-:W-:-:S02]  /*35590*/  PRMT R5, RZ, 0x7610, R5 ;  /* 0x00007610ff057816 */ /* 0x000fc40000000005 */
[----:B------:R-:W-:Y:S02]  /*355a0*/  PRMT R4, RZ, 0x7610, R4 ;  /* 0x00007610ff047816 */ /* 0x000fe40000000004 */
[----:B------:R-:W-:Y:S02]  /*355b0*/  PRMT R152, RZ, 0x7610, R152 ;  /* 0x00007610ff987816 */ /* 0x000fe40000000098 */
[----:B------:R-:W-:Y:S02]  /*355c0*/  PRMT R153, RZ, 0x7610, R153 ;  /* 0x00007610ff997816 */ /* 0x000fe40000000099 */
[----:B------:R-:W-:Y:S02]  /*355d0*/  PRMT R125, RZ, 0x7610, R125 ;  /* 0x00007610ff7d7816 */ /* 0x000fe4000000007d */
[----:B------:R-:W-:Y:S02]  /*355e0*/  PRMT R124, RZ, 0x7610, R124 ;  /* 0x00007610ff7c7816 */ /* 0x000fe4000000007c */
[----:B------:R-:W-:-:S02]  /*355f0*/  PRMT R21, RZ, 0x7610, R21 ;  /* 0x00007610ff157816 */ /* 0x000fc40000000015 */
[----:B------:R-:W-:Y:S02]  /*35600*/  PRMT R20, RZ, 0x7610, R20 ;  /* 0x00007610ff147816 */ /* 0x000fe40000000014 */
[----:B------:R-:W-:Y:S01]  /*35610*/  PRMT R19, RZ, 0x7610, R19 ;  /* 0x00007610ff137816 */ /* 0x000fe20000000013 */
[----:B---3--:R-:W3:Y:S01]  /*35620*/  @P4 LDG.E.U16 R27, desc[UR20][R82.64] ;  /* 0x00000014521b4981 */ /* 0x008ee2000c1e1500 */
[----:B------:R-:W-:Y:S02]  /*35630*/  PRMT R18, RZ, 0x7610, R18 ;  /* 0x00007610ff127816 */ /* 0x000fe40000000012 */
[----:B------:R-:W-:Y:S02]  /*35640*/  PRMT R25, RZ, 0x7610, R25 ;  /* 0x00007610ff197816 */ /* 0x000fe40000000019 */
[----:B------:R-:W-:Y:S02]  /*35650*/  PRMT R24, RZ, 0x7610, R24 ;  /* 0x00007610ff187816 */ /* 0x000fe40000000018 */
[----:B------:R-:W-:-:S02]  /*35660*/  PRMT R92, RZ, 0x7610, R92 ;  /* 0x00007610ff5c7816 */ /* 0x000fc4000000005c */
[----:B------:R-:W-:Y:S02]  /*35670*/  PRMT R93, RZ, 0x7610, R93 ;  /* 0x00007610ff5d7816 */ /* 0x000fe4000000005d */
[----:B------:R-:W-:Y:S02]  /*35680*/  PRMT R6, RZ, 0x7610, R6 ;  /* 0x00007610ff067816 */ /* 0x000fe40000000006 */
[----:B------:R-:W-:Y:S02]  /*35690*/  PRMT R7, RZ, 0x7610, R7 ;  /* 0x00007610ff077816 */ /* 0x000fe40000000007 */
[----:B----4-:R-:W-:-:S05]  /*356a0*/  PRMT R145, RZ, 0x7610, R145 ;  /* 0x00007610ff917816 */ /* 0x010fca0000000091 */
[----:B------:R0:W-:Y:S04]  /*356b0*/  STL.S16 [R1+0x1034], R145 ;  /* 0x0010349101007387 */ /* 0x0001e80000100600 */
[----:B0-----:R-:W4:Y:S04]  /*356c0*/  LDL.LU R145, [R1+0x2e68] ;  /* 0x002e680001917983 */ /* 0x001f280000300800 */
[----:B------:R-:W-:Y:S04]  /*356d0*/  STL [R1+0x2df8], R165 ;  /* 0x002df8a501007387 */ /* 0x000fe80000100800 */
[----:B------:R-:W-:Y:S04]  /*356e0*/  STL.64 [R1+0x2de8], R94 ;  /* 0x002de85e01007387 */ /* 0x000fe80000100a00 */
[----:B------:R0:W-:Y:S02]  /*356f0*/  STL.64 [R1+0x2df0], R58 ;  /* 0x002df03a01007387 */ /* 0x0001e40000100a00 */
[----:B0-----:R-:W-:-:S05]  /*35700*/  PRMT R58, RZ, 0x7610, R58 ;  /* 0x00007610ff3a7816 */ /* 0x001fca000000003a */
[----:B------:R-:W-:Y:S04]  /*35710*/  STL.S16 [R1+0xe38], R58 ;  /* 0x000e383a01007387 */ /* 0x000fe80000100600 */
[----:B------:R-:W-:Y:S04]  /*35720*/  STL.64 [R1+0x2dd8], R2 ;  /* 0x002dd80201007387 */ /* 0x000fe80000100a00 */
[----:B------:R0:W-:Y:S04]  /*35730*/  STL.64 [R1+0x2de0], R4 ;  /* 0x002de00401007387 */ /* 0x0001e80000100a00 */
[----:B------:R-:W-:Y:S04]  /*35740*/  STL.64 [R1+0x2e00], R152 ;  /* 0x002e009801007387 */ /* 0x000fe80000100a00 */
[----:B------:R-:W-:Y:S04]  /*35750*/  STL.64 [R1+0x2e08], R124 ;  /* 0x002e087c01007387 */ /* 0x000fe80000100a00 */
[----:B------:R-:W-:Y:S04]  /*35760*/  STL.64 [R1+0x2dc8], R20 ;  /* 0x002dc81401007387 */ /* 0x000fe80000100a00 */
[----:B------:R1:W-:Y:S04]  /*35770*/  STL.64 [R1+0x2e10], R18 ;  /* 0x002e101201007387 */ /* 0x0003e80000100a00 */
[----:B------:R-:W-:Y:S04]  /*35780*/  STL.64 [R1+0x2e20], R24 ;  /* 0x002e201801007387 */ /* 0x000fe80000100a00 */
[----:B------:R-:W-:Y:S01]  /*35790*/  STL.64 [R1+0x2db8], R92 ;  /* 0x002db85c01007387 */ /* 0x000fe20000100a00 */
[----:B0-----:R-:W-:-:S03]  /*357a0*/  PRMT R5, RZ, 0x7610, R5 ;  /* 0x00007610ff057816 */ /* 0x001fc60000000005 */
[----:B------:R0:W-:Y:S01]  /*357b0*/  STL.64 [R1+0x2e28], R6 ;  /* 0x002e280601007387 */ /* 0x0001e20000100a00 */
[----:B-1----:R-:W-:Y:S02]  /*357c0*/  PRMT R18, RZ, 0x7610, R18 ;  /* 0x00007610ff127816 */ /* 0x002fe40000000012 */
[----:B------:R-:W-:Y:S02]  /*357d0*/  PRMT R4, RZ, 0x7610, R4 ;  /* 0x00007610ff047816 */ /* 0x000fe40000000004 */
[----:B------:R-:W-:Y:S01]  /*357e0*/  PRMT R3, RZ, 0x7610, R3 ;  /* 0x00007610ff037816 */ /* 0x000fe20000000003 */
[----:B------:R-:W-:Y:S01]  /*357f0*/  STL.S16 [R1+0x121c], R18 ;  /* 0x00121c1201007387 */ /* 0x000fe20000100600 */
[----:B------:R-:W-:Y:S02]  /*35800*/  PRMT R2, RZ, 0x7610, R2 ;  /* 0x00007610ff027816 */ /* 0x000fe40000000002 */
[----:B0-----:R-:W-:Y:S02]  /*35810*/  PRMT R7, RZ, 0x7610, R7 ;  /* 0x00007610ff077816 */ /* 0x001fe40000000007 */
[----:B------:R-:W-:-:S03]  /*35820*/  PRMT R6, RZ, 0x7610, R6 ;  /* 0x00007610ff067816 */ /* 0x000fc60000000006 */
[----:B------:R-:W-:Y:S04]  /*35830*/  STL.S16 [R1+0x1218], R7 ;  /* 0x0012180701007387 */ /* 0x000fe80000100600 */
[----:B------:R-:W-:Y:S01]  /*35840*/  STL.S16 [R1+0x1214], R6 ;  /* 0x0012140601007387 */ /* 0x000fe20000100600 */
[----:B------:R-:W-:-:S03]  /*35850*/  IMAD.MOV.U32 R124, RZ, RZ, R118 ;  /* 0x000000ffff7c7224 */ /* 0x000fc600078e0076 */
[----:B------:R-:W-:Y:S01]  /*35860*/  STL.S16 [R1+0x1210], R5 ;  /* 0x0012100501007387 */ /* 0x000fe20000100600 */
[----:B------:R-:W-:-:S03]  /*35870*/  IMAD.MOV.U32 R125, RZ, RZ, R119 ;  /* 0x000000ffff7d7224 */ /* 0x000fc600078e0077 */
[----:B------:R0:W-:Y:S01]  /*35880*/  STL.S16 [R1+0xff8], R4 ;  /* 0x000ff80401007387 */ /* 0x0001e20000100600 */
[----:B------:R-:W-:-:S03]  /*35890*/  IMAD.MOV.U32 R58, RZ, RZ, R8 ;  /* 0x000000ffff3a7224 */ /* 0x000fc600078e0008 */
[----:B------:R-:W-:Y:S01]  /*358a0*/  STL.S16 [R1+0xff4], R3 ;  /* 0x000ff40301007387 */ /* 0x000fe20000100600 */
[----:B------:R-:W-:-:S03]  /*358b0*/  IMAD.MOV.U32 R59, RZ, RZ, R9 ;  /* 0x000000ffff3b7224 */ /* 0x000fc600078e0009 */
[----:B------:R1:W-:Y:S04]  /*358c0*/  STL.S16 [R1+0xfe8], R2 ;  /* 0x000fe80201007387 */ /* 0x0003e80000100600 */
[----:B------:R-:W2:Y:S04]  /*358d0*/  LDL.64 R118, [R1+0xc00] ;  /* 0x000c000001767983 */ /* 0x000ea80000100a00 */
[----:B------:R-:W3:Y:S01]  /*358e0*/  LDL.64 R8, [R1+0xd50] ;  /* 0x000d500001087983 */ /* 0x000ee20000100a00 */
[----:B------:R-:W-:Y:S02]  /*358f0*/  IMAD.MOV.U32 R165, RZ, RZ, R96 ;  /* 0x000000ffffa57224 */ /* 0x000fe400078e0060 */
[----:B------:R-:W-:Y:S01]  /*35900*/  IMAD.MOV.U32 R94, RZ, RZ, R154 ;  /* 0x000000ffff5e7224 */ /* 0x000fe200078e009a */
[----:B------:R-:W-:Y:S01]  /*35910*/  PRMT R108, RZ, 0x7610, R108 ;  /* 0x00007610ff6c7816 */ /* 0x000fe2000000006c */
[----:B------:R-:W-:Y:S01]  /*35920*/  IMAD.MOV.U32 R95, RZ, RZ, R155 ;  /* 0x000000ffff5f7224 */ /* 0x000fe200078e009b */
[----:B------:R-:W-:Y:S01]  /*35930*/  PRMT R109, RZ, 0x7610, R109 ;  /* 0x00007610ff6d7816 */ /* 0x000fe2000000006d */
[----:B------:R-:W-:Y:S01]  /*35940*/  IMAD.MOV.U32 R96, RZ, RZ, R114 ;  /* 0x000000ffff607224 */ /* 0x000fe200078e0072 */
[----:B------:R-:W4:Y:S01]  /*35950*/  @P4 LDG.E.U16 R165, desc[UR20][R58.64] ;  /* 0x000000143aa54981 */ /* 0x000f22000c1e1500 */
[----:B------:R-:W-:-:S02]  /*35960*/  IMAD.MOV.U32 R154, RZ, RZ, R140 ;  /* 0x000000ffff9a7224 */ /* 0x000fc400078e008c */
[----:B------:R-:W-:Y:S01]  /*35970*/  IMAD.MOV.U32 R155, RZ, RZ, R141 ;  /* 0x000000ffff9b7224 */ /* 0x000fe200078e008d */
[----:B------:R-:W4:Y:S01]  /*35980*/  @P0 LDG.E.U16 R147, desc[UR20][R94.64] ;  /* 0x000000145e930981 */ /* 0x000f22000c1e1500 */
[----:B------:R-:W-:-:S03]  /*35990*/  IMAD.MOV.U32 R153, RZ, RZ, R115 ;  /* 0x000000ffff997224 */ /* 0x000fc600078e0073 */
[----:B------:R-:W4:Y:S04]  /*359a0*/  @P0 LDG.E.U16 R96, desc[UR20][R154.64] ;  /* 0x000000149a600981 */ /* 0x000f28000c1e1500 */
[----:B------:R-:W4:Y:S04]  /*359b0*/  @P4 LDG.E.U16 R153, desc[UR20][R124.64] ;  /* 0x000000147c994981 */ /* 0x000f28000c1e1500 */
[----:B------:R-:W4:Y:S04]  /*359c0*/  LDL.64 R114, [R1+0xbf0] ;  /* 0x000bf00001727983 */ /* 0x000f280000100a00 */
[----:B------:R-:W4:Y:S04]  /*359d0*/  LDL R21, [R1+0x1148] ;  /* 0x0011480001157983 */ /* 0x000f280000100800 */
[----:B------:R-:W4:Y:S04]  /*359e0*/  LDL.64 R140, [R1+0xd38] ;  /* 0x000d3800018c7983 */ /* 0x000f280000100a00 */
[----:B------:R-:W4:Y:S04]  /*359f0*/  LDL.64 R92, [R1+0xbe8] ;  /* 0x000be800015c7983 */ /* 0x000f280000100a00 */
[----:B0-----:R-:W4:Y:S04]  /*35a00*/  LDL.64 R4, [R1+0xd10] ;  /* 0x000d100001047983 */ /* 0x001f280000100a00 */
[----:B-1----:R-:W4:Y:S04]  /*35a10*/  LDL.64 R2, [R1+0xbd0] ;  /* 0x000bd00001027983 */ /* 0x002f280000100a00 */
[----:B------:R-:W4:Y:S04]  /*35a20*/  LDL.64 R154, [R1+0xbc8] ;  /* 0x000bc800019a7983 */ /* 0x000f280000100a00 */
[----:B--2---:R-:W2:Y:S04]  /*35a30*/  @P0 LDG.E.U16 R108, desc[UR20][R118.64] ;  /* 0x00000014766c0981 */ /* 0x004ea8000c1e1500 */
[----:B---3--:R-:W3:Y:S04]  /*35a40*/  @P4 LDG.E.U16 R109, desc[UR20][R8.64] ;  /* 0x00000014086d4981 */ /* 0x008ee8000c1e1500 */
[----:B------:R-:W3:Y:S04]  /*35a50*/  LDL.64 R118, [R1+0xd08] ;  /* 0x000d080001767983 */ /* 0x000ee80000100a00 */
[----:B------:R-:W3:Y:S04]  /*35a60*/  LDL.64 R8, [R1+0xd00] ;  /* 0x000d000001087983 */ /* 0x000ee80000100a00 */
[----:B----4-:R0:W-:Y:S04]  /*35a70*/  @P0 STL [R1+0xe58], R96 ;  /* 0x000e586001000387 */ /* 0x0101e80000100800 */
[----:B------:R-:W4:Y:S04]  /*35a80*/  LDL.64 R6, [R1+0xbc0] ;  /* 0x000bc00001067983 */ /* 0x000f280000100a00 */
[----:B------:R-:W4:Y:S04]  /*35a90*/  LDL R20, [R1+0x1040] ;  /* 0x0010400001147983 */ /* 0x000f280000100800 */
[----:B0-----:R-:W4:Y:S04]  /*35aa0*/  LDL R96, [R1+0x1044] ;  /* 0x0010440001607983 */ /* 0x001f280000100800 */
[----:B------:R-:W4:Y:S04]  /*35ab0*/  LDL.64 R24, [R1+0xcf8] ;  /* 0x000cf80001187983 */ /* 0x000f280000100a00 */
[----:B------:R-:W4:Y:S04]  /*35ac0*/  LDL R124, [R1+0x1144] ;  /* 0x00114400017c7983 */ /* 0x000f280000100800 */
[----:B------:R-:W4:Y:S04]  /*35ad0*/  LDL.64 R18, [R1+0xbb8] ;  /* 0x000bb80001127983 */ /* 0x000f280000100a00 */
[----:B------:R-:W4:Y:S04]  /*35ae0*/  LDL R125, [R1+0x1140] ;  /* 0x00114000017d7983 */ /* 0x000f280000100800 */
[----:B------:R-:W4:Y:S04]  /*35af0*/  @P0 LDG.E.U16 R21, desc[UR20][R114.64] ;  /* 0x0000001472150981 */ /* 0x000f28000c1e1500 */
[----:B--2---:R-:W-:Y:S04]  /*35b00*/  STL [R1+0xf58], R108 ;  /* 0x000f586c01007387 */ /* 0x004fe80000100800 */
[----:B---3--:R0:W-:Y:S04]  /*35b10*/  STL [R1+0xf5c], R109 ;  /* 0x000f5c6d01007387 */ /* 0x0081e80000100800 */
[----:B0-----:R-:W2:Y:S04]  /*35b20*/  LDL.64 R108, [R1+0xcf0] ;  /* 0x000cf000016c7983 */ /* 0x001ea80000100a00 */
[----:B------:R0:W-:Y:S04]  /*35b30*/  @P4 STL [R1+0xe5c], R153 ;  /* 0x000e5c9901004387 */ /* 0x0001e80000100800 */
[----:B------:R-:W3:Y:S04]  /*35b40*/  LDL.64 R58, [R1+0xcc8] ;  /* 0x000cc800013a7983 */ /* 0x000ee80000100a00 */
[----:B0-----:R-:W2:Y:S04]  /*35b50*/  LDL.64 R152, [R1+0xbb0] ;  /* 0x000bb00001987983 */ /* 0x001ea80000100a00 */
[----:B------:R0:W-:Y:S04]  /*35b60*/  @P4 STL [R1+0x104c], R165 ;  /* 0x00104ca501004387 */ /* 0x0001e80000100800 */
[----:B------:R-:W3:Y:S01]  /*35b70*/  LDL.64 R94, [R1+0xb98] ;  /* 0x000b9800015e7983 */ /* 0x000ee20000100a00 */
[----:B------:R-:W-:-:S03]  /*35b80*/  PRMT R26, RZ, 0x7610, R26 ;  /* 0x00007610ff1a7816 */ /* 0x000fc6000000001a */
[----:B----4-:R-:W4:Y:S04]  /*35b90*/  @P4 LDG.E.U16 R96, desc[UR20][R8.64] ;  /* 0x0000001408604981 */ /* 0x010f28000c1e1500 */
[----:B0-----:R-:W3:Y:S04]  /*35ba0*/  LDL R165, [R1+0xe4c] ;  /* 0x000e4c0001a57983 */ /* 0x001ee80000100800 */
[----:B------:R0:W-:Y:S04]  /*35bb0*/  @P0 STL [R1+0x1048], R147 ;  /* 0x0010489301000387 */ /* 0x0001e80000100800 */
[----:B------:R-:W4:Y:S01]  /*35bc0*/  @P0 LDG.E.U16 R26, desc[UR20][R154.64] ;  /* 0x000000149a1a0981 */ /* 0x000f22000c1e1500 */
[----:B------:R-:W-:-:S03]  /*35bd0*/  PRMT R97, RZ, 0x7610, R97 ;  /* 0x00007610ff617816 */ /* 0x000fc60000000061 */
[----:B------:R-:W4:Y:S04]  /*35be0*/  @P0 LDG.E.U16 R20, desc[UR20][R6.64] ;  /* 0x0000001406140981 */ /* 0x000f28000c1e1500 */
[----:B0-----:R-:W4:Y:S04]  /*35bf0*/  LDL R147, [R1+0xe48] ;  /* 0x000e480001937983 */ /* 0x001f280000100800 */
[----:B------:R-:W4:Y:S04]  /*35c00*/  LDL.LU.64 R82, [R1+0x2e60] ;  /* 0x002e600001527983 */ /* 0x000f280000300a00 */
[----:B------:R0:W-:Y:S04]  /*35c10*/  @P4 STL [R1+0x114c], R27 ;  /* 0x00114c1b01004387 */ /* 0x0001e80000100800 */
[----:B------:R-:W4:Y:S04]  /*35c20*/  @P4 LDG.E.U16 R124, desc[UR20][R24.64] ;  /* 0x00000014187c4981 */ /* 0x000f28000c1e1500 */
[----:B------:R-:W4:Y:S04]  /*35c30*/  @P0 LDG.E.U16 R125, desc[UR20][R18.64] ;  /* 0x00000014127d0981 */ /* 0x000f28000c1e1500 */
[----:B0-----:R-:W4:Y:S04]  /*35c40*/  LDL.LU R27, [R1+0x2e58] ;  /* 0x002e5800011b7983 */ /* 0x001f280000300800 */
[----:B------:R-:W4:Y:S04]  /*35c50*/  LDL.LU.64 R114, [R1+0x2e50] ;  /* 0x002e500001727983 */ /* 0x000f280000300a00 */
[----:B--2---:R-:W2:Y:S04]  /*35c60*/  @P0 LDG.E.U16 R97, desc[UR20][R152.64] ;  /* 0x0000001498610981 */ /* 0x004ea8000c1e1500 */
[----:B---3--:R-:W3:Y:S04]  /*35c70*/  @P4 LDG.E.U16 R165, desc[UR20][R58.64] ;  /* 0x000000143aa54981 */ /* 0x008ee8000c1e1500 */
[----:B----4-:R-:W4:Y:S04]  /*35c80*/  @P0 LDG.E.U16 R147, desc[UR20][R94.64] ;  /* 0x000000145e930981 */ /* 0x010f28000c1e1500 */
[----:B------:R-:W2:Y:S04]  /*35c90*/  @P4 LDG.E.U16 R27, desc[UR20][R118.64] ;  /* 0x00000014761b4981 */ /* 0x000ea8000c1e1500 */
[----:B------:R-:W2:Y:S04]  /*35ca0*/  @P4 LDG.E.U16 R114, desc[UR20][R140.64] ;  /* 0x000000148c724981 */ /* 0x000ea8000c1e1500 */
[----:B------:R-:W2:Y:S04]  /*35cb0*/  @P0 LDG.E.U16 R115, desc[UR20][R92.64] ;  /* 0x000000145c730981 */ /* 0x000ea8000c1e1500 */
[----:B------:R-:W2:Y:S04]  /*35cc0*/  LDL.LU.64 R140, [R1+0x2e48] ;  /* 0x002e4800018c7983 */ /* 0x000ea80000300a00 */
[----:B--2---:R-:W2:Y:S04]  /*35cd0*/  @P0 LDG.E.U16 R140, desc[UR20][R2.64] ;  /* 0x00000014028c0981 */ /* 0x004ea8000c1e1500 */
[----:B------:R-:W3:Y:S04]  /*35ce0*/  @P4 LDG.E.U16 R141, desc[UR20][R4.64] ;  /* 0x00000014048d4981 */ /* 0x000ee8000c1e1500 */
[----:B------:R-:W-:Y:S04]  /*35cf0*/  STL [R1+0x28c8], R114 ;  /* 0x0028c87201007387 */ /* 0x000fe80000100800 */
[----:B------:R0:W-:Y:S04]  /*35d00*/  STL [R1+0x28cc], R115 ;  /* 0x0028cc7301007387 */ /* 0x0001e80000100800 */
[----:B0-----:R-:W4:Y:S04]  /*35d10*/  LDL.64 R114, [R1+0xcc0] ;  /* 0x000cc00001727983 */ /* 0x001f280000100a00 */
[----:B------:R0:W-:Y:S04]  /*35d20*/  @P0 STL [R1+0x1148], R21 ;  /* 0x0011481501000387 */ /* 0x0001e80000100800 */
[----:B------:R-:W4:Y:S04]  /*35d30*/  LDL R4, [R1+0xf48] ;  /* 0x000f480001047983 */ /* 0x000f280000100800 */
[----:B------:R-:W4:Y:S04]  /*35d40*/  LDL.64 R92, [R1+0xcb8] ;  /* 0x000cb800015c7983 */ /* 0x000f280000100a00 */
[----:B0-----:R-:W4:Y:S04]  /*35d50*/  LDL R21, [R1+0xf4c] ;  /* 0x000f4c0001157983 */ /* 0x001f280000100800 */
[----:B------:R-:W4:Y:S04]  /*35d60*/  LDL R5, [R1+0x103c] ;  /* 0x00103c0001057983 */ /* 0x000f280000100800 */
[----:B--2---:R-:W-:Y:S04]  /*35d70*/  STL [R1+0xe50], R140 ;  /* 0x000e508c01007387 */ /* 0x004fe80000100800 */
[----:B---3--:R0:W-:Y:S04]  /*35d80*/  STL [R1+0xe54], R141 ;  /* 0x000e548d01007387 */ /* 0x0081e80000100800 */
[----:B------:R-:W2:Y:S04]  /*35d90*/  LDL.64 R2, [R1+0xcb0] ;  /* 0x000cb00001027983 */ /* 0x000ea80000100a00 */
[----:B------:R-:W3:Y:S04]  /*35da0*/  LDL.64 R118, [R1+0xb80] ;  /* 0x000b800001767983 */ /* 0x000ee80000100a00 */
[----:B0-----:R-:W2:Y:S04]  /*35db0*/  LDL.64 R140, [R1+0xb88] ;  /* 0x000b8800018c7983 */ /* 0x001ea80000100a00 */
[----:B------:R-:W3:Y:S04]  /*35dc0*/  LDL.LU.64 R154, [R1+0x2e40] ;  /* 0x002e4000019a7983 */ /* 0x000ee80000300a00 */
[----:B------:R-:W-:Y:S04]  /*35dd0*/  STL [R1+0xf50], R26 ;  /* 0x000f501a01007387 */ /* 0x000fe80000100800 */
[----:B------:R0:W-:Y:S04]  /*35de0*/  STL [R1+0xf54], R27 ;  /* 0x000f541b01007387 */ /* 0x0001e80000100800 */
[----:B0-----:R-:W3:Y:S04]  /*35df0*/  LDL.64 R26, [R1+0xca8] ;  /* 0x000ca800011a7983 */ /* 0x001ee80000100a00 */
[----:B------:R-:W3:Y:S04]  /*35e00*/  LDL.LU.64 R8, [R1+0x2e38] ;  /* 0x002e380001087983 */ /* 0x000ee80000300a00 */
[----:B------:R0:W-:Y:S04]  /*35e10*/  @P4 STL [R1+0x1044], R96 ;  /* 0x0010446001004387 */ /* 0x0001e80000100800 */
[----:B----4-:R-:W4:Y:S04]  /*35e20*/  @P4 LDG.E.U16 R21, desc[UR20][R114.64] ;  /* 0x0000001472154981 */ /* 0x010f28000c1e1500 */
[----:B------:R-:W4:Y:S04]  /*35e30*/  @P4 LDG.E.U16 R5, desc[UR20][R92.64] ;  /* 0x000000145c054981 */ /* 0x000f28000c1e1500 */
[----:B0-----:R-:W4:Y:S04]  /*35e40*/  LDL.LU R96, [R1+0x2e30] ;  /* 0x002e300001607983 */ /* 0x001f280000300800 */
[----:B--2---:R-:W2:Y:S04]  /*35e50*/  @P0 LDG.E.U16 R83, desc[UR20][R140.64] ;  /* 0x000000148c530981 */ /* 0x004ea8000c1e1500 */
[----:B---3--:R-:W3:Y:S04]  /*35e60*/  @P4 LDG.E.U16 R154, desc[UR20][R26.64] ;  /* 0x000000141a9a4981 */ /* 0x008ee8000c1e1500 */
[----:B------:R-:W2:Y:S04]  /*35e70*/  @P0 LDG.E.U16 R8, desc[UR20][R118.64] ;  /* 0x0000001476080981 */ /* 0x000ea8000c1e1500 */
[----:B------:R-:W2:Y:S04]  /*35e80*/  @P4 LDG.E.U16 R9, desc[UR20][R2.64] ;  /* 0x0000001402094981 */ /* 0x000ea8000c1e1500 */
[----:B----4-:R-:W4:Y:S04]  /*35e90*/  @P4 LDG.E.U16 R96, desc[UR20][R108.64] ;  /* 0x000000146c604981 */ /* 0x010f28000c1e1500 */
[----:B------:R-:W2:Y:S04]  /*35ea0*/  LDL.64 R108, [R1+0xb78] ;  /* 0x000b7800016c7983 */ /* 0x000ea80000100a00 */
[----:B----4-:R-:W-:Y:S04]  /*35eb0*/  STL [R1+0x28d0], R96 ;  /* 0x0028d06001007387 */ /* 0x010fe80000100800 */
[----:B------:R0:W-:Y:S04]  /*35ec0*/  STL [R1+0x28d4], R97 ;  /* 0x0028d46101007387 */ /* 0x0001e80000100800 */
[----:B------:R-:W4:Y:S04]  /*35ed0*/  LDL.64 R6, [R1+0xc80] ;  /* 0x000c800001067983 */ /* 0x000f280000100a00 */
[----:B------:R-:W3:Y:S04]  /*35ee0*/  LDL.64 R24, [R1+0xb60] ;  /* 0x000b600001187983 */ /* 0x000ee80000100a00 */
[----:B0-----:R-:W3:Y:S04]  /*35ef0*/  LDL.64 R96, [R1+0xb90] ;  /* 0x000b900001607983 */ /* 0x001ee80000100a00 */
[----:B------:R0:W-:Y:S04]  /*35f00*/  @P0 STL [R1+0xe48], R147 ;  /* 0x000e489301000387 */ /* 0x0001e80000100800 */
[----:B--2---:R-:W2:Y:S04]  /*35f10*/  @P0 LDG.E.U16 R155, desc[UR20][R108.64] ;  /* 0x000000146c9b0981 */ /* 0x004ea8000c1e1500 */
[----:B------:R-:W2:Y:S04]  /*35f20*/  LDL.64 R18, [R1+0xc78] ;  /* 0x000c780001127983 */ /* 0x000ea80000100a00 */
[----:B0-----:R-:W2:Y:S04]  /*35f30*/  LDL R147, [R1+0xe40] ;  /* 0x000e400001937983 */ /* 0x001ea80000100800 */
[----:B----4-:R-:W4:Y:S04]  /*35f40*/  @P4 LDG.E.U16 R82, desc[UR20][R6.64] ;  /* 0x0000001406524981 */ /* 0x010f28000c1e1500 */
[----:B---3--:R-:W3:Y:S04]  /*35f50*/  @P0 LDG.E.U16 R4, desc[UR20][R96.64] ;  /* 0x0000001460040981 */ /* 0x008ee8000c1e1500 */
[----:B--2---:R-:W2:Y:S04]  /*35f60*/  @P0 LDG.E.U16 R147, desc[UR20][R24.64] ;  /* 0x0000001418930981 */ /* 0x004ea8000c1e1500 */
[----:B------:R-:W-:Y:S04]  /*35f70*/  @P0 STL [R1+0x1140], R125 ;  /* 0x0011407d01000387 */ /* 0x000fe80000100800 */
[----:B------:R0:W-:Y:S04]  /*35f80*/  @P4 STL [R1+0x1144], R124 ;  /* 0x0011447c01004387 */ /* 0x0001e80000100800 */
[----:B------:R-:W2:Y:S04]  /*35f90*/  LDL.64 R152, [R1+0xc70] ;  /* 0x000c700001987983 */ /* 0x000ea80000100a00 */
[----:B0-----:R-:W2:Y:S04]  /*35fa0*/  LDL.64 R124, [R1+0xb58] ;  /* 0x000b5800017c7983 */ /* 0x001ea80000100a00 */
[----:B------:R0:W-:Y:S04]  /*35fb0*/  @P4 STL [R1+0xe4c], R165 ;  /* 0x000e4ca501004387 */ /* 0x0001e80000100800 */
[----:B------:R-:W2:Y:S04]  /*35fc0*/  LDL.64 R58, [R1+0xb50] ;  /* 0x000b5000013a7983 */ /* 0x000ea80000100a00 */
[----:B------:R-:W2:Y:S04]  /*35fd0*/  LDL.64 R94, [R1+0xc68] ;  /* 0x000c6800015e7983 */ /* 0x000ea80000100a00 */
[----:B0-----:R-:W2:Y:S04]  /*35fe0*/  LDL R165, [R1+0x1034] ;  /* 0x0010340001a57983 */ /* 0x001ea80000100800 */
[----:B------:R-:W4:Y:S04]  /*35ff0*/  LDL.64 R114, [R1+0xb48] ;  /* 0x000b480001727983 */ /* 0x000f280000100a00 */
[----:B------:R-:W-:Y:S04]  /*36000*/  @P4 STL [R1+0xf4c], R21 ;  /* 0x000f4c1501004387 */ /* 0x000fe80000100800 */
[----:B------:R0:W-:Y:S04]  /*36010*/  @P0 STL [R1+0x1040], R20 ;  /* 0x0010401401000387 */ /* 0x0001e80000100800 */
[----:B------:R-:W4:Y:S04]  /*36020*/  LDL.64 R140, [R1+0xb40] ;  /* 0x000b4000018c7983 */ /* 0x000f280000100a00 */
[----:B------:R-:W4:Y:S04]  /*36030*/  LDL.64 R118, [R1+0xc40] ;  /* 0x000c400001767983 */ /* 0x000f280000100a00 */
[----:B0-----:R-:W4:Y:S04]  /*36040*/  LDL.64 R20, [R1+0xc60] ;  /* 0x000c600001147983 */ /* 0x001f280000100a00 */
[----:B------:R-:W-:Y:S04]  /*36050*/  @P4 STL [R1+0x103c], R5 ;  /* 0x00103c0501004387 */ /* 0x000fe80000100800 */
[----:B---3--:R0:W-:Y:S04]  /*36060*/  @P0 STL [R1+0xf48], R4 ;  /* 0x000f480401000387 */ /* 0x0081e80000100800 */
[----:B------:R-:W3:Y:S04]  /*36070*/  LDL.64 R2, [R1+0xc38] ;  /* 0x000c380001027983 */ /* 0x000ee80000100a00 */
[----:B------:R-:W3:Y:S04]  /*36080*/  LDL.64 R92, [R1+0xb18] ;  /* 0x000b1800015c7983 */ /* 0x000ee80000100a00 */
[----:B0-----:R-:W3:Y:S04]  /*36090*/  LDL.64 R4, [R1+0xb20] ;  /* 0x000b200001047983 */ /* 0x001ee80000100a00 */
[----:B------:R-:W3:Y:S04]  /*360a0*/  LDL.64 R26, [R1+0xc30] ;  /* 0x000c3000011a7983 */ /* 0x000ee80000100a00 */
[----:B------:R-:W-:Y:S04]  /*360b0*/  STL [R1+0x28d8], R154 ;  /* 0x0028d89a01007387 */ /* 0x000fe80000100800 */
[----:B------:R-:W3:Y:S04]  /*360c0*/  LDL.64 R96, [R1+0xb10] ;  /* 0x000b100001607983 */ /* 0x000ee80000100a00 */
[----:B------:R-:W-:Y:S04]  /*360d0*/  STL [R1+0x1138], R8 ;  /* 0x0011380801007387 */ /* 0x000fe80000100800 */
[----:B------:R0:W-:Y:S04]  /*360e0*/  STL [R1+0x113c], R9 ;  /* 0x00113c0901007387 */ /* 0x0001e80000100800 */
[----:B------:R-:W3:Y:S04]  /*360f0*/  LDL.64 R108, [R1+0xb08] ;  /* 0x000b0800016c7983 */ /* 0x000ee80000100a00 */
[----:B0-----:R-:W3:Y:S04]  /*36100*/  LDL.64 R8, [R1+0xc28] ;  /* 0x000c280001087983 */ /* 0x001ee80000100a00 */
[----:B------:R0:W-:Y:S01]  /*36110*/  STL [R1+0x28dc], R155 ;  /* 0x0028dc9b01007387 */ /* 0x0001e20000100800 */
[----:B------:R-:W-:-:S03]  /*36120*/  PRMT R146, RZ, 0x7610, R146 ;  /* 0x00007610ff927816 */ /* 0x000fc60000000092 */
[----:B--2---:R-:W2:Y:S04]  /*36130*/  @P4 LDG.E.U16 R165, desc[UR20][R152.64] ;  /* 0x0000001498a54981 */ /* 0x004ea8000c1e1500 */
[----:B------:R-:W2:Y:S04]  /*36140*/  @P0 LDG.E.U16 R146, desc[UR20][R124.64] ;  /* 0x000000147c920981 */ /* 0x000ea8000c1e1500 */
[----:B0-----:R-:W2:Y:S04]  /*36150*/  LDL R155, [R1+0xe38] ;  /* 0x000e3800019b7983 */ /* 0x001ea80000100800 */
[----:B------:R-:W2:Y:S04]  /*36160*/  LDL.LU.64 R6, [R1+0x2e28] ;  /* 0x002e280001067983 */ /* 0x000ea80000300a00 */
[----:B----4-:R-:W-:Y:S04]  /*36170*/  STL [R1+0xe44], R82 ;  /* 0x000e445201007387 */ /* 0x010fe80000100800 */
[----:B------:R0:W-:Y:S04]  /*36180*/  STL [R1+0x1038], R83 ;  /* 0x0010385301007387 */ /* 0x0001e80000100800 */
[----:B0-----:R-:W4:Y:S04]  /*36190*/  LDL.64 R82, [R1+0xc20] ;  /* 0x000c200001527983 */ /* 0x001f280000100a00 */
[----:B------:R-:W4:Y:S04]  /*361a0*/  LDL.LU.64 R24, [R1+0x2e20] ;  /* 0x002e200001187983 */ /* 0x000f280000300a00 */
[----:B------:R0:W-:Y:S04]  /*361b0*/  @P0 STL [R1+0xe40], R147 ;  /* 0x000e409301000387 */ /* 0x0001e80000100800 */
[----:B0-----:R-:W4:Y:S01]  /*361c0*/  LDL.LU R147, [R1+0x2e18] ;  /* 0x002e180001937983 */ /* 0x001f220000300800 */
[----:B------:R-:W-:-:S06]  /*361d0*/  PRMT R164, RZ, 0x7610, R164 ;  /* 0x00007610ffa47816 */ /* 0x000fcc00000000a4 */
[----:B------:R-:W4:Y:S01]  /*361e0*/  @P4 LDG.E.U16 R164, desc[UR20][R94.64] ;  /* 0x000000145ea44981 */ /* 0x000f22000c1e1500 */
[----:B------:R-:W-:-:S06]  /*361f0*/  PRMT R0, RZ, 0x7610, R0 ;  /* 0x00007610ff007816 */ /* 0x000fcc0000000000 */
[----:B---3--:R-:W3:Y:S04]  /*36200*/  @P4 LDG.E.U16 R0, desc[UR20][R2.64] ;  /* 0x0000001402004981 */ /* 0x008ee8000c1e1500 */
[----:B--2---:R-:W2:Y:S04]  /*36210*/  @P0 LDG.E.U16 R155, desc[UR20][R4.64] ;  /* 0x00000014049b0981 */ /* 0x004ea8000c1e1500 */
[----:B----4-:R-:W4:Y:S04]  /*36220*/  @P4 LDG.E.U16 R147, desc[UR20][R18.64] ;  /* 0x0000001412934981 */ /* 0x010f28000c1e1500 */
[----:B------:R-:W2:Y:S04]  /*36230*/  LDL.LU.64 R18, [R1+0x2e10] ;  /* 0x002e100001127983 */ /* 0x000ea80000300a00 */
[----:B------:R-:W2:Y:S04]  /*36240*/  LDL.LU.64 R124, [R1+0x2e08] ;  /* 0x002e0800017c7983 */ /* 0x000ea80000300a00 */
[----:B------:R-:W-:Y:S04]  /*36250*/  STL [R1+0xf40], R146 ;  /* 0x000f409201007387 */ /* 0x000fe80000100800 */
[----:B----4-:R0:W-:Y:S04]  /*36260*/  STL [R1+0xf44], R147 ;  /* 0x000f449301007387 */ /* 0x0101e80000100800 */
[----:B0-----:R-:W4:Y:S04]  /*36270*/  LDL.64 R146, [R1+0xb00] ;  /* 0x000b000001927983 */ /* 0x001f280000100a00 */
[----:B------:R-:W3:Y:S04]  /*36280*/  LDL.LU.64 R152, [R1+0x2e00] ;  /* 0x002e000001987983 */ /* 0x000ee80000300a00 */
[----:B------:R0:W-:Y:S04]  /*36290*/  @P4 STL [R1+0x1034], R165 ;  /* 0x001034a501004387 */ /* 0x0001e80000100800 */
[----:B--2---:R-:W2:Y:S04]  /*362a0*/  @P0 LDG.E.U16 R125, desc[UR20][R96.64] ;  /* 0x00000014607d0981 */ /* 0x004ea8000c1e1500 */
[----:B0-----:R-:W2:Y:S04]  /*362b0*/  LDL.LU R165, [R1+0x2df8] ;  /* 0x002df80001a57983 */ /* 0x001ea80000300800 */
[----:B---3--:R-:W3:Y:S04]  /*362c0*/  @P4 LDG.E.U16 R152, desc[UR20][R82.64] ;  /* 0x0000001452984981 */ /* 0x008ee8000c1e1500 */
[----:B----4-:R-:W4:Y:S04]  /*362d0*/  @P0 LDG.E.U16 R153, desc[UR20][R146.64] ;  /* 0x0000001492990981 */ /* 0x010f28000c1e1500 */
[----:B--2---:R-:W2:Y:S04]  /*362e0*/  @P0 LDG.E.U16 R165, desc[UR20][R58.64] ;  /* 0x000000143aa50981 */ /* 0x004ea8000c1e1500 */
[----:B------:R-:W2:Y:S04]  /*362f0*/  LDL.LU.64 R58, [R1+0x2df0] ;  /* 0x002df000013a7983 */ /* 0x000ea80000300a00 */
[----:B------:R-:W3:Y:S04]  /*36300*/  LDL.LU.64 R94, [R1+0x2de8] ;  /* 0x002de800015e7983 */ /* 0x000ee80000300a00 */
[----:B--2---:R-:W2:Y:S04]  /*36310*/  @P4 LDG.E.U16 R58, desc[UR20][R118.64] ;  /* 0x00000014763a4981 */ /* 0x004ea8000c1e1500 */
[----:B---3--:R-:W3:Y:S04]  /*36320*/  @P4 LDG.E.U16 R94, desc[UR20][R20.64] ;  /* 0x00000014145e4981 */ /* 0x008ee8000c1e1500 */
[----:B------:R-:W2:Y:S04]  /*36330*/  @P0 LDG.E.U16 R95, desc[UR20][R140.64] ;  /* 0x000000148c5f0981 */ /* 0x000ea8000c1e1500 */
[----:B------:R-:W2:Y:S04]  /*36340*/  @P0 LDG.E.U16 R59, desc[UR20][R114.64] ;  /* 0x00000014723b0981 */ /* 0x000ea8000c1e1500 */
[----:B------:R-:W-:Y:S04]  /*36350*/  STL [R1+0x1134], R164 ;  /* 0x001134a401007387 */ /* 0x000fe80000100800 */
[----:B------:R0:W-:Y:S04]  /*36360*/  STL [R1+0x1030], R165 ;  /* 0x001030a501007387 */ /* 0x0001e80000100800 */
[----:B------:R-:W4:Y:S04]  /*36370*/  LDL.64 R20, [R1+0xab8] ;  /* 0x000ab80001147983 */ /* 0x000f280000100a00 */
[----:B------:R-:W4:Y:S04]  /*36380*/  LDL.64 R114, [R1+0xac0] ;  /* 0x000ac00001727983 */ /* 0x000f280000100a00 */
[----:B0-----:R-:W4:Y:S04]  /*36390*/  LDL.64 R164, [R1+0xac8] ;  /* 0x000ac80001a47983 */ /* 0x001f280000100a00 */
[----:B---3--:R-:W-:Y:S04]  /*363a0*/  STL [R1+0x28e0], R94 ;  /* 0x0028e05e01007387 */ /* 0x008fe80000100800 */
[----:B------:R-:W3:Y:S04]  /*363b0*/  LDL.64 R140, [R1+0xab0] ;  /* 0x000ab000018c7983 */ /* 0x000ee80000100a00 */
[----:B--2---:R-:W-:Y:S04]  /*363c0*/  STL [R1+0x28e4], R95 ;  /* 0x0028e45f01007387 */ /* 0x004fe80000100800 */
[----:B------:R-:W-:Y:S04]  /*363d0*/  STL [R1+0xe3c], R58 ;  /* 0x000e3c3a01007387 */ /* 0x000fe80000100800 */
[----:B------:R0:W-:Y:S04]  /*363e0*/  STL [R1+0x1130], R59 ;  /* 0x0011303b01007387 */ /* 0x0001e80000100800 */
[----:B------:R-:W2:Y:S04]  /*363f0*/  LDL.64 R118, [R1+0xaa0] ;  /* 0x000aa00001767983 */ /* 0x000ea80000100a00 */
[----:B----4-:R-:W4:Y:S04]  /*36400*/  @P0 LDG.E.U16 R6, desc[UR20][R20.64] ;  /* 0x0000001414060981 */ /* 0x010f28000c1e1500 */
[----:B0-----:R-:W3:Y:S04]  /*36410*/  LDL.64 R58, [R1+0xaa8] ;  /* 0x000aa800013a7983 */ /* 0x001ee80000100a00 */
[----:B------:R-:W4:Y:S04]  /*36420*/  LDL.LU.64 R4, [R1+0x2de0] ;  /* 0x002de00001047983 */ /* 0x000f280000300a00 */
[----:B------:R-:W4:Y:S04]  /*36430*/  LDL.LU.64 R2, [R1+0x2dd8] ;  /* 0x002dd80001027983 */ /* 0x000f280000300a00 */
[----:B------:R-:W4:Y:S04]  /*36440*/  @P4 LDG.E.U16 R124, desc[UR20][R164.64] ;  /* 0x00000014a47c4981 */ /* 0x000f28000c1e1500 */
[----:B--2---:R-:W2:Y:S04]  /*36450*/  @P0 LDG.E.U16 R18, desc[UR20][R118.64] ;  /* 0x0000001476120981 */ /* 0x004ea8000c1e1500 */
[----:B---3--:R-:W3:Y:S04]  /*36460*/  @P4 LDG.E.U16 R19, desc[UR20][R58.64] ;  /* 0x000000143a134981 */ /* 0x008ee8000c1e1500 */
[----:B----4-:R-:W4:Y:S04]  /*36470*/  @P0 LDG.E.U16 R4, desc[UR20][R108.64] ;  /* 0x000000146c040981 */ /* 0x010f28000c1e1500 */
[----:B------:R-:W2:Y:S04]  /*36480*/  @P4 LDG.E.U16 R2, desc[UR20][R26.64] ;  /* 0x000000141a024981 */ /* 0x000ea8000c1e1500 */
[----:B------:R-:W3:Y:S04]  /*36490*/  @P0 LDG.E.U16 R3, desc[UR20][R92.64] ;  /* 0x000000145c030981 */ /* 0x000ee8000c1e1500 */
[----:B------:R-:W4:Y:S04]  /*364a0*/  @P4 LDG.E.U16 R5, desc[UR20][R8.64] ;  /* 0x0000001408054981 */ /* 0x000f28000c1e1500 */
[----:B------:R0:W-:Y:S04]  /*364b0*/  STL [R1+0xf3c], R0 ;  /* 0x000f3c0001007387 */ /* 0x0001e80000100800 */
[----:B0-----:R-:W4:Y:S04]  /*364c0*/  LDL.LU R0, [R1+0x2dd0] ;  /* 0x002dd00001007983 */ /* 0x001f280000300800 */
[----:B------:R-:W4:Y:S04]  /*364d0*/  LDL.64 R92, [R1+0xa98] ;  /* 0x000a9800015c7983 */ /* 0x000f280000100a00 */
[----:B--2---:R-:W-:Y:S04]  /*364e0*/  STL [R1+0x102c], R2 ;  /* 0x00102c0201007387 */ /* 0x004fe80000100800 */
[----:B---3--:R0:W-:Y:S04]  /*364f0*/  STL [R1+0xf38], R3 ;  /* 0x000f380301007387 */ /* 0x0081e80000100800 */
[----:B------:R-:W2:Y:S04]  /*36500*/  LDL.64 R26, [R1+0xa90] ;  /* 0x000a9000011a7983 */ /* 0x000ea80000100a00 */
[----:B------:R-:W3:Y:S04]  /*36510*/  LDL.64 R108, [R1+0xa80] ;  /* 0x000a8000016c7983 */ /* 0x000ee80000100a00 */
[----:B0-----:R-:W2:Y:S04]  /*36520*/  LDL.64 R2, [R1+0xa88] ;  /* 0x000a880001027983 */ /* 0x001ea80000100a00 */
[----:B----4-:R-:W-:Y:S04]  /*36530*/  STL [R1+0x1128], R4 ;  /* 0x0011280401007387 */ /* 0x010fe80000100800 */
[----:B------:R0:W-:Y:S04]  /*36540*/  STL [R1+0x112c], R5 ;  /* 0x00112c0501007387 */ /* 0x0001e80000100800 */
[----:B------:R-:W4:Y:S04]  /*36550*/  LDL.64 R96, [R1+0xa28] ;  /* 0x000a280001607983 */ /* 0x000f280000100a00 */
[----:B------:R-:W3:Y:S04]  /*36560*/  @P4 LDG.E.U16 R25, desc[UR20][R92.64] ;  /* 0x000000145c194981 */ /* 0x000ee8000c1e1500 */
[----:B0-----:R-:W3:Y:S04]  /*36570*/  LDL.64 R4, [R1+0xa38] ;  /* 0x000a380001047983 */ /* 0x001ee80000100a00 */
[----:B------:R-:W-:Y:S04]  /*36580*/  STL [R1+0x28e8], R152 ;  /* 0x0028e89801007387 */ /* 0x000fe80000100800 */
[----:B------:R-:W3:Y:S04]  /*36590*/  LDL.64 R8, [R1+0xa30] ;  /* 0x000a300001087983 */ /* 0x000ee80000100a00 */
[----:B------:R-:W3:Y:S04]  /*365a0*/  LDL.64 R82, [R1+0xa20] ;  /* 0x000a200001527983 */ /* 0x000ee80000100a00 */
[----:B------:R-:W-:Y:S04]  /*365b0*/  STL [R1+0x28ec], R153 ;  /* 0x0028ec9901007387 */ /* 0x000fe80000100800 */
[----:B------:R-:W3:Y:S04]  /*365c0*/  LDL.64 R146, [R1+0xa18] ;  /* 0x000a180001927983 */ /* 0x000ee80000100a00 */
[----:B------:R-:W3:Y:S04]  /*365d0*/  LDL.64 R164, [R1+0xa10] ;  /* 0x000a100001a47983 */ /* 0x000ee80000100a00 */
[----:B------:R-:W-:Y:S04]  /*365e0*/  STL [R1+0xe34], R124 ;  /* 0x000e347c01007387 */ /* 0x000fe80000100800 */
[----:B------:R0:W-:Y:S04]  /*365f0*/  STL [R1+0x1028], R125 ;  /* 0x0010287d01007387 */ /* 0x0001e80000100800 */
[----:B0-----:R-:W3:Y:S04]  /*36600*/  LDL.64 R124, [R1+0xa08] ;  /* 0x000a0800017c7983 */ /* 0x001ee80000100a00 */
[----:B------:R-:W-:Y:S04]  /*36610*/  @P0 STL [R1+0xe38], R155 ;  /* 0x000e389b01000387 */ /* 0x000fe80000100800 */
[----:B------:R-:W3:Y:S04]  /*36620*/  LDL.LU.64 R20, [R1+0x2dc8] ;  /* 0x002dc80001147983 */ /* 0x000ee80000300a00 */
[----:B------:R0:W-:Y:S04]  /*36630*/  STL [R1+0xe30], R6 ;  /* 0x000e300601007387 */ /* 0x0001e80000100800 */
[----:B0-----:R-:W3:Y:S01]  /*36640*/  LDL.LU R6, [R1+0x2dc0] ;  /* 0x002dc00001067983 */ /* 0x001ee20000300800 */
[----:B------:R-:W-:-:S02]  /*36650*/  PRMT R10, RZ, 0x7610, R10 ;  /* 0x00007610ff0a7816 */ /* 0x000fc4000000000a */
[----:B------:R-:W-:Y:S02]  /*36660*/  PRMT R11, RZ, 0x7610, R11 ;  /* 0x00007610ff0b7816 */ /* 0x000fe4000000000b */
[----:B------:R-:W-:Y:S02]  /*36670*/  PRMT R42, RZ, 0x7610, R42 ;  /* 0x00007610ff2a7816 */ /* 0x000fe4000000002a */
[----:B------:R-:W-:Y:S02]  /*36680*/  PRMT R43, RZ, 0x7610, R43 ;  /* 0x00007610ff2b7816 */ /* 0x000fe4000000002b */
[----:B------:R-:W-:Y:S02]  /*36690*/  PRMT R150, RZ, 0x7610, R150 ;  /* 0x00007610ff967816 */ /* 0x000fe40000000096 */
[----:B------:R-:W-:Y:S02]  /*366a0*/  PRMT R151, RZ, 0x7610, R151 ;  /* 0x00007610ff977816 */ /* 0x000fe40000000097 */
[----:B------:R-:W-:-:S02]  /*366b0*/  PRMT R12, RZ, 0x7610, R12 ;  /* 0x00007610ff0c7816 */ /* 0x000fc4000000000c */
[----:B------:R-:W-:Y:S01]  /*366c0*/  PRMT R13, RZ, 0x7610, R13 ;  /* 0x00007610ff0d7816 */ /* 0x000fe2000000000d */
[----:B--2---:R-:W2:Y:S04]  /*366d0*/  @P0 LDG.E.U16 R24, desc[UR20][R2.64] ;  /* 0x0000001402180981 */ /* 0x004ea8000c1e1500 */
[----:B----4-:R-:W4:Y:S04]  /*366e0*/  @P0 LDG.E.U16 R10, desc[UR20][R96.64] ;  /* 0x00000014600a0981 */ /* 0x010f28000c1e1500 */
[----:B---3--:R-:W3:Y:S04]  /*366f0*/  @P4 LDG.E.U16 R7, desc[UR20][R4.64] ;  /* 0x0000001404074981 */ /* 0x008ee8000c1e1500 */
[----:B------:R-:W2:Y:S04]  /*36700*/  @P4 LDG.E.U16 R11, desc[UR20][R8.64] ;  /* 0x00000014080b4981 */ /* 0x000ea8000c1e1500 */
[----:B------:R-:W2:Y:S04]  /*36710*/  @P0 LDG.E.U16 R43, desc[UR20][R82.64] ;  /* 0x00000014522b0981 */ /* 0x000ea8000c1e1500 */
[----:B------:R-:W2:Y:S04]  /*36720*/  @P4 LDG.E.U16 R42, desc[UR20][R146.64] ;  /* 0x00000014922a4981 */ /* 0x000ea8000c1e1500 */
[----:B------:R-:W2:Y:S04]  /*36730*/  @P4 LDG.E.U16 R150, desc[UR20][R124.64] ;  /* 0x000000147c964981 */ /* 0x000ea8000c1e1500 */
[----:B------:R-:W2:Y:S04]  /*36740*/  @P0 LDG.E.U16 R20, desc[UR20][R140.64] ;  /* 0x000000148c140981 */ /* 0x000ea8000c1e1500 */
[----:B------:R-:W3:Y:S04]  /*36750*/  @P4 LDG.E.U16 R21, desc[UR20][R114.64] ;  /* 0x0000001472154981 */ /* 0x000ee8000c1e1500 */
[----:B------:R-:W4:Y:S04]  /*36760*/  LDL.LU R115, [R1+0x121c] ;  /* 0x00121c0001737983 */ /* 0x000f280000300800 */
[----:B------:R-:W4:Y:S04]  /*36770*/  LDL.LU R114, [R1+0x1218] ;  /* 0x0012180001727983 */ /* 0x000f280000300800 */
[----:B------:R-:W4:Y:S04]  /*36780*/  LDL.64 R140, [R1+0x9f8] ;  /* 0x0009f800018c7983 */ /* 0x000f280000100a00 */
[----:B------:R-:W-:Y:S04]  /*36790*/  STL [R1+0x1020], R18 ;  /* 0x0010201201007387 */ /* 0x000fe80000100800 */
[----:B------:R0:W-:Y:S04]  /*367a0*/  STL [R1+0x1024], R19 ;  /* 0x0010241301007387 */ /* 0x0001e80000100800 */
[----:B0-----:R-:W4:Y:S04]  /*367b0*/  LDL.64 R18, [R1+0x9b8] ;  /* 0x0009b80001127983 */ /* 0x001f280000100a00 */
[----:B--2---:R-:W-:Y:S04]  /*367c0*/  STL [R1+0xf30], R20 ;  /* 0x000f301401007387 */ /* 0x004fe80000100800 */
[----:B---3--:R0:W-:Y:S04]  /*367d0*/  STL [R1+0xf34], R21 ;  /* 0x000f341501007387 */ /* 0x0081e80000100800 */
[----:B------:R-:W2:Y:S04]  /*367e0*/  LDL.64 R58, [R1+0x9a8] ;  /* 0x0009a800013a7983 */ /* 0x000ea80000100a00 */
[----:B------:R-:W3:Y:S04]  /*367f0*/  LDL.64 R118, [R1+0x998] ;  /* 0x0009980001767983 */ /* 0x000ee80000100a00 */
[----:B0-----:R-:W3:Y:S04]  /*36800*/  LDL.64 R20, [R1+0x9b0] ;  /* 0x0009b00001147983 */ /* 0x001ee80000100a00 */
[----:B------:R-:W3:Y:S04]  /*36810*/  LDL.LU.64 R92, [R1+0x2db8] ;  /* 0x002db800015c7983 */ /* 0x000ee80000300a00 */
[----:B----4-:R-:W4:Y:S04]  /*36820*/  @P0 LDG.E.U16 R151, desc[UR20][R140.64] ;  /* 0x000000148c970981 */ /* 0x010f28000c1e1500 */
[----:B------:R-:W4:Y:S01]  /*36830*/  LDL.LU.64 R2, [R1+0x2db0] ;  /* 0x002db00001027983 */ /* 0x000f220000300a00 */
[----:B------:R-:W-:-:S03]  /*36840*/  PRMT R17, RZ, 0x7610, R17 ;  /* 0x00007610ff117816 */ /* 0x000fc60000000011 */
[----:B--2---:R-:W2:Y:S04]  /*36850*/  @P4 LDG.E.U16 R12, desc[UR20][R58.64] ;  /* 0x000000143a0c4981 */ /* 0x004ea8000c1e1500 */
[----:B---3--:R-:W3:Y:S04]  /*36860*/  @P0 LDG.E.U16 R13, desc[UR20][R20.64] ;  /* 0x00000014140d0981 */ /* 0x008ee8000c1e1500 */
[----:B------:R-:W2:Y:S04]  /*36870*/  @P4 LDG.E.U16 R92, desc[UR20][R26.64] ;  /* 0x000000141a5c4981 */ /* 0x000ea8000c1e1500 */
[----:B------:R-:W3:Y:S04]  /*36880*/  @P0 LDG.E.U16 R93, desc[UR20][R108.64] ;  /* 0x000000146c5d0981 */ /* 0x000ee8000c1e1500 */
[----:B------:R-:W-:Y:S04]  /*36890*/  STL [R1+0x1120], R24 ;  /* 0x0011201801007387 */ /* 0x000fe80000100800 */
[----:B------:R0:W-:Y:S04]  /*368a0*/  STL [R1+0x1124], R25 ;  /* 0x0011241901007387 */ /* 0x0001e80000100800 */
[----:B------:R-:W4:Y:S04]  /*368b0*/  LDL.64 R26, [R1+0x990] ;  /* 0x00099000011a7983 */ /* 0x000f280000100a00 */
[----:B------:R-:W4:Y:S04]  /*368c0*/  @P0 LDG.E.U16 R17, desc[UR20][R164.64] ;  /* 0x00000014a4110981 */ /* 0x000f28000c1e1500 */
[----:B0-----:R-:W4:Y:S04]  /*368d0*/  LDL.64 R24, [R1+0x9a0] ;  /* 0x0009a00001187983 */ /* 0x001f280000100a00 */
[----:B--2---:R-:W-:Y:S04]  /*368e0*/  STL [R1+0x28f0], R92 ;  /* 0x0028f05c01007387 */ /* 0x004fe80000100800 */
[----:B------:R-:W2:Y:S04]  /*368f0*/  LDL.64 R108, [R1+0x988] ;  /* 0x00098800016c7983 */ /* 0x000ea80000100a00 */
[----:B---3--:R-:W-:Y:S04]  /*36900*/  STL [R1+0x28f4], R93 ;  /* 0x0028f45d01007387 */ /* 0x008fe80000100800 */
[----:B------:R-:W3:Y:S04]  /*36910*/  LDL.LU.64 R4, [R1+0x2da8] ;  /* 0x002da80001047983 */ /* 0x000ee80000300a00 */
[----:B------:R0:W-:Y:S04]  /*36920*/  STL [R1+0xf2c], R7 ;  /* 0x000f2c0701007387 */ /* 0x0001e80000100800 */
[----:B0-----:R-:W3:Y:S04]  /*36930*/  LDL.LU R7, [R1+0x2da4] ;  /* 0x002da40001077983 */ /* 0x001ee80000300800 */
[----:B------:R0:W-:Y:S04]  /*36940*/  STL [R1+0xf28], R10 ;  /* 0x000f280a01007387 */ /* 0x0001e80000100800 */
[----:B0-----:R-:W3:Y:S04]  /*36950*/  LDL.LU R10, [R1+0x2da0] ;  /* 0x002da000010a7983 */ /* 0x001ee80000300800 */
[----:B------:R-:W3:Y:S04]  /*36960*/  LDL.LU R97, [R1+0x1214] ;  /* 0x0012140001617983 */ /* 0x000ee80000300800 */
[----:B------:R-:W3:Y:S04]  /*36970*/  LDL.LU R96, [R1+0x1210] ;  /* 0x0012100001607983 */ /* 0x000ee80000300800 */
[----:B------:R-:W3:Y:S04]  /*36980*/  LDL.LU.64 R8, [R1+0x2d98] ;  /* 0x002d980001087983 */ /* 0x000ee80000300a00 */
[----:B------:R0:W-:Y:S04]  /*36990*/  STL [R1+0x101c], R11 ;  /* 0x00101c0b01007387 */ /* 0x0001e80000100800 */
[----:B0-----:R-:W3:Y:S04]  /*369a0*/  LDL.LU R11, [R1+0x2d90] ;  /* 0x002d9000010b7983 */ /* 0x001ee80000300800 */
[----:B------:R-:W3:Y:S04]  /*369b0*/  LDL.64 R82, [R1+0x980] ;  /* 0x0009800001527983 */ /* 0x000ee80000100a00 */
[----:B------:R-:W3:Y:S04]  /*369c0*/  LDL.64 R164, [R1+0x940] ;  /* 0x0009400001a47983 */ /* 0x000ee80000100a00 */
[----:B------:R-:W-:Y:S04]  /*369d0*/  STL [R1+0x111c], R42 ;  /* 0x00111c2a01007387 */ /* 0x000fe80000100800 */
[----:B------:R0:W-:Y:S04]  /*369e0*/  STL [R1+0x1018], R43 ;  /* 0x0010182b01007387 */ /* 0x0001e80000100800 */
[----:B------:R-:W3:Y:S04]  /*369f0*/  LDL.64 R124, [R1+0x920] ;  /* 0x00092000017c7983 */ /* 0x000ee80000100a00 */
[----:B------:R-:W3:Y:S04]  /*36a00*/  LDL.64 R146, [R1+0x928] ;  /* 0x0009280001927983 */ /* 0x000ee80000100a00 */
[----:B0-----:R-:W3:Y:S04]  /*36a10*/  LDL.64 R42, [R1+0x930] ;  /* 0x00093000012a7983 */ /* 0x001ee80000100a00 */
[----:B------:R-:W-:Y:S04]  /*36a20*/  STL [R1+0x28f8], R150 ;  /* 0x0028f89601007387 */ /* 0x000fe80000100800 */
[----:B------:R-:W3:Y:S04]  /*36a30*/  LDL.64 R140, [R1+0x918] ;  /* 0x00091800018c7983 */ /* 0x000ee80000100a00 */
[----:B----4-:R-:W-:Y:S04]  /*36a40*/  STL [R1+0x28fc], R151 ;  /* 0x0028fc9701007387 */ /* 0x010fe80000100800 */
[----:B------:R-:W-:Y:S04]  /*36a50*/  STL [R1+0x1014], R12 ;  /* 0x0010140c01007387 */ /* 0x000fe80000100800 */
[----:B------:R0:W-:Y:S04]  /*36a60*/  STL [R1+0xf20], R13 ;  /* 0x000f200d01007387 */ /* 0x0001e80000100800 */
[----:B------:R-:W4:Y:S04]  /*36a70*/  LDL.64 R58, [R1+0x910] ;  /* 0x00091000013a7983 */ /* 0x000f280000100a00 */
[----:B0-----:R-:W4:Y:S01]  /*36a80*/  LDL.64 R12, [R1+0x908] ;  /* 0x00090800010c7983 */ /* 0x001f220000100a00 */
[----:B------:R-:W-:-:S02]  /*36a90*/  PRMT R137, RZ, 0x7610, R137 ;  /* 0x00007610ff897816 */ /* 0x000fc40000000089 */
[----:B------:R-:W-:Y:S02]  /*36aa0*/  PRMT R14, RZ, 0x7610, R14 ;  /* 0x00007610ff0e7816 */ /* 0x000fe4000000000e */
[----:B------:R-:W-:Y:S02]  /*36ab0*/  PRMT R15, RZ, 0x7610, R15 ;  /* 0x00007610ff0f7816 */ /* 0x000fe4000000000f */
[----:B------:R-:W-:Y:S01]  /*36ac0*/  PRMT R16, RZ, 0x7610, R16 ;  /* 0x00007610ff107816 */ /* 0x000fe20000000010 */
[----:B------:R-:W4:Y:S04]  /*36ad0*/  @P0 LDG.E.U16 R137, desc[UR20][R118.64] ;  /* 0x0000001476890981 */ /* 0x000f28000c1e1500 */
[----:B------:R-:W4:Y:S04]  /*36ae0*/  @P0 LDG.E.U16 R14, desc[UR20][R26.64] ;  /* 0x000000141a0e0981 */ /* 0x000f28000c1e1500 */
[----:B------:R-:W4:Y:S04]  /*36af0*/  @P4 LDG.E.U16 R15, desc[UR20][R24.64] ;  /* 0x00000014180f4981 */ /* 0x000f28000c1e1500 */
[----:B------:R-:W4:Y:S01]  /*36b00*/  @P4 LDG.E.U16 R16, desc[UR20][R18.64] ;  /* 0x0000001412104981 */ /* 0x000f22000c1e1500 */
[----:B------:R-:W-:-:S02]  /*36b10*/  PRMT R90, RZ, 0x7610, R90 ;  /* 0x00007610ff5a7816 */ /* 0x000fc4000000005a */
[----:B------:R-:W-:Y:S01]  /*36b20*/  PRMT R91, RZ, 0x7610, R91 ;  /* 0x00007610ff5b7816 */ /* 0x000fe2000000005b */
[----:B------:R-:W4:Y:S01]  /*36b30*/  LDL.64 R118, [R1+0x900] ;  /* 0x0009000001767983 */ /* 0x000f220000100a00 */
[----:B------:R-:W-:Y:S02]  /*36b40*/  PRMT R28, RZ, 0x7610, R28 ;  /* 0x00007610ff1c7816 */ /* 0x000fe4000000001c */
[----:B------:R-:W-:Y:S02]  /*36b50*/  PRMT R29, RZ, 0x7610, R29 ;  /* 0x00007610ff1d7816 */ /* 0x000fe4000000001d */
[----:B------:R-:W-:Y:S02]  /*36b60*/  PRMT R30, RZ, 0x7610, R30 ;  /* 0x00007610ff1e7816 */ /* 0x000fe4000000001e */
[----:B------:R-:W-:Y:S02]  /*36b70*/  PRMT R31, RZ, 0x7610, R31 ;  /* 0x00007610ff1f7816 */ /* 0x000fe4000000001f */
[----:B------:R-:W-:-:S02]  /*36b80*/  PRMT R44, RZ, 0x7610, R44 ;  /* 0x00007610ff2c7816 */ /* 0x000fc4000000002c */
[----:B------:R-:W-:Y:S01]  /*36b90*/  PRMT R45, RZ, 0x7610, R45 ;  /* 0x00007610ff2d7816 */ /* 0x000fe2000000002d */
[----:B--2---:R-:W2:Y:S04]  /*36ba0*/  @P4 LDG.E.U16 R90, desc[UR20][R108.64] ;  /* 0x000000146c5a4981 */ /* 0x004ea8000c1e1500 */
[----:B---3--:R-:W3:Y:S04]  /*36bb0*/  @P0 LDG.E.U16 R91, desc[UR20][R82.64] ;  /* 0x00000014525b0981 */ /* 0x008ee8000c1e1500 */
[----:B------:R-:W3:Y:S04]  /*36bc0*/  @P4 LDG.E.U16 R45, desc[UR20][R164.64] ;  /* 0x00000014a42d4981 */ /* 0x000ee8000c1e1500 */
[----:B------:R-:W3:Y:S04]  /*36bd0*/  @P0 LDG.E.U16 R28, desc[UR20][R124.64] ;  /* 0x000000147c1c0981 */ /* 0x000ee8000c1e1500 */
[----:B------:R-:W3:Y:S04]  /*36be0*/  @P4 LDG.E.U16 R29, desc[UR20][R146.64] ;  /* 0x00000014921d4981 */ /* 0x000ee8000c1e1500 */
[----:B------:R-:W3:Y:S04]  /*36bf0*/  @P0 LDG.E.U16 R31, desc[UR20][R42.64] ;  /* 0x000000142a1f0981 */ /* 0x000ee8000c1e1500 */
[----:B------:R-:W3:Y:S04]  /*36c00*/  @P4 LDG.E.U16 R30, desc[UR20][R140.64] ;  /* 0x000000148c1e4981 */ /* 0x000ee8000c1e1500 */
[----:B----4-:R-:W4:Y:S04]  /*36c10*/  @P4 LDG.E.U16 R115, desc[UR20][R58.64] ;  /* 0x000000143a734981 */ /* 0x010f28000c1e1500 */
[----:B------:R-:W4:Y:S04]  /*36c20*/  @P0 LDG.E.U16 R44, desc[UR20][R12.64] ;  /* 0x000000140c2c0981 */ /* 0x000f28000c1e1500 */
[----:B------:R-:W-:Y:S04]  /*36c30*/  STL [R1+0x2a30], R137 ;  /* 0x002a308901007387 */ /* 0x000fe80000100800 */
[----:B------:R-:W4:Y:S04]  /*36c40*/  LDL.LU R155, [R1+0xff8] ;  /* 0x000ff800019b7983 */ /* 0x000f280000300800 */
[----:B------:R-:W-:Y:S04]  /*36c50*/  STL [R1+0x1110], R14 ;  /* 0x0011100e01007387 */ /* 0x000fe80000100800 */
[----:B------:R0:W-:Y:S01]  /*36c60*/  STL [R1+0x1114], R15 ;  /* 0x0011140f01007387 */ /* 0x0001e20000100800 */
[----:B------:R-:W-:-:S02]  /*36c70*/  PRMT R22, RZ, 0x7610, R22 ;  /* 0x00007610ff167816 */ /* 0x000fc40000000016 */
[----:B------:R-:W-:Y:S01]  /*36c80*/  PRMT R160, RZ, 0x7610, R160 ;  /* 0x00007610ffa07816 */ /* 0x000fe200000000a0 */
[----:B------:R-:W4:Y:S04]  /*36c90*/  @P0 LDG.E.U16 R114, desc[UR20][R118.64] ;  /* 0x0000001476720981 */ /* 0x000f28000c1e1500 */
[----:B0-----:R-:W4:Y:S04]  /*36ca0*/  LDL.64 R14, [R1+0x8c8] ;  /* 0x0008c800010e7983 */ /* 0x001f280000100a00 */
[----:B------:R-:W-:Y:S04]  /*36cb0*/  STL [R1+0xf24], R16 ;  /* 0x000f241001007387 */ /* 0x000fe80000100800 */
[----:B------:R0:W-:Y:S04]  /*36cc0*/  STL [R1+0x1118], R17 ;  /* 0x0011181101007387 */ /* 0x0001e80000100800 */
[----:B------:R-:W4:Y:S04]  /*36cd0*/  LDL.64 R18, [R1+0x8a8] ;  /* 0x0008a80001127983 */ /* 0x000f280000100a00 */
[----:B------:R-:W4:Y:S04]  /*36ce0*/  LDL.64 R20, [R1+0x8b0] ;  /* 0x0008b00001147983 */ /* 0x000f280000100a00 */
[----:B0-----:R-:W4:Y:S04]  /*36cf0*/  LDL.64 R16, [R1+0x8b8] ;  /* 0x0008b80001107983 */ /* 0x001f280000100a00 */
[----:B------:R-:W4:Y:S04]  /*36d00*/  LDL.64 R108, [R1+0x898] ;  /* 0x00089800016c7983 */ /* 0x000f280000100a00 */
[----:B------:R-:W4:Y:S04]  /*36d10*/  LDL.64 R24, [R1+0x8a0] ;  /* 0x0008a00001187983 */ /* 0x000f280000100a00 */
[----:B--2---:R-:W-:Y:S04]  /*36d20*/  STL [R1+0x2900], R90 ;  /* 0x0029005a01007387 */ /* 0x004fe80000100800 */
[----:B------:R-:W2:Y:S04]  /*36d30*/  LDL.64 R26, [R1+0x628] ;  /* 0x00062800011a7983 */ /* 0x000ea80000100a00 */
[----:B------:R-:W2:Y:S04]  /*36d40*/  LDL.64 R82, [R1+0x890] ;  /* 0x0008900001527983 */ /* 0x000ea80000100a00 */
[----:B---3--:R-:W-:Y:S04]  /*36d50*/  STL [R1+0x2904], R91 ;  /* 0x0029045b01007387 */ /* 0x008fe80000100800 */
[----:B------:R-:W3:Y:S04]  /*36d60*/  LDL.64 R164, [R1+0x618] ;  /* 0x0006180001a47983 */ /* 0x000ee80000100a00 */
[----:B------:R-:W-:Y:S04]  /*36d70*/  STL [R1+0x1008], R28 ;  /* 0x0010081c01007387 */ /* 0x000fe80000100800 */
[----:B------:R0:W-:Y:S04]  /*36d80*/  STL [R1+0x100c], R29 ;  /* 0x00100c1d01007387 */ /* 0x0001e80000100800 */
[----:B------:R-:W3:Y:S04]  /*36d90*/  LDL.64 R124, [R1+0x5e0] ;  /* 0x0005e000017c7983 */ /* 0x000ee80000100a00 */
[----:B0-----:R-:W3:Y:S04]  /*36da0*/  LDL.64 R28, [R1+0x870] ;  /* 0x00087000011c7983 */ /* 0x001ee80000100a00 */
[----:B------:R-:W-:Y:S04]  /*36db0*/  STL [R1+0x110c], R30 ;  /* 0x00110c1e01007387 */ /* 0x000fe80000100800 */
[----:B------:R0:W-:Y:S04]  /*36dc0*/  STL [R1+0xf18], R31 ;  /* 0x000f181f01007387 */ /* 0x0001e80000100800 */
[----:B------:R-:W3:Y:S04]  /*36dd0*/  LDL.64 R140, [R1+0x5b8] ;  /* 0x0005b800018c7983 */ /* 0x000ee80000100a00 */
[----:B------:R-:W3:Y:S04]  /*36de0*/  LDL.64 R42, [R1+0x5c8] ;  /* 0x0005c800012a7983 */ /* 0x000ee80000100a00 */
[----:B0-----:R-:W3:Y:S04]  /*36df0*/  LDL.64 R30, [R1+0x868] ;  /* 0x00086800011e7983 */ /* 0x001ee80000100a00 */
[----:B------:R-:W3:Y:S04]  /*36e00*/  LDL.64 R146, [R1+0x860] ;  /* 0x0008600001927983 */ /* 0x000ee80000100a00 */
[----:B------:R-:W3:Y:S04]  /*36e10*/  LDL.LU.64 R12, [R1+0x2d88] ;  /* 0x002d8800010c7983 */ /* 0x000ee80000300a00 */
[----:B----4-:R-:W-:Y:S04]  /*36e20*/  STL [R1+0x2908], R115 ;  /* 0x0029087301007387 */ /* 0x010fe80000100800 */
[----:B------:R-:W-:Y:S04]  /*36e30*/  STL [R1+0x1108], R44 ;  /* 0x0011082c01007387 */ /* 0x000fe80000100800 */
[----:B------:R0:W-:Y:S04]  /*36e40*/  STL [R1+0xf1c], R45 ;  /* 0x000f1c2d01007387 */ /* 0x0001e80000100800 */
[----:B------:R-:W4:Y:S01]  /*36e50*/  LDL.64 R58, [R1+0x5b0] ;  /* 0x0005b000013a7983 */ /* 0x000f220000100a00 */
[----:B------:R-:W-:-:S02]  /*36e60*/  PRMT R161, RZ, 0x7610, R161 ;  /* 0x00007610ffa17816 */ /* 0x000fc400000000a1 */
[----:B------:R-:W-:Y:S01]  /*36e70*/  PRMT R23, RZ, 0x7610, R23 ;  /* 0x00007610ff177816 */ /* 0x000fe20000000017 */
[----:B------:R-:W4:Y:S04]  /*36e80*/  LDL.64 R118, [R1+0x850] ;  /* 0x0008500001767983 */ /* 0x000f280000100a00 */
[----:B0-----:R-:W4:Y:S04]  /*36e90*/  LDL.64 R44, [R1+0x858] ;  /* 0x00085800012c7983 */ /* 0x001f280000100a00 */
[----:B------:R-:W4:Y:S01]  /*36ea0*/  @P4 LDG.E.U16 R22, desc[UR20][R14.64] ;  /* 0x000000140e164981 */ /* 0x000f22000c1e1500 */
[----:B------:R-:W-:-:S02]  /*36eb0*/  PRMT R76, RZ, 0x7610, R76 ;  /* 0x00007610ff4c7816 */ /* 0x000fc4000000004c */
[----:B------:R-:W-:Y:S02]  /*36ec0*/  PRMT R77, RZ, 0x7610, R77 ;  /* 0x00007610ff4d7816 */ /* 0x000fe4000000004d */
[----:B------:R-:W-:Y:S01]  /*36ed0*/  PRMT R40, RZ, 0x7610, R40 ;  /* 0x00007610ff287816 */ /* 0x000fe20000000028 */
[----:B------:R-:W4:Y:S04]  /*36ee0*/  @P0 LDG.E.U16 R160, desc[UR20][R18.64] ;  /* 0x0000001412a00981 */ /* 0x000f28000c1e1500 */
[----:B------:R-:W4:Y:S04]  /*36ef0*/  @P4 LDG.E.U16 R23, desc[UR20][R20.64] ;  /* 0x0000001414174981 */ /* 0x000f28000c1e1500 */
[----:B------:R-:W4:Y:S04]  /*36f00*/  @P4 LDG.E.U16 R161, desc[UR20][R16.64] ;  /* 0x0000001410a14981 */ /* 0x000f28000c1e1500 */
[----:B------:R-:W4:Y:S04]  /*36f10*/  @P4 LDG.E.U16 R76, desc[UR20][R108.64] ;  /* 0x000000146c4c4981 */ /* 0x000f28000c1e1500 */
[----:B------:R-:W4:Y:S01]  /*36f20*/  @P0 LDG.E.U16 R77, desc[UR20][R24.64] ;  /* 0x00000014184d0981 */ /* 0x000f22000c1e1500 */
[----:B------:R-:W-:-:S02]  /*36f30*/  PRMT R32, RZ, 0x7610, R32 ;  /* 0x00007610ff207816 */ /* 0x000fc40000000020 */
[----:B------:R-:W-:Y:S01]  /*36f40*/  PRMT R33, RZ, 0x7610, R33 ;  /* 0x00007610ff217816 */ /* 0x000fe20000000021 */
[----:B--2---:R-:W2:Y:S04]  /*36f50*/  @P0 LDG.E.U16 R40, desc[UR20][R26.64] ;  /* 0x000000141a280981 */ /* 0x004ea8000c1e1500 */
[----:B------:R-:W2:Y:S04]  /*36f60*/  @P4 LDG.E.U16 R97, desc[UR20][R82.64] ;  /* 0x0000001452614981 */ /* 0x000ea8000c1e1500 */
[----:B---3--:R-:W3:Y:S04]  /*36f70*/  @P0 LDG.E.U16 R96, desc[UR20][R164.64] ;  /* 0x00000014a4600981 */ /* 0x008ee8000c1e1500 */
[----:B------:R-:W3:Y:S04]  /*36f80*/  @P0 LDG.E.U16 R155, desc[UR20][R140.64] ;  /* 0x000000148c9b0981 */ /* 0x000ee8000c1e1500 */
[----:B----4-:R-:W4:Y:S04]  /*36f90*/  @P0 LDG.E.U16 R32, desc[UR20][R58.64] ;  /* 0x000000143a200981 */ /* 0x010f28000c1e1500 */
[----:B------:R-:W4:Y:S04]  /*36fa0*/  @P4 LDG.E.U16 R33, desc[UR20][R44.64] ;  /* 0x000000142c214981 */ /* 0x000f28000c1e1500 */
[----:B------:R-:W-:Y:S04]  /*36fb0*/  STL [R1+0x290c], R114 ;  /* 0x00290c7201007387 */ /* 0x000fe80000100800 */
[----:B------:R-:W4:Y:S04]  /*36fc0*/  LDL.LU.64 R14, [R1+0x2d80] ;  /* 0x002d8000010e7983 */ /* 0x000f280000300a00 */
[----:B------:R0:W-:Y:S04]  /*36fd0*/  STL [R1+0xe2c], R22 ;  /* 0x000e2c1601007387 */ /* 0x0001e80000100800 */
[----:B0-----:R-:W4:Y:S04]  /*36fe0*/  LDL.LU R22, [R1+0x2d78] ;  /* 0x002d780001167983 */ /* 0x001f280000300800 */
[----:B------:R-:W4:Y:S04]  /*36ff0*/  LDL.LU.64 R16, [R1+0x2d70] ;  /* 0x002d700001107983 */ /* 0x000f280000300a00 */
[----:B------:R-:W4:Y:S04]  /*37000*/  LDL.LU.64 R18, [R1+0x2d68] ;  /* 0x002d680001127983 */ /* 0x000f280000300a00 */
[----:B------:R-:W-:Y:S04]  /*37010*/  STL [R1+0xf10], R160 ;  /* 0x000f10a001007387 */ /* 0x000fe80000100800 */
[----:B------:R0:W-:Y:S01]  /*37020*/  STL [R1+0xf14], R161 ;  /* 0x000f14a101007387 */ /* 0x0001e20000100800 */
[----:B------:R-:W-:-:S02]  /*37030*/  PRMT R143, RZ, 0x7610, R143 ;  /* 0x00007610ff8f7816 */ /* 0x000fc4000000008f */
[----:B------:R-:W-:Y:S02]  /*37040*/  PRMT R37, RZ, 0x7610, R37 ;  /* 0x00007610ff257816 */ /* 0x000fe40000000025 */
[----:B------:R-:W-:Y:S02]  /*37050*/  PRMT R36, RZ, 0x7610, R36 ;  /* 0x00007610ff247816 */ /* 0x000fe40000000024 */
[----:B------:R-:W-:Y:S01]  /*37060*/  PRMT R34, RZ, 0x7610, R34 ;  /* 0x00007610ff227816 */ /* 0x000fe20000000022 */
[----:B------:R-:W4:Y:S04]  /*37070*/  @P4 LDG.E.U16 R143, desc[UR20][R28.64] ;  /* 0x000000141c8f4981 */ /* 0x000f28000c1e1500 */
[----:B0-----:R-:W4:Y:S04]  /*37080*/  LDL.64 R160, [R1+0x598] ;  /* 0x0005980001a07983 */ /* 0x001f280000100a00 */
[----:B------:R-:W4:Y:S04]  /*37090*/  LDL.LU.64 R20, [R1+0x2d60] ;  /* 0x002d600001147983 */ /* 0x000f280000300a00 */
[----:B------:R0:W-:Y:S04]  /*370a0*/  STL [R1+0x1004], R23 ;  /* 0x0010041701007387 */ /* 0x0001e80000100800 */
[----:B------:R-:W4:Y:S04]  /*370b0*/  @P0 LDG.E.U16 R37, desc[UR20][R124.64] ;  /* 0x000000147c250981 */ /* 0x000f28000c1e1500 */
[----:B------:R-:W4:Y:S04]  /*370c0*/  @P4 LDG.E.U16 R36, desc[UR20][R30.64] ;  /* 0x000000141e244981 */ /* 0x000f28000c1e1500 */
[----:B0-----:R-:W4:Y:S04]  /*370d0*/  LDL.LU R23, [R1+0x2d58] ;  /* 0x002d580001177983 */ /* 0x001f280000300800 */
[----:B------:R-:W4:Y:S04]  /*370e0*/  LDL.LU.64 R24, [R1+0x2d50] ;  /* 0x002d500001187983 */ /* 0x000f280000300a00 */
[----:B------:R-:W-:Y:S04]  /*370f0*/  STL [R1+0x1104], R76 ;  /* 0x0011044c01007387 */ /* 0x000fe80000100800 */
[----:B------:R0:W-:Y:S04]  /*37100*/  STL [R1+0x1000], R77 ;  /* 0x0010004d01007387 */ /* 0x0001e80000100800 */
[----:B------:R-:W4:Y:S04]  /*37110*/  LDL.64 R108, [R1+0x558] ;  /* 0x00055800016c7983 */ /* 0x000f280000100a00 */
[----:B------:R-:W4:Y:S04]  /*37120*/  @P4 LDG.E.U16 R34, desc[UR20][R146.64] ;  /* 0x0000001492224981 */ /* 0x000f28000c1e1500 */
[----:B0-----:R-:W4:Y:S04]  /*37130*/  LDL.64 R76, [R1+0x830] ;  /* 0x00083000014c7983 */ /* 0x001f280000100a00 */
[----:B------:R-:W4:Y:S01]  /*37140*/  LDL.LU.64 R26, [R1+0x2d48] ;  /* 0x002d4800011a7983 */ /* 0x000f220000300a00 */
[----:B------:R-:W-:-:S06]  /*37150*/  PRMT R35, RZ, 0x7610, R35 ;  /* 0x00007610ff237816 */ /* 0x000fcc0000000023 */
[----:B------:R-:W4:Y:S04]  /*37160*/  @P0 LDG.E.U16 R35, desc[UR20][R42.64] ;  /* 0x000000142a230981 */ /* 0x000f28000c1e1500 */
[----:B--2---:R0:W-:Y:S04]  /*37170*/  STL [R1+0x1100], R40 ;  /* 0x0011002801007387 */ /* 0x0041e80000100800 */
[----:B0-----:R-:W2:Y:S04]  /*37180*/  LDL.LU R40, [R1+0x2d40] ;  /* 0x002d400001287983 */ /* 0x001ea80000300800 */
[----:B------:R-:W-:Y:S04]  /*37190*/  STL [R1+0x2910], R97 ;  /* 0x0029106101007387 */ /* 0x000fe80000100800 */
[----:B------:R-:W2:Y:S04]  /*371a0*/  LDL.64 R82, [R1+0x828] ;  /* 0x0008280001527983 */ /* 0x000ea80000100a00 */
[----:B------:R-:W2:Y:S04]  /*371b0*/  LDL.64 R164, [R1+0x550] ;  /* 0x0005500001a47983 */ /* 0x000ea80000100a00 */
[----:B---3--:R-:W-:Y:S04]  /*371c0*/  STL [R1+0x2914], R96 ;  /* 0x0029146001007387 */ /* 0x008fe80000100800 */
[----:B------:R-:W3:Y:S04]  /*371d0*/  LDL.LU.64 R28, [R1+0x2d38] ;  /* 0x002d3800011c7983 */ /* 0x000ee80000300a00 */
[----:B------:R-:W3:Y:S04]  /*371e0*/  LDL.64 R124, [R1+0x820] ;  /* 0x00082000017c7983 */ /* 0x000ee80000100a00 */
[----:B------:R-:W3:Y:S04]  /*371f0*/  LDL.LU.64 R30, [R1+0x2d30] ;  /* 0x002d3000011e7983 */ /* 0x000ee80000300a00 */
[----:B------:R-:W3:Y:S04]  /*37200*/  LDL.64 R140, [R1+0x538] ;  /* 0x00053800018c7983 */ /* 0x000ee80000100a00 */
[----:B------:R-:W3:Y:S04]  /*37210*/  LDL.64 R146, [R1+0x818] ;  /* 0x0008180001927983 */ /* 0x000ee80000100a00 */
[----:B------:R0:W-:Y:S04]  /*37220*/  STL [R1+0x29bc], R155 ;  /* 0x0029bc9b01007387 */ /* 0x0001e80000100800 */
[----:B0-----:R-:W3:Y:S04]  /*37230*/  LDL.LU R155, [R1+0xff4] ;  /* 0x000ff400019b7983 */ /* 0x001ee80000300800 */
[----:B----4-:R-:W-:Y:S04]  /*37240*/  STL [R1+0x10f8], R32 ;  /* 0x0010f82001007387 */ /* 0x010fe80000100800 */
[----:B------:R0:W-:Y:S04]  /*37250*/  STL [R1+0x10fc], R33 ;  /* 0x0010fc2101007387 */ /* 0x0001e80000100800 */
[----:B0-----:R-:W4:Y:S01]  /*37260*/  LDL.64 R32, [R1+0x528] ;  /* 0x0005280001207983 */ /* 0x001f220000100a00 */
[----:B------:R-:W-:-:S02]  /*37270*/  PRMT R116, RZ, 0x7610, R116 ;  /* 0x00007610ff747816 */ /* 0x000fc40000000074 */
[----:B------:R-:W-:Y:S02]  /*37280*/  PRMT R117, RZ, 0x7610, R117 ;  /* 0x00007610ff757816 */ /* 0x000fe40000000075 */
[----:B------:R-:W-:Y:S02]  /*37290*/  PRMT R38, RZ, 0x7610, R38 ;  /* 0x00007610ff267816 */ /* 0x000fe40000000026 */
[----:B------:R-:W-:Y:S01]  /*372a0*/  PRMT R39, RZ, 0x7610, R39 ;  /* 0x00007610ff277816 */ /* 0x000fe20000000027 */
[----:B------:R-:W4:Y:S01]  /*372b0*/  @P4 LDG.E.U16 R116, desc[UR20][R118.64] ;  /* 0x0000001476744981 */ /* 0x000f22000c1e1500 */
[----:B------:R-:W-:Y:S02]  /*372c0*/  PRMT R56, RZ, 0x7610, R56 ;  /* 0x00007610ff387816 */ /* 0x000fe40000000038 */
[----:B------:R-:W-:Y:S02]  /*372d0*/  PRMT R57, RZ, 0x7610, R57 ;  /* 0x00007610ff397816 */ /* 0x000fe40000000039 */
[----:B------:R-:W-:-:S02]  /*372e0*/  PRMT R80, RZ, 0x7610, R80 ;  /* 0x00007610ff507816 */ /* 0x000fc40000000050 */
[----:B------:R-:W-:Y:S01]  /*372f0*/  PRMT R81, RZ, 0x7610, R81 ;  /* 0x00007610ff517816 */ /* 0x000fe20000000051 */
[----:B------:R-:W4:Y:S01]  /*37300*/  @P0 LDG.E.U16 R117, desc[UR20][R160.64] ;  /* 0x00000014a0750981 */ /* 0x000f22000c1e1500 */
[----:B------:R-:W-:-:S03]  /*37310*/  PRMT R142, RZ, 0x7610, R142 ;  /* 0x00007610ff8e7816 */ /* 0x000fc6000000008e */
[----:B------:R-:W4:Y:S04]  /*37320*/  @P0 LDG.E.U16 R38, desc[UR20][R108.64] ;  /* 0x000000146c260981 */ /* 0x000f28000c1e1500 */
[----:B------:R-:W4:Y:S04]  /*37330*/  @P4 LDG.E.U16 R39, desc[UR20][R76.64] ;  /* 0x000000144c274981 */ /* 0x000f28000c1e1500 */
[----:B------:R-:W-:Y:S04]  /*37340*/  STL [R1+0xffc], R34 ;  /* 0x000ffc2201007387 */ /* 0x000fe80000100800 */
[----:B------:R0:W-:Y:S04]  /*37350*/  STL [R1+0xf08], R35 ;  /* 0x000f082301007387 */ /* 0x0001e80000100800 */
[----:B0-----:R-:W4:Y:S04]  /*37360*/  LDL.64 R34, [R1+0x810] ;  /* 0x0008100001227983 */ /* 0x001f280000100a00 */
[----:B------:R-:W-:Y:S04]  /*37370*/  STL [R1+0xf0c], R36 ;  /* 0x000f0c2401007387 */ /* 0x000fe80000100800 */
[----:B------:R0:W-:Y:S04]  /*37380*/  STL [R1+0xe24], R37 ;  /* 0x000e242501007387 */ /* 0x0001e80000100800 */
[----:B0-----:R-:W4:Y:S04]  /*37390*/  LDL.64 R36, [R1+0x520] ;  /* 0x0005200001247983 */ /* 0x001f280000100a00 */
[----:B--2---:R-:W2:Y:S04]  /*373a0*/  @P4 LDG.E.U16 R57, desc[UR20][R82.64] ;  /* 0x0000001452394981 */ /* 0x004ea8000c1e1500 */
[----:B------:R-:W2:Y:S04]  /*373b0*/  @P0 LDG.E.U16 R56, desc[UR20][R164.64] ;  /* 0x00000014a4380981 */ /* 0x000ea8000c1e1500 */
[----:B---3--:R-:W3:Y:S04]  /*373c0*/  @P0 LDG.E.U16 R81, desc[UR20][R140.64] ;  /* 0x000000148c510981 */ /* 0x008ee8000c1e1500 */
[----:B------:R-:W3:Y:S04]  /*373d0*/  @P4 LDG.E.U16 R80, desc[UR20][R146.64] ;  /* 0x0000001492504981 */ /* 0x000ee8000c1e1500 */
[----:B------:R-:W3:Y:S04]  /*373e0*/  @P4 LDG.E.U16 R155, desc[UR20][R124.64] ;  /* 0x000000147c9b4981 */ /* 0x000ee8000c1e1500 */
[----:B----4-:R-:W4:Y:S04]  /*373f0*/  @P0 LDG.E.U16 R142, desc[UR20][R32.64] ;  /* 0x00000014208e0981 */ /* 0x010f28000c1e1500 */
[----:B------:R-:W-:Y:S04]  /*37400*/  STL [R1+0x2918], R116 ;  /* 0x0029187401007387 */ /* 0x000fe80000100800 */
[----:B------:R-:W4:Y:S04]  /*37410*/  LDL.64 R118, [R1+0x7f0] ;  /* 0x0007f00001767983 */ /* 0x000f280000100a00 */
[----:B------:R-:W4:Y:S04]  /*37420*/  LDL.64 R160, [R1+0x4d8] ;  /* 0x0004d80001a07983 */ /* 0x000f280000100a00 */
[----:B------:R-:W-:Y:S04]  /*37430*/  STL [R1+0x291c], R117 ;  /* 0x00291c7501007387 */ /* 0x000fe80000100800 */
[----:B------:R-:W-:Y:S04]  /*37440*/  STL [R1+0xe1c], R38 ;  /* 0x000e1c2601007387 */ /* 0x000fe80000100800 */
[----:B------:R-:W-:Y:S04]  /*37450*/  STL [R1+0xe28], R143 ;  /* 0x000e288f01007387 */ /* 0x000fe80000100800 */
[----:B------:R0:W-:Y:S04]  /*37460*/  STL [R1+0xe20], R39 ;  /* 0x000e202701007387 */ /* 0x0001e80000100800 */
[----:B------:R-:W4:Y:S04]  /*37470*/  LDL.64 R42, [R1+0x4c8] ;  /* 0x0004c800012a7983 */ /* 0x000f280000100a00 */
[----:B------:R-:W4:Y:S04]  /*37480*/  LDL.64 R44, [R1+0x7e0] ;  /* 0x0007e000012c7983 */ /* 0x000f280000100a00 */
[----:B0-----:R-:W4:Y:S04]  /*37490*/  LDL.64 R38, [R1+0x7e8] ;  /* 0x0007e80001267983 */ /* 0x001f280000100a00 */
[----:B------:R-:W4:Y:S01]  /*374a0*/  LDL.64 R108, [R1+0x4c0] ;  /* 0x0004c000016c7983 */ /* 0x000f220000100a00 */
[----:B------:R-:W-:-:S02]  /*374b0*/  PRMT R104, RZ, 0x7610, R104 ;  /* 0x00007610ff687816 */ /* 0x000fc40000000068 */
[----:B------:R-:W-:-:S04]  /*374c0*/  PRMT R105, RZ, 0x7610, R105 ;  /* 0x00007610ff697816 */ /* 0x000fc80000000069 */
[----:B------:R-:W4:Y:S04]  /*374d0*/  @P4 LDG.E.U16 R104, desc[UR20][R34.64] ;  /* 0x0000001422684981 */ /* 0x000f28000c1e1500 */
[----:B------:R-:W4:Y:S04]  /*374e0*/  @P0 LDG.E.U16 R105, desc[UR20][R36.64] ;  /* 0x0000001424690981 */ /* 0x000f28000c1e1500 */
[----:B--2---:R-:W-:Y:S04]  /*374f0*/  STL [R1+0xf00], R56 ;  /* 0x000f003801007387 */ /* 0x004fe80000100800 */
[----:B------:R0:W-:Y:S04]  /*37500*/  STL [R1+0xf04], R57 ;  /* 0x000f043901007387 */ /* 0x0001e80000100800 */
[----:B------:R-:W2:Y:S04]  /*37510*/  LDL.64 R58, [R1+0x4a8] ;  /* 0x0004a800013a7983 */ /* 0x000ea80000100a00 */
[----:B------:R-:W2:Y:S04]  /*37520*/  LDL.64 R76, [R1+0x7d0] ;  /* 0x0007d000014c7983 */ /* 0x000ea80000100a00 */
[----:B0-----:R-:W2:Y:S04]  /*37530*/  LDL.64 R56, [R1+0x7d8] ;  /* 0x0007d80001387983 */ /* 0x001ea80000100a00 */
[----:B------:R-:W2:Y:S04]  /*37540*/  LDL.64 R164, [R1+0x498] ;  /* 0x0004980001a47983 */ /* 0x000ea80000100a00 */
[----:B------:R-:W2:Y:S04]  /*37550*/  LDL.64 R124, [R1+0x7b0] ;  /* 0x0007b000017c7983 */ /* 0x000ea80000100a00 */
[----:B---3--:R0:W-:Y:S04]  /*37560*/  STL [R1+0x29c0], R155 ;  /* 0x0029c09b01007387 */ /* 0x0081e80000100800 */
[----:B0-----:R-:W3:Y:S04]  /*37570*/  LDL.LU R155, [R1+0xfe8] ;  /* 0x000fe800019b7983 */ /* 0x001ee80000300800 */
[----:B------:R-:W3:Y:S04]  /*37580*/  LDL.64 R140, [R1+0x460] ;  /* 0x00046000018c7983 */ /* 0x000ee80000100a00 */
[----:B------:R-:W-:Y:S04]  /*37590*/  STL [R1+0x10f4], R80 ;  /* 0x0010f45001007387 */ /* 0x000fe80000100800 */
[----:B------:R0:W-:Y:S04]  /*375a0*/  STL [R1+0xff0], R81 ;  /* 0x000ff05101007387 */ /* 0x0001e80000100800 */
[----:B------:R-:W3:Y:S04]  /*375b0*/  LDL.64 R146, [R1+0x7a0] ;  /* 0x0007a00001927983 */ /* 0x000ee80000100a00 */
[----:B------:R-:W3:Y:S04]  /*375c0*/  LDL.64 R82, [R1+0x448] ;  /* 0x0004480001527983 */ /* 0x000ee80000100a00 */
[----:B0-----:R-:W3:Y:S04]  /*375d0*/  LDL.64 R80, [R1+0x7a8] ;  /* 0x0007a80001507983 */ /* 0x001ee80000100a00 */
[----:B------:R-:W3:Y:S04]  /*375e0*/  LDL.LU.64 R32, [R1+0x2d28] ;  /* 0x002d280001207983 */ /* 0x000ee80000300a00 */
[----:B----4-:R0:W-:Y:S04]  /*375f0*/  STL [R1+0x10f0], R142 ;  /* 0x0010f08e01007387 */ /* 0x0101e80000100800 */
[----:B0-----:R-:W4:Y:S01]  /*37600*/  LDL.64 R142, [R1+0x438] ;  /* 0x00043800018e7983 */ /* 0x001f220000100a00 */
[----:B------:R-:W-:-:S02]  /*37610*/  PRMT R112, RZ, 0x7610, R112 ;  /* 0x00007610ff707816 */ /* 0x000fc40000000070 */
[----:B------:R-:W-:Y:S01]  /*37620*/  PRMT R113, RZ, 0x7610, R113 ;  /* 0x00007610ff717816 */ /* 0x000fe20000000071 */
[----:B------:R-:W4:Y:S01]  /*37630*/  LDL.LU.64 R34, [R1+0x2d20] ;  /* 0x002d200001227983 */ /* 0x000f220000300a00 */
[----:B------:R-:W-:-:S03]  /*37640*/  PRMT R41, RZ, 0x7610, R41 ;  /* 0x00007610ff297816 */ /* 0x000fc60000000029 */
[----:B------:R-:W4:Y:S01]  /*37650*/  @P0 LDG.E.U16 R112, desc[UR20][R160.64] ;  /* 0x00000014a0700981 */ /* 0x000f22000c1e1500 */
[----:B------:R-:W-:-:S03]  /*37660*/  PRMT R156, RZ, 0x7610, R156 ;  /* 0x00007610ff9c7816 */ /* 0x000fc6000000009c */
[----:B------:R-:W4:Y:S01]  /*37670*/  @P4 LDG.E.U16 R113, desc[UR20][R118.64] ;  /* 0x0000001476714981 */ /* 0x000f22000c1e1500 */
[----:B------:R-:W-:Y:S02]  /*37680*/  PRMT R157, RZ, 0x7610, R157 ;  /* 0x00007610ff9d7816 */ /* 0x000fe4000000009d */
[----:B------:R-:W-:Y:S02]  /*37690*/  PRMT R46, RZ, 0x7610, R46 ;  /* 0x00007610ff2e7816 */ /* 0x000fe4000000002e */
[----:B------:R-:W-:Y:S02]  /*376a0*/  PRMT R47, RZ, 0x7610, R47 ;  /* 0x00007610ff2f7816 */ /* 0x000fe4000000002f */
[----:B------:R-:W-:Y:S02]  /*376b0*/  PRMT R48, RZ, 0x7610, R48 ;  /* 0x00007610ff307816 */ /* 0x000fe40000000030 */
[----:B------:R-:W-:Y:S02]  /*376c0*/  PRMT R49, RZ, 0x7610, R49 ;  /* 0x00007610ff317816 */ /* 0x000fe40000000031 */
[----:B------:R-:W-:-:S02]  /*376d0*/  PRMT R50, RZ, 0x7610, R50 ;  /* 0x00007610ff327816 */ /* 0x000fc40000000032 */
[----:B------:R-:W-:Y:S02]  /*376e0*/  PRMT R51, RZ, 0x7610, R51 ;  /* 0x00007610ff337816 */ /* 0x000fe40000000033 */
[----:B------:R-:W-:Y:S02]  /*376f0*/  PRMT R54, RZ, 0x7610, R54 ;  /* 0x00007610ff367816 */ /* 0x000fe40000000036 */
[----:B------:R-:W-:Y:S02]  /*37700*/  PRMT R55, RZ, 0x7610, R55 ;  /* 0x00007610ff377816 */ /* 0x000fe40000000037 */
[----:B------:R-:W-:Y:S02]  /*37710*/  PRMT R131, RZ, 0x7610, R131 ;  /* 0x00007610ff837816 */ /* 0x000fe40000000083 */
[----:B------:R-:W-:-:S04]  /*37720*/  PRMT R123, RZ, 0x7610, R123 ;  /* 0x00007610ff7b7816 */ /* 0x000fc8000000007b */
[----:B------:R-:W4:Y:S04]  /*37730*/  @P0 LDG.E.U16 R131, desc[UR20][R42.64] ;  /* 0x000000142a830981 */ /* 0x000f28000c1e1500 */
[----:B------:R-:W4:Y:S04]  /*37740*/  @P4 LDG.E.U16 R123, desc[UR20][R44.64] ;  /* 0x000000142c7b4981 */ /* 0x000f28000c1e1500 */
[----:B------:R-:W4:Y:S04]  /*37750*/  @P4 LDG.E.U16 R41, desc[UR20][R38.64] ;  /* 0x0000001426294981 */ /* 0x000f28000c1e1500 */
[----:B------:R-:W-:Y:S04]  /*37760*/  STL [R1+0x2920], R104 ;  /* 0x0029206801007387 */ /* 0x000fe80000100800 */
[----:B------:R-:W4:Y:S04]  /*37770*/  LDL.LU.64 R36, [R1+0x2d18] ;  /* 0x002d180001247983 */ /* 0x000f280000300a00 */
[----:B------:R-:W-:Y:S04]  /*37780*/  STL [R1+0x2924], R105 ;  /* 0x0029246901007387 */ /* 0x000fe80000100800 */
[----:B------:R-:W4:Y:S04]  /*37790*/  LDL.64 R118, [R1+0x798] ;  /* 0x0007980001767983 */ /* 0x000f280000100a00 */
[----:B--2---:R-:W2:Y:S04]  /*377a0*/  @P0 LDG.E.U16 R54, desc[UR20][R58.64] ;  /* 0x000000143a360981 */ /* 0x004ea8000c1e1500 */
[----:B------:R-:W2:Y:S04]  /*377b0*/  @P4 LDG.E.U16 R156, desc[UR20][R76.64] ;  /* 0x000000144c9c4981 */ /* 0x000ea8000c1e1500 */
[----:B------:R-:W2:Y:S04]  /*377c0*/  @P4 LDG.E.U16 R55, desc[UR20][R56.64] ;  /* 0x0000001438374981 */ /* 0x000ea8000c1e1500 */
[----:B------:R-:W2:Y:S04]  /*377d0*/  @P0 LDG.E.U16 R157, desc[UR20][R164.64] ;  /* 0x00000014a49d0981 */ /* 0x000ea8000c1e1500 */
[----:B------:R-:W2:Y:S04]  /*377e0*/  @P4 LDG.E.U16 R51, desc[UR20][R124.64] ;  /* 0x000000147c334981 */ /* 0x000ea8000c1e1500 */
[----:B---3--:R-:W3:Y:S04]  /*377f0*/  @P0 LDG.E.U16 R155, desc[UR20][R108.64] ;  /* 0x000000146c9b0981 */ /* 0x008ee8000c1e1500 */
[----:B------:R-:W2:Y:S04]  /*37800*/  @P0 LDG.E.U16 R50, desc[UR20][R140.64] ;  /* 0x000000148c320981 */ /* 0x000ea8000c1e1500 */
[----:B------:R-:W2:Y:S04]  /*37810*/  @P4 LDG.E.U16 R46, desc[UR20][R146.64] ;  /* 0x00000014922e4981 */ /* 0x000ea8000c1e1500 */
[----:B------:R-:W2:Y:S04]  /*37820*/  @P0 LDG.E.U16 R47, desc[UR20][R82.64] ;  /* 0x00000014522f0981 */ /* 0x000ea8000c1e1500 */
[----:B------:R-:W2:Y:S04]  /*37830*/  @P4 LDG.E.U16 R49, desc[UR20][R80.64] ;  /* 0x0000001450314981 */ /* 0x000ea8000c1e1500 */
[----:B----4-:R-:W4:Y:S04]  /*37840*/  @P0 LDG.E.U16 R48, desc[UR20][R142.64] ;  /* 0x000000148e300981 */ /* 0x010f28000c1e1500 */
[----:B------:R-:W-:Y:S04]  /*37850*/  STL [R1+0xe14], R112 ;  /* 0x000e147001007387 */ /* 0x000fe80000100800 */
[----:B------:R0:W-:Y:S04]  /*37860*/  STL [R1+0xe18], R113 ;  /* 0x000e187101007387 */ /* 0x0001e80000100800 */
[----:B------:R-:W4:Y:S04]  /*37870*/  LDL.64 R160, [R1+0x790] ;  /* 0x0007900001a07983 */ /* 0x000f280000100a00 */
[----:B0-----:R-:W4:Y:S04]  /*37880*/  LDL.64 R112, [R1+0x430] ;  /* 0x0004300001707983 */ /* 0x001f280000100a00 */
[----:B------:R-:W4:Y:S01]  /*37890*/  LDL.LU.64 R38, [R1+0x2d10] ;  /* 0x002d100001267983 */ /* 0x000f220000300a00 */
[----:B------:R-:W-:-:S03]  /*378a0*/  PRMT R61, RZ, 0x7610, R61 ;  /* 0x00007610ff3d7816 */ /* 0x000fc6000000003d */
[----:B------:R0:W-:Y:S04]  /*378b0*/  STL [R1+0xefc], R41 ;  /* 0x000efc2901007387 */ /* 0x0001e80000100800 */
[----:B0-----:R-:W4:Y:S04]  /*378c0*/  LDL.LU R41, [R1+0x2d08] ;  /* 0x002d080001297983 */ /* 0x001f280000300800 */
[----:B------:R-:W4:Y:S04]  /*378d0*/  LDL.LU.64 R42, [R1+0x2d00] ;  /* 0x002d0000012a7983 */ /* 0x000f280000300a00 */
[----:B------:R-:W4:Y:S04]  /*378e0*/  LDL.LU.64 R44, [R1+0x2cf8] ;  /* 0x002cf800012c7983 */ /* 0x000f280000300a00 */
[----:B------:R-:W4:Y:S04]  /*378f0*/  LDL.64 R108, [R1+0x418] ;  /* 0x00041800016c7983 */ /* 0x000f280000100a00 */
[----:B------:R-:W4:Y:S04]  /*37900*/  @P4 LDG.E.U16 R61, desc[UR20][R118.64] ;  /* 0x00000014763d4981 */ /* 0x000f28000c1e1500 */
[----:B---3--:R-:W-:Y:S04]  /*37910*/  STL [R1+0x29c4], R155 ;  /* 0x0029c49b01007387 */ /* 0x008fe80000100800 */
[----:B--2---:R-:W-:Y:S04]  /*37920*/  STL [R1+0x2928], R156 ;  /* 0x0029289c01007387 */ /* 0x004fe80000100800 */
[----:B------:R-:W2:Y:S04]  /*37930*/  LDL.64 R164, [R1+0x770] ;  /* 0x0007700001a47983 */ /* 0x000ea80000100a00 */
[----:B------:R-:W-:Y:S04]  /*37940*/  STL [R1+0x292c], R157 ;  /* 0x00292c9d01007387 */ /* 0x000fe80000100800 */
[----:B------:R-:W3:Y:S04]  /*37950*/  LDL.64 R124, [R1+0x3d8] ;  /* 0x0003d800017c7983 */ /* 0x000ee80000100a00 */
[----:B------:R-:W3:Y:S04]  /*37960*/  LDL.64 R140, [R1+0x768] ;  /* 0x00076800018c7983 */ /* 0x000ee80000100a00 */
[----:B------:R-:W-:Y:S04]  /*37970*/  STL [R1+0xfe4], R46 ;  /* 0x000fe42e01007387 */ /* 0x000fe80000100800 */
[----:B------:R0:W-:Y:S04]  /*37980*/  STL [R1+0xef0], R47 ;  /* 0x000ef02f01007387 */ /* 0x0001e80000100800 */
[----:B0-----:R-:W3:Y:S04]  /*37990*/  LDL.64 R46, [R1+0x3d0] ;  /* 0x0003d000012e7983 */ /* 0x001ee80000100a00 */
[----:B----4-:R-:W-:Y:S04]  /*379a0*/  STL [R1+0xfe0], R48 ;  /* 0x000fe03001007387 */ /* 0x010fe80000100800 */
[----:B------:R0:W-:Y:S04]  /*379b0*/  STL [R1+0xef4], R49 ;  /* 0x000ef43101007387 */ /* 0x0001e80000100800 */
[----:B0-----:R-:W4:Y:S04]  /*379c0*/  LDL.64 R48, [R1+0x760] ;  /* 0x0007600001307983 */ /* 0x001f280000100a00 */
[----:B------:R-:W-:Y:S04]  /*379d0*/  STL [R1+0xe0c], R50 ;  /* 0x000e0c3201007387 */ /* 0x000fe80000100800 */
[----:B------:R0:W-:Y:S04]  /*379e0*/  STL [R1+0xe10], R51 ;  /* 0x000e103301007387 */ /* 0x0001e80000100800 */
[----:B0-----:R-:W4:Y:S04]  /*379f0*/  LDL.64 R50, [R1+0x238] ;  /* 0x0002380001327983 */ /* 0x001f280000100a00 */
[----:B------:R-:W-:Y:S04]  /*37a00*/  STL [R1+0x10e8], R54 ;  /* 0x0010e83601007387 */ /* 0x000fe80000100800 */
[----:B------:R0:W-:Y:S04]  /*37a10*/  STL [R1+0x10ec], R55 ;  /* 0x0010ec3701007387 */ /* 0x0001e80000100800 */
[----:B------:R-:W-:Y:S04]  /*37a20*/  STL [R1+0xef8], R131 ;  /* 0x000ef88301007387 */ /* 0x000fe80000100800 */
[----:B------:R-:W4:Y:S04]  /*37a30*/  LDL.64 R56, [R1+0x230] ;  /* 0x0002300001387983 */ /* 0x000f280000100a00 */
[----:B0-----:R-:W4:Y:S04]  /*37a40*/  LDL.64 R54, [R1+0x758] ;  /* 0x0007580001367983 */ /* 0x001f280000100a00 */
[----:B------:R-:W-:Y:S04]  /*37a50*/  STL [R1+0xfec], R123 ;  /* 0x000fec7b01007387 */ /* 0x000fe80000100800 */
[----:B------:R-:W4:Y:S04]  /*37a60*/  LDL.64 R58, [R1+0x750] ;  /* 0x00075000013a7983 */ /* 0x000f280000100a00 */
[----:B------:R-:W4:Y:S01]  /*37a70*/  LDL.64 R118, [R1+0x228] ;  /* 0x0002280001767983 */ /* 0x000f220000100a00 */
[----:B------:R-:W-:-:S02]  /*37a80*/  PRMT R60, RZ, 0x7610, R60 ;  /* 0x00007610ff3c7816 */ /* 0x000fc4000000003c */
[----:B------:R-:W-:Y:S02]  /*37a90*/  PRMT R102, RZ, 0x7610, R102 ;  /* 0x00007610ff667816 */ /* 0x000fe40000000066 */
[----:B------:R-:W-:Y:S02]  /*37aa0*/  PRMT R103, RZ, 0x7610, R103 ;  /* 0x00007610ff677816 */ /* 0x000fe40000000067 */
[----:B------:R-:W4:Y:S01]  /*37ab0*/  @P0 LDG.E.U16 R60, desc[UR20][R112.64] ;  /* 0x00000014703c0981 */ /* 0x000f22000c1e1500 */
[----:B------:R-:W-:Y:S02]  /*37ac0*/  PRMT R110, RZ, 0x7610, R110 ;  /* 0x00007610ff6e7816 */ /* 0x000fe4000000006e */
[----:B------:R-:W-:Y:S01]  /*37ad0*/  PRMT R111, RZ, 0x7610, R111 ;  /* 0x00007610ff6f7816 */ /* 0x000fe2000000006f */
[----:B------:R-:W4:Y:S01]  /*37ae0*/  @P4 LDG.E.U16 R102, desc[UR20][R160.64] ;  /* 0x00000014a0664981 */ /* 0x000f22000c1e1500 */
[----:B------:R-:W-:Y:S02]  /*37af0*/  PRMT R122, RZ, 0x7610, R122 ;  /* 0x00007610ff7a7816 */ /* 0x000fe4000000007a */
[----:B------:R-:W-:-:S02]  /*37b00*/  PRMT R130, RZ, 0x7610, R130 ;  /* 0x00007610ff827816 */ /* 0x000fc40000000082 */
[----:B------:R-:W-:Y:S01]  /*37b10*/  PRMT R52, RZ, 0x7610, R52 ;  /* 0x00007610ff347816 */ /* 0x000fe20000000034 */
[----:B------:R-:W4:Y:S01]  /*37b20*/  LDL.64 R112, [R1+0x730] ;  /* 0x0007300001707983 */ /* 0x000f220000100a00 */
[----:B------:R-:W-:-:S03]  /*37b30*/  PRMT R53, RZ, 0x7610, R53 ;  /* 0x00007610ff357816 */ /* 0x000fc60000000035 */
[----:B------:R-:W4:Y:S01]  /*37b40*/  @P0 LDG.E.U16 R103, desc[UR20][R108.64] ;  /* 0x000000146c670981 */ /* 0x000f22000c1e1500 */
[----:B------:R-:W-:Y:S02]  /*37b50*/  PRMT R66, RZ, 0x7610, R66 ;  /* 0x00007610ff427816 */ /* 0x000fe40000000042 */
[----:B------:R-:W-:Y:S02]  /*37b60*/  PRMT R100, RZ, 0x7610, R100 ;  /* 0x00007610ff647816 */ /* 0x000fe40000000064 */
[----:B------:R-:W-:Y:S01]  /*37b70*/  PRMT R101, RZ, 0x7610, R101 ;  /* 0x00007610ff657816 */ /* 0x000fe20000000065 */
[----:B--2---:R-:W2:Y:S04]  /*37b80*/  @P4 LDG.E.U16 R111, desc[UR20][R164.64] ;  /* 0x00000014a46f4981 */ /* 0x004ea8000c1e1500 */
[----:B---3--:R-:W3:Y:S04]  /*37b90*/  @P0 LDG.E.U16 R110, desc[UR20][R124.64] ;  /* 0x000000147c6e0981 */ /* 0x008ee8000c1e1500 */
[----:B------:R-:W2:Y:S04]  /*37ba0*/  @P4 LDG.E.U16 R122, desc[UR20][R140.64] ;  /* 0x000000148c7a4981 */ /* 0x000ea8000c1e1500 */
[----:B------:R-:W2:Y:S04]  /*37bb0*/  @P0 LDG.E.U16 R130, desc[UR20][R46.64] ;  /* 0x000000142e820981 */ /* 0x000ea8000c1e1500 */
[----:B----4-:R-:W4:Y:S04]  /*37bc0*/  @P4 LDG.E.U16 R52, desc[UR20][R48.64] ;  /* 0x0000001430344981 */ /* 0x010f28000c1e1500 */
[----:B------:R-:W4:Y:S04]  /*37bd0*/  @P0 LDG.E.U16 R53, desc[UR20][R50.64] ;  /* 0x0000001432350981 */ /* 0x000f28000c1e1500 */
[----:B------:R-:W4:Y:S04]  /*37be0*/  @P4 LDG.E.U16 R66, desc[UR20][R54.64] ;  /* 0x0000001436424981 */ /* 0x000f28000c1e1500 */
[----:B------:R-:W4:Y:S04]  /*37bf0*/  @P4 LDG.E.U16 R100, desc[UR20][R58.64] ;  /* 0x000000143a644981 */ /* 0x000f28000c1e1500 */
[----:B------:R-:W4:Y:S04]  /*37c00*/  @P0 LDG.E.U16 R101, desc[UR20][R118.64] ;  /* 0x0000001476650981 */ /* 0x000f28000c1e1500 */
[----:B------:R-:W-:Y:S04]  /*37c10*/  STL [R1+0x10e0], R60 ;  /* 0x0010e03c01007387 */ /* 0x000fe80000100800 */
[----:B------:R0:W-:Y:S04]  /*37c20*/  STL [R1+0x10e4], R61 ;  /* 0x0010e43d01007387 */ /* 0x0001e80000100800 */
[----:B------:R-:W4:Y:S04]  /*37c30*/  LDL.64 R160, [R1+0x728] ;  /* 0x0007280001a07983 */ /* 0x000f280000100a00 */
[----:B0-----:R-:W4:Y:S04]  /*37c40*/  LDL.64 R60, [R1+0x208] ;  /* 0x00020800013c7983 */ /* 0x001f280000100a00 */
[----:B------:R-:W-:Y:S04]  /*37c50*/  STL [R1+0x2930], R102 ;  /* 0x0029306601007387 */ /* 0x000fe80000100800 */
[----:B------:R-:W4:Y:S04]  /*37c60*/  LDL.64 R76, [R1+0x200] ;  /* 0x00020000014c7983 */ /* 0x000f280000100a00 */
[----:B------:R-:W4:Y:S04]  /*37c70*/  LDL.64 R80, [R1+0x720] ;  /* 0x0007200001507983 */ /* 0x000f280000100a00 */
[----:B------:R-:W4:Y:S04]  /*37c80*/  LDL.64 R108, [R1+0x1f8] ;  /* 0x0001f800016c7983 */ /* 0x000f280000100a00 */
[----:B------:R-:W4:Y:S04]  /*37c90*/  LDL.64 R82, [R1+0x718] ;  /* 0x0007180001527983 */ /* 0x000f280000100a00 */
[----:B------:R-:W4:Y:S04]  /*37ca0*/  LDL.64 R146, [R1+0x1f0] ;  /* 0x0001f00001927983 */ /* 0x000f280000100a00 */
[----:B------:R-:W4:Y:S04]  /*37cb0*/  LDL.64 R142, [R1+0x710] ;  /* 0x00071000018e7983 */ /* 0x000f280000100a00 */
[----:B------:R-:W-:Y:S04]  /*37cc0*/  STL [R1+0x2934], R103 ;  /* 0x0029346701007387 */ /* 0x000fe80000100800 */
[----:B------:R-:W4:Y:S01]  /*37cd0*/  LDL.64 R164, [R1+0x1e8] ;  /* 0x0001e80001a47983 */ /* 0x000f220000100a00 */
[----:B------:R-:W-:-:S02]  /*37ce0*/  PRMT R145, RZ, 0x7610, R145 ;  /* 0x00007610ff917816 */ /* 0x000fc40000000091 */
[----:B------:R-:W-:-:S04]  /*37cf0*/  PRMT R107, RZ, 0x7610, R107 ;  /* 0x00007610ff6b7816 */ /* 0x000fc8000000006b */
[----:B------:R-:W4:Y:S04]  /*37d00*/  @P0 LDG.E.U16 R145, desc[UR20][R56.64] ;  /* 0x0000001438910981 */ /* 0x000f28000c1e1500 */
[----:B------:R-:W4:Y:S04]  /*37d10*/  @P4 LDG.E.U16 R107, desc[UR20][R112.64] ;  /* 0x00000014706b4981 */ /* 0x000f28000c1e1500 */
[----:B---3--:R-:W-:Y:S04]  /*37d20*/  STL [R1+0xe04], R110 ;  /* 0x000e046e01007387 */ /* 0x008fe80000100800 */
[----:B--2---:R0:W-:Y:S04]  /*37d30*/  STL [R1+0xe08], R111 ;  /* 0x000e086f01007387 */ /* 0x0041e80000100800 */
[----:B------:R-:W2:Y:S04]  /*37d40*/  LDL.64 R124, [R1+0x1c8] ;  /* 0x0001c800017c7983 */ /* 0x000ea80000100a00 */
[----:B0-----:R-:W3:Y:S04]  /*37d50*/  LDL.64 R110, [R1+0x6f0] ;  /* 0x0006f000016e7983 */ /* 0x001ee80000100a00 */
[----:B------:R0:W-:Y:S04]  /*37d60*/  STL [R1+0xeec], R122 ;  /* 0x000eec7a01007387 */ /* 0x0001e80000100800 */
[----:B------:R-:W3:Y:S04]  /*37d70*/  LDL.64 R140, [R1+0x1c0] ;  /* 0x0001c000018c7983 */ /* 0x000ee80000100a00 */
[----:B0-----:R-:W3:Y:S04]  /*37d80*/  LDL.64 R122, [R1+0x6e8] ;  /* 0x0006e800017a7983 */ /* 0x001ee80000100a00 */
[----:B------:R-:W3:Y:S04]  /*37d90*/  LDL.LU.64 R46, [R1+0x2cf0] ;  /* 0x002cf000012e7983 */ /* 0x000ee80000300a00 */
[----:B------:R0:W-:Y:S04]  /*37da0*/  STL [R1+0xee8], R130 ;  /* 0x000ee88201007387 */ /* 0x0001e80000100800 */
[----:B0-----:R-:W3:Y:S04]  /*37db0*/  LDL.64 R130, [R1+0x6e0] ;  /* 0x0006e00001827983 */ /* 0x001ee80000100a00 */
[----:B------:R-:W3:Y:S04]  /*37dc0*/  LDL.LU.64 R48, [R1+0x2ce8] ;  /* 0x002ce80001307983 */ /* 0x000ee80000300a00 */
[----:B----4-:R0:W-:Y:S04]  /*37dd0*/  STL [R1+0xfdc], R52 ;  /* 0x000fdc3401007387 */ /* 0x0101e80000100800 */
[----:B0-----:R-:W4:Y:S04]  /*37de0*/  LDL.LU R52, [R1+0x2ce0] ;  /* 0x002ce00001347983 */ /* 0x001f280000300800 */
[----:B------:R-:W4:Y:S04]  /*37df0*/  LDL.LU.64 R50, [R1+0x2cd8] ;  /* 0x002cd80001327983 */ /* 0x000f280000300a00 */
[----:B------:R0:W-:Y:S04]  /*37e00*/  STL [R1+0xfd8], R53 ;  /* 0x000fd83501007387 */ /* 0x0001e80000100800 */
[----:B0-----:R-:W4:Y:S04]  /*37e10*/  LDL.LU R53, [R1+0x2cd0] ;  /* 0x002cd00001357983 */ /* 0x001f280000300800 */
[----:B------:R-:W4:Y:S04]  /*37e20*/  LDL.LU.64 R54, [R1+0x2cc8] ;  /* 0x002cc80001367983 */ /* 0x000f280000300a00 */
[----:B------:R0:W-:Y:S04]  /*37e30*/  STL [R1+0x10dc], R66 ;  /* 0x0010dc4201007387 */ /* 0x0001e80000100800 */
[----:B0-----:R-:W4:Y:S04]  /*37e40*/  LDL.LU R66, [R1+0x2cc0] ;  /* 0x002cc00001427983 */ /* 0x001f280000300800 */
[----:B------:R-:W4:Y:S04]  /*37e50*/  LDL.LU.64 R56, [R1+0x2cb8] ;  /* 0x002cb80001387983 */ /* 0x000f280000300a00 */
[----:B------:R-:W4:Y:S04]  /*37e60*/  LDL.LU.64 R58, [R1+0x2cb0] ;  /* 0x002cb000013a7983 */ /* 0x000f280000300a00 */
[----:B------:R-:W-:Y:S04]  /*37e70*/  STL [R1+0x2938], R100 ;  /* 0x0029386401007387 */ /* 0x000fe80000100800 */
[----:B------:R-:W4:Y:S04]  /*37e80*/  LDL.64 R118, [R1+0x1b8] ;  /* 0x0001b80001767983 */ /* 0x000f280000100a00 */
[----:B------:R-:W-:Y:S04]  /*37e90*/  STL [R1+0x293c], R101 ;  /* 0x00293c6501007387 */ /* 0x000fe80000100800 */
[----:B------:R-:W4:Y:S01]  /*37ea0*/  LDL.64 R112, [R1+0x6d8] ;  /* 0x0006d80001707983 */ /* 0x000f220000100a00 */
[----:B------:R-:W-:-:S02]  /*37eb0*/  PRMT R98, RZ, 0x7610, R98 ;  /* 0x00007610ff627816 */ /* 0x000fc40000000062 */
[----:B------:R-:W-:Y:S02]  /*37ec0*/  PRMT R99, RZ, 0x7610, R99 ;  /* 0x00007610ff637816 */ /* 0x000fe40000000063 */
[----:B------:R-:W-:Y:S02]  /*37ed0*/  PRMT R62, RZ, 0x7610, R62 ;  /* 0x00007610ff3e7816 */ /* 0x000fe4000000003e */
[----:B------:R-:W-:Y:S02]  /*37ee0*/  PRMT R63, RZ, 0x7610, R63 ;  /* 0x00007610ff3f7816 */ /* 0x000fe4000000003f */
[----:B------:R-:W-:Y:S02]  /*37ef0*/  PRMT R64, RZ, 0x7610, R64 ;  /* 0x00007610ff407816 */ /* 0x000fe40000000040 */
[----:B------:R-:W-:Y:S01]  /*37f00*/  PRMT R65, RZ, 0x7610, R65 ;  /* 0x00007610ff417816 */ /* 0x000fe20000000041 */
[----:B------:R-:W4:Y:S01]  /*37f10*/  @P4 LDG.E.U16 R98, desc[UR20][R142.64] ;  /* 0x000000148e624981 */ /* 0x000f22000c1e1500 */
[----:B------:R-:W-:-:S02]  /*37f20*/  PRMT R68, RZ, 0x7610, R68 ;  /* 0x00007610ff447816 */ /* 0x000fc40000000044 */
[----:B------:R-:W-:Y:S01]  /*37f30*/  PRMT R69, RZ, 0x7610, R69 ;  /* 0x00007610ff457816 */ /* 0x000fe20000000045 */
[----:B------:R-:W4:Y:S01]  /*37f40*/  @P0 LDG.E.U16 R99, desc[UR20][R164.64] ;  /* 0x00000014a4630981 */ /* 0x000f22000c1e1500 */
[----:B------:R-:W-:Y:S02]  /*37f50*/  PRMT R70, RZ, 0x7610, R70 ;  /* 0x00007610ff467816 */ /* 0x000fe40000000046 */
[----:B------:R-:W-:Y:S02]  /*37f60*/  PRMT R71, RZ, 0x7610, R71 ;  /* 0x00007610ff477816 */ /* 0x000fe40000000047 */
[----:B------:R-:W4:Y:S01]  /*37f70*/  @P0 LDG.E.U16 R69, desc[UR20][R146.64] ;  /* 0x0000001492450981 */ /* 0x000f22000c1e1500 */
[----:B------:R-:W-:Y:S02]  /*37f80*/  PRMT R74, RZ, 0x7610, R74 ;  /* 0x00007610ff4a7816 */ /* 0x000fe4000000004a */
[----:B------:R-:W-:Y:S01]  /*37f90*/  PRMT R89, RZ, 0x7610, R89 ;  /* 0x00007610ff597816 */ /* 0x000fe20000000059 */
[----:B------:R-:W4:Y:S01]  /*37fa0*/  @P4 LDG.E.U16 R70, desc[UR20][R82.64] ;  /* 0x0000001452464981 */ /* 0x000f22000c1e1500 */
[----:B------:R-:W-:-:S02]  /*37fb0*/  PRMT R75, RZ, 0x7610, R75 ;  /* 0x00007610ff4b7816 */ /* 0x000fc4000000004b */
        /* <DEDUP_REMOVED lines=8> */
[----:B------:R-:W4:Y:S04]  /*38040*/  LDL.LU.64 R60, [R1+0x2ca8] ;  /* 0x002ca800013c7983 */ /* 0x000f280000300a00 */
[----:B------:R-:W4:Y:S04]  /*38050*/  LDL.64 R108, [R1+0x6d0] ;  /* 0x0006d000016c7983 */ /* 0x000f280000100a00 */
[----:B------:R-:W4:Y:S04]  /*38060*/  LDL.64 R160, [R1+0x1b0] ;  /* 0x0001b00001a07983 */ /* 0x000f280000100a00 */
[----:B--2---:R-:W2:Y:S04]  /*38070*/  @P0 LDG.E.U16 R65, desc[UR20][R124.64] ;  /* 0x000000147c410981 */ /* 0x004ea8000c1e1500 */
[----:B---3--:R-:W3:Y:S04]  /*38080*/  @P4 LDG.E.U16 R68, desc[UR20][R110.64] ;  /* 0x000000146e444981 */ /* 0x008ee8000c1e1500 */
[----:B------:R-:W2:Y:S04]  /*38090*/  @P0 LDG.E.U16 R62, desc[UR20][R140.64] ;  /* 0x000000148c3e0981 */ /* 0x000ea8000c1e1500 */
[----:B------:R-:W3:Y:S04]  /*380a0*/  @P4 LDG.E.U16 R63, desc[UR20][R122.64] ;  /* 0x000000147a3f4981 */ /* 0x000ee8000c1e1500 */
[----:B------:R-:W3:Y:S04]  /*380b0*/  @P4 LDG.E.U16 R64, desc[UR20][R130.64] ;  /* 0x0000001482404981 */ /* 0x000ee8000c1e1500 */
[----:B----4-:R-:W4:Y:S04]  /*380c0*/  @P0 LDG.E.U16 R86, desc[UR20][R118.64] ;  /* 0x0000001476560981 */ /* 0x010f28000c1e1500 */
[----:B------:R-:W4:Y:S04]  /*380d0*/  @P4 LDG.E.U16 R88, desc[UR20][R112.64] ;  /* 0x0000001470584981 */ /* 0x000f28000c1e1500 */
[----:B------:R-:W-:Y:S04]  /*380e0*/  STL [R1+0x2940], R98 ;  /* 0x0029406201007387 */ /* 0x000fe80000100800 */
[----:B------:R-:W-:Y:S04]  /*380f0*/  STL [R1+0x2944], R99 ;  /* 0x0029446301007387 */ /* 0x000fe80000100800 */
[----:B------:R-:W4:Y:S01]  /*38100*/  LDL.64 R110, [R1+0x1a8] ;  /* 0x0001a800016e7983 */ /* 0x000f220000100a00 */
[----:B------:R-:W-:-:S02]  /*38110*/  PRMT R106, RZ, 0x7610, R106 ;  /* 0x00007610ff6a7816 */ /* 0x000fc4000000006a */
[----:B------:R-:W-:-:S06]  /*38120*/  PRMT R132, RZ, 0x7610, R132 ;  /* 0x00007610ff847816 */ /* 0x000fcc0000000084 */
[----:B------:R-:W4:Y:S04]  /*38130*/  @P4 LDG.E.U16 R132, desc[UR20][R108.64] ;  /* 0x000000146c844981 */ /* 0x000f28000c1e1500 */
[----:B------:R-:W4:Y:S04]  /*38140*/  @P0 LDG.E.U16 R106, desc[UR20][R160.64] ;  /* 0x00000014a06a0981 */ /* 0x000f28000c1e1500 */
[----:B--2---:R-:W-:Y:S04]  /*38150*/  STL [R1+0xed8], R62 ;  /* 0x000ed83e01007387 */ /* 0x004fe80000100800 */
[----:B---3--:R0:W-:Y:S04]  /*38160*/  STL [R1+0xedc], R63 ;  /* 0x000edc3f01007387 */ /* 0x0081e80000100800 */
[----:B0-----:R-:W2:Y:S04]  /*38170*/  LDL.64 R62, [R1+0x6b0] ;  /* 0x0006b000013e7983 */ /* 0x001ea80000100a00 */
[----:B------:R-:W-:Y:S04]  /*38180*/  STL [R1+0x10d8], R145 ;  /* 0x0010d89101007387 */ /* 0x000fe80000100800 */
[----:B------:R-:W-:Y:S04]  /*38190*/  STL [R1+0xfcc], R64 ;  /* 0x000fcc4001007387 */ /* 0x000fe80000100800 */
[----:B------:R0:W-:Y:S04]  /*381a0*/  STL [R1+0xdf4], R65 ;  /* 0x000df44101007387 */ /* 0x0001e80000100800 */
[----:B0-----:R-:W3:Y:S04]  /*381b0*/  LDL.64 R64, [R1+0x188] ;  /* 0x0001880001407983 */ /* 0x001ee80000100a00 */
[----:B------:R-:W-:Y:S04]  /*381c0*/  STL [R1+0xdf8], R68 ;  /* 0x000df84401007387 */ /* 0x000fe80000100800 */
[----:B------:R0:W-:Y:S04]  /*381d0*/  STL [R1+0x10d0], R69 ;  /* 0x0010d04501007387 */ /* 0x0001e80000100800 */
[----:B0-----:R-:W3:Y:S04]  /*381e0*/  LDL.64 R68, [R1+0x6a8] ;  /* 0x0006a80001447983 */ /* 0x001ee80000100a00 */
[----:B------:R-:W-:Y:S04]  /*381f0*/  STL [R1+0x10d4], R70 ;  /* 0x0010d44601007387 */ /* 0x000fe80000100800 */
[----:B------:R-:W-:Y:S04]  /*38200*/  STL [R1+0xe00], R107 ;  /* 0x000e006b01007387 */ /* 0x000fe80000100800 */
[----:B------:R0:W-:Y:S04]  /*38210*/  STL [R1+0xfd0], R71 ;  /* 0x000fd04701007387 */ /* 0x0001e80000100800 */
[----:B0-----:R-:W3:Y:S04]  /*38220*/  LDL.64 R70, [R1+0x180] ;  /* 0x0001800001467983 */ /* 0x001ee80000100a00 */
[----:B------:R-:W-:Y:S04]  /*38230*/  STL [R1+0xfd4], R74 ;  /* 0x000fd44a01007387 */ /* 0x000fe80000100800 */
[----:B------:R-:W-:Y:S04]  /*38240*/  STL [R1+0xdfc], R89 ;  /* 0x000dfc5901007387 */ /* 0x000fe80000100800 */
[----:B------:R0:W-:Y:S04]  /*38250*/  STL [R1+0xee0], R75 ;  /* 0x000ee04b01007387 */ /* 0x0001e80000100800 */
[----:B------:R-:W-:Y:S04]  /*38260*/  STL [R1+0xee4], R87 ;  /* 0x000ee45701007387 */ /* 0x000fe80000100800 */
[----:B------:R-:W3:Y:S04]  /*38270*/  LDL.64 R76, [R1+0x178] ;  /* 0x00017800014c7983 */ /* 0x000ee80000100a00 */
[----:B0-----:R-:W3:Y:S04]  /*38280*/  LDL.64 R74, [R1+0x6a0] ;  /* 0x0006a000014a7983 */ /* 0x001ee80000100a00 */
[----:B------:R-:W3:Y:S04]  /*38290*/  LDL.64 R80, [R1+0x698] ;  /* 0x0006980001507983 */ /* 0x000ee80000100a00 */
[----:B------:R-:W3:Y:S04]  /*382a0*/  LDL.64 R82, [R1+0x170] ;  /* 0x0001700001527983 */ /* 0x000ee80000100a00 */
[----:B------:R-:W3:Y:S04]  /*382b0*/  LDL.64 R146, [R1+0x690] ;  /* 0x0006900001927983 */ /* 0x000ee80000100a00 */
[----:B----4-:R0:W-:Y:S04]  /*382c0*/  STL [R1+0xfc8], R86 ;  /* 0x000fc85601007387 */ /* 0x0101e80000100800 */
[----:B------:R-:W4:Y:S04]  /*382d0*/  LDL.64 R142, [R1+0x670] ;  /* 0x00067000018e7983 */ /* 0x000f280000100a00 */
[----:B0-----:R-:W4:Y:S04]  /*382e0*/  LDL.64 R86, [R1+0x168] ;  /* 0x0001680001567983 */ /* 0x001f280000100a00 */
[----:B------:R0:W-:Y:S04]  /*382f0*/  STL [R1+0x10cc], R88 ;  /* 0x0010cc5801007387 */ /* 0x0001e80000100800 */
[----:B------:R-:W4:Y:S04]  /*38300*/  LDL.64 R164, [R1+0x668] ;  /* 0x0006680001a47983 */ /* 0x000f280000100a00 */
[----:B------:R-:W4:Y:S04]  /*38310*/  LDL.64 R122, [R1+0x660] ;  /* 0x00066000017a7983 */ /* 0x000f280000100a00 */
[----:B0-----:R-:W4:Y:S04]  /*38320*/  LDL.64 R88, [R1+0x140] ;  /* 0x0001400001587983 */ /* 0x001f280000100a00 */
[----:B------:R-:W4:Y:S04]  /*38330*/  LDL.64 R124, [R1+0x138] ;  /* 0x00013800017c7983 */ /* 0x000f280000100a00 */
[----:B------:R-:W4:Y:S04]  /*38340*/  LDL.64 R140, [R1+0x130] ;  /* 0x00013000018c7983 */ /* 0x000f280000100a00 */
[----:B------:R-:W4:Y:S01]  /*38350*/  LDL.64 R130, [R1+0x630] ;  /* 0x0006300001827983 */ /* 0x000f220000100a00 */
[----:B------:R-:W-:-:S02]  /*38360*/  PRMT R133, RZ, 0x7610, R133 ;  /* 0x00007610ff857816 */ /* 0x000fc40000000085 */
[----:B------:R-:W-:Y:S01]  /*38370*/  PRMT R144, RZ, 0x7610, R144 ;  /* 0x00007610ff907816 */ /* 0x000fe20000000090 */
[----:B------:R-:W4:Y:S01]  /*38380*/  LDL.64 R118, [R1+0x100] ;  /* 0x0001000001767983 */ /* 0x000f220000100a00 */
        /* <DEDUP_REMOVED lines=16> */
[----:B------:R-:W-:Y:S01]  /*38490*/  PRMT R134, RZ, 0x7610, R134 ;  /* 0x00007610ff867816 */ /* 0x000fe20000000086 */
[----:B------:R0:W-:Y:S04]  /*384a0*/  STL [R1+0x10c8], R106 ;  /* 0x0010c86a01007387 */ /* 0x0001e80000100800 */
[----:B------:R-:W4:Y:S04]  /*384b0*/  LDL.64 R112, [R1+0xc0] ;  /* 0x0000c00001707983 */ /* 0x000f280000100a00 */
[----:B------:R-:W4:Y:S04]  /*384c0*/  LDL.64 R160, [R1+0x530] ;  /* 0x0005300001a07983 */ /* 0x000f280000100a00 */
[----:B0-----:R-:W4:Y:S04]  /*384d0*/  LDL.64 R106, [R1+0x5a8] ;  /* 0x0005a800016a7983 */ /* 0x001f280000100a00 */
[----:B------:R-:W-:Y:S04]  /*384e0*/  STL [R1+0x2948], R132 ;  /* 0x0029488401007387 */ /* 0x000fe80000100800 */
[----:B------:R-:W4:Y:S04]  /*384f0*/  LDL.64 R108, [R1+0x80] ;  /* 0x00008000016c7983 */ /* 0x000f280000100a00 */
[----:B------:R-:W4:Y:S04]  /*38500*/  LDL.64 R110, [R1+0x4b0] ;  /* 0x0004b000016e7983 */ /* 0x000f280000100a00 */
[----:B--2---:R-:W2:Y:S04]  /*38510*/  @P4 LDG.E.U16 R144, desc[UR20][R62.64] ;  /* 0x000000143e904981 */ /* 0x004ea8000c1e1500 */
        /* <DEDUP_REMOVED lines=16> */
[----:B------:R-:W-:Y:S04]  /*38620*/  STL [R1+0x294c], R133 ;  /* 0x00294c8501007387 */ /* 0x000fe80000100800 */
[----:B------:R-:W4:Y:S01]  /*38630*/  LDL.LU.64 R62, [R1+0x2ca0] ;  /* 0x002ca000013e7983 */ /* 0x000f220000300a00 */
[----:B------:R-:W-:-:S02]  /*38640*/  PRMT R158, RZ, 0x7610, R158 ;  /* 0x00007610ff9e7816 */ /* 0x000fc4000000009e */
[----:B------:R-:W-:Y:S02]  /*38650*/  PRMT R159, RZ, 0x7610, R159 ;  /* 0x00007610ff9f7816 */ /* 0x000fe4000000009f */
[----:B------:R-:W-:Y:S02]  /*38660*/  PRMT R136, RZ, 0x7610, R136 ;  /* 0x00007610ff887816 */ /* 0x000fe40000000088 */
[----:B------:R-:W-:Y:S02]  /*38670*/  PRMT R128, RZ, 0x7610, R128 ;  /* 0x00007610ff807816 */ /* 0x000fe40000000080 */
[----:B------:R-:W4:Y:S01]  /*38680*/  @P0 LDG.E.U16 R159, desc[UR20][R118.64] ;  /* 0x00000014769f0981 */ /* 0x000f22000c1e1500 */
[----:B------:R-:W-:Y:S02]  /*38690*/  PRMT R129, RZ, 0x7610, R129 ;  /* 0x00007610ff817816 */ /* 0x000fe40000000081 */
[----:B------:R-:W-:Y:S01]  /*386a0*/  PRMT R139, RZ, 0x7610, R139 ;  /* 0x00007610ff8b7816 */ /* 0x000fe2000000008b */
[----:B------:R-:W4:Y:S04]  /*386b0*/  @P0 LDG.E.U16 R136, desc[UR20][R112.64] ;  /* 0x0000001470880981 */ /* 0x000f28000c1e1500 */
[----:B------:R-:W4:Y:S04]  /*386c0*/  @P4 LDG.E.U16 R129, desc[UR20][R160.64] ;  /* 0x00000014a0814981 */ /* 0x000f28000c1e1500 */
[----:B------:R-:W4:Y:S04]  /*386d0*/  @P4 LDG.E.U16 R158, desc[UR20][R106.64] ;  /* 0x000000146a9e4981 */ /* 0x000f28000c1e1500 */
[----:B------:R-:W4:Y:S04]  /*386e0*/  @P0 LDG.E.U16 R128, desc[UR20][R108.64] ;  /* 0x000000146c800981 */ /* 0x000f28000c1e1500 */
[----:B------:R-:W4:Y:S04]  /*386f0*/  @P4 LDG.E.U16 R139, desc[UR20][R110.64] ;  /* 0x000000146e8b4981 */ /* 0x000f28000c1e1500 */
[----:B--2---:R0:W-:Y:S04]  /*38700*/  STL [R1+0xdf0], R144 ;  /* 0x000df09001007387 */ /* 0x0041e80000100800 */
[----:B0-----:R-:W2:Y:S04]  /*38710*/  LDL.64 R144, [R1+0x428] ;  /* 0x0004280001907983 */ /* 0x001ea80000100a00 */
[----:B------:R-:W2:Y:S04]  /*38720*/  LDL.LU.64 R64, [R1+0x2c98] ;  /* 0x002c980001407983 */ /* 0x000ea80000300a00 */
[----:B---3--:R0:W-:Y:S04]  /*38730*/  STL [R1+0xdec], R67 ;  /* 0x000dec4301007387 */ /* 0x0081e80000100800 */
[----:B0-----:R-:W3:Y:S04]  /*38740*/  LDL.LU R67, [R1+0x2c90] ;  /* 0x002c900001437983 */ /* 0x001ee80000300800 */
[----:B------:R-:W3:Y:S04]  /*38750*/  LDL.LU.64 R68, [R1+0x2c88] ;  /* 0x002c880001447983 */ /* 0x000ee80000300a00 */
[----:B------:R0:W-:Y:S04]  /*38760*/  STL [R1+0xed4], R72 ;  /* 0x000ed44801007387 */ /* 0x0001e80000100800 */
        /* <DEDUP_REMOVED lines=17> */
[----:B------:R-:W-:Y:S04]  /*38880*/  STL [R1+0x2950], R126 ;  /* 0x0029507e01007387 */ /* 0x000fe80000100800 */
[----:B------:R-:W3:Y:S04]  /*38890*/  LDL.LU.64 R86, [R1+0x2c20] ;  /* 0x002c200001567983 */ /* 0x000ee80000300a00 */
[----:B----4-:R-:W-:Y:S04]  /*388a0*/  STL [R1+0x2954], R127 ;  /* 0x0029547f01007387 */ /* 0x010fe80000100800 */
[----:B------:R-:W4:Y:S04]  /*388b0*/  LDL.LU.64 R142, [R1+0x2c18] ;  /* 0x002c1800018e7983 */ /* 0x000f280000300a00 */
[----:B------:R-:W3:Y:S04]  /*388c0*/  LDL.LU.64 R88, [R1+0x2c10] ;  /* 0x002c100001587983 */ /* 0x000ee80000300a00 */
[----:B------:R-:W-:Y:S04]  /*388d0*/  STL [R1+0xde4], R120 ;  /* 0x000de47801007387 */ /* 0x000fe80000100800 */
[----:B------:R0:W-:Y:S04]  /*388e0*/  STL [R1+0xde8], R121 ;  /* 0x000de87901007387 */ /* 0x0001e80000100800 */
[----:B0-----:R-:W3:Y:S04]  /*388f0*/  LDL.64 R120, [R1+0x338] ;  /* 0x0003380001787983 */ /* 0x001ee80000100a00 */
[----:B------:R-:W3:Y:S04]  /*38900*/  LDL.LU.64 R164, [R1+0x2c08] ;  /* 0x002c080001a47983 */ /* 0x000ee80000300a00 */
[----:B------:R0:W-:Y:S04]  /*38910*/  STL [R1+0xecc], R162 ;  /* 0x000ecca201007387 */ /* 0x0001e80000100800 */
[----:B0-----:R-:W3:Y:S04]  /*38920*/  LDL.LU R162, [R1+0x2c00] ;  /* 0x002c000001a27983 */ /* 0x001ee80000300800 */
[----:B------:R-:W3:Y:S04]  /*38930*/  LDL.LU.64 R124, [R1+0x2bf8] ;  /* 0x002bf800017c7983 */ /* 0x000ee80000300a00 */
[----:B------:R-:W3:Y:S04]  /*38940*/  LDL.LU.64 R122, [R1+0x2bf0] ;  /* 0x002bf000017a7983 */ /* 0x000ee80000300a00 */
[----:B------:R-:W-:Y:S04]  /*38950*/  STL [R1+0xfbc], R148 ;  /* 0x000fbc9401007387 */ /* 0x000fe80000100800 */
[----:B------:R0:W-:Y:S04]  /*38960*/  STL [R1+0xec8], R149 ;  /* 0x000ec89501007387 */ /* 0x0001e80000100800 */
[----:B0-----:R-:W3:Y:S04]  /*38970*/  LDL.64 R148, [R1+0x2f8] ;  /* 0x0002f80001947983 */ /* 0x001ee80000100a00 */
[----:B------:R-:W3:Y:S04]  /*38980*/  LDL.LU.64 R140, [R1+0x2be8] ;  /* 0x002be800018c7983 */ /* 0x000ee80000300a00 */
[----:B------:R0:W-:Y:S04]  /*38990*/  STL [R1+0xfb8], R163 ;  /* 0x000fb8a301007387 */ /* 0x0001e80000100800 */
[----:B0-----:R-:W3:Y:S04]  /*389a0*/  LDL.LU R163, [R1+0x2be0] ;  /* 0x002be00001a37983 */ /* 0x001ee80000300800 */
[----:B------:R-:W4:Y:S04]  /*389b0*/  LDL.LU.64 R130, [R1+0x2bd8] ;  /* 0x002bd80001827983 */ /* 0x000f280000300a00 */
[----:B------:R0:W-:Y:S04]  /*389c0*/  STL [R1+0xde0], R134 ;  /* 0x000de08601007387 */ /* 0x0001e80000100800 */
[----:B0-----:R-:W4:Y:S01]  /*389d0*/  LDL.LU R134, [R1+0x2bd0] ;  /* 0x002bd00001867983 */ /* 0x001f220000300800 */
[----:B------:R-:W-:-:S02]  /*389e0*/  PRMT R138, RZ, 0x7610, R138 ;  /* 0x00007610ff8a7816 */ /* 0x000fc4000000008a */
[----:B------:R-:W-:Y:S01]  /*389f0*/  PRMT R135, RZ, 0x7610, R135 ;  /* 0x00007610ff877816 */ /* 0x000fe20000000087 */
[----:B------:R-:W4:Y:S04]  /*38a00*/  LDL.LU.64 R118, [R1+0x2bc8] ;  /* 0x002bc80001767983 */ /* 0x000f280000300a00 */
[----:B------:R-:W4:Y:S04]  /*38a10*/  LDL.LU.64 R106, [R1+0x2bc0] ;  /* 0x002bc000016a7983 */ /* 0x000f280000300a00 */
[----:B------:R-:W-:Y:S04]  /*38a20*/  STL [R1+0xdd8], R158 ;  /* 0x000dd89e01007387 */ /* 0x000fe80000100800 */
[----:B------:R0:W-:Y:S04]  /*38a30*/  STL [R1+0xddc], R159 ;  /* 0x000ddc9f01007387 */ /* 0x0001e80000100800 */
[----:B0-----:R-:W4:Y:S04]  /*38a40*/  LDL.64 R158, [R1+0x378] ;  /* 0x00037800019e7983 */ /* 0x001f280000100a00 */
[----:B------:R-:W4:Y:S04]  /*38a50*/  LDL.LU.64 R112, [R1+0x2bb8] ;  /* 0x002bb80001707983 */ /* 0x000f280000300a00 */
[----:B------:R0:W-:Y:S04]  /*38a60*/  STL [R1+0xdd4], R136 ;  /* 0x000dd48801007387 */ /* 0x0001e80000100800 */
[----:B--2---:R-:W2:Y:S04]  /*38a70*/  @P4 LDG.E.U16 R135, desc[UR20][R144.64] ;  /* 0x0000001490874981 */ /* 0x004ea8000c1e1500 */
[----:B0-----:R-:W2:Y:S04]  /*38a80*/  LDL.LU R136, [R1+0x2bb0] ;  /* 0x002bb00001887983 */ /* 0x001ea80000300800 */
[----:B------:R-:W2:Y:S04]  /*38a90*/  LDL.LU.64 R160, [R1+0x2ba8] ;  /* 0x002ba80001a07983 */ /* 0x000ea80000300a00 */
[----:B------:R-:W2:Y:S04]  /*38aa0*/  LDL.LU.64 R108, [R1+0x2ba0] ;  /* 0x002ba000016c7983 */ /* 0x000ea80000300a00 */
[----:B------:R-:W-:Y:S04]  /*38ab0*/  STL [R1+0xdcc], R128 ;  /* 0x000dcc8001007387 */ /* 0x000fe80000100800 */
[----:B------:R0:W-:Y:S04]  /*38ac0*/  STL [R1+0xdd0], R129 ;  /* 0x000dd08101007387 */ /* 0x0001e80000100800 */
[----:B0-----:R-:W2:Y:S04]  /*38ad0*/  LDL.64 R128, [R1+0x3b8] ;  /* 0x0003b80001807983 */ /* 0x001ea80000100a00 */
[----:B------:R-:W2:Y:S04]  /*38ae0*/  LDL.LU.64 R110, [R1+0x2b98] ;  /* 0x002b9800016e7983 */ /* 0x000ea80000300a00 */
[----:B------:R0:W-:Y:S04]  /*38af0*/  STL [R1+0xdc8], R139 ;  /* 0x000dc88b01007387 */ /* 0x0001e80000100800 */
[----:B0-----:R-:W2:Y:S04]  /*38b00*/  LDL.LU R139, [R1+0x2b90] ;  /* 0x002b9000018b7983 */ /* 0x001ea80000300800 */
[----:B---3--:R-:W3:Y:S04]  /*38b10*/  @P0 LDG.E.U16 R138, desc[UR20][R162.64] ;  /* 0x00000014a28a0981 */ /* 0x008ee8000c1e1500 */
[----:B------:R-:W3:Y:S01]  /*38b20*/  LDL.LU.64 R162, [R1+0x2b88] ;  /* 0x002b880001a27983 */ /* 0x000ee20000300a00 */
[----:B----4-:R-:W-:-:S06]  /*38b30*/  PRMT R134, RZ, 0x7610, R134 ;  /* 0x00007610ff867816 */ /* 0x010fcc0000000086 */
[----:B------:R-:W4:Y:S01]  /*38b40*/  @P0 LDG.E.U16 R134, desc[UR20][R164.64] ;  /* 0x00000014a4860981 */ /* 0x000f22000c1e1500 */
[----:B--2---:R-:W-:-:S06]  /*38b50*/  PRMT R139, RZ, 0x7610, R139 ;  /* 0x00007610ff8b7816 */ /* 0x004fcc000000008b */
[----:B------:R-:W2:Y:S04]  /*38b60*/  @P4 LDG.E.U16 R139, desc[UR20][R120.64] ;  /* 0x00000014788b4981 */ /* 0x000ea8000c1e1500 */
[----:B---3--:R0:W-:Y:S04]  /*38b70*/  STL [R1+0xdc4], R138 ;  /* 0x000dc48a01007387 */ /* 0x0081e80000100800 */
[----:B0-----:R-:W3:Y:S04]  /*38b80*/  LDL.LU R138, [R1+0x2b80] ;  /* 0x002b8000018a7983 */ /* 0x001ee80000300800 */
[----:B----4-:R-:W-:Y:S04]  /*38b90*/  STL [R1+0xdbc], R134 ;  /* 0x000dbc8601007387 */ /* 0x010fe80000100800 */
[----:B------:R0:W-:Y:S04]  /*38ba0*/  STL [R1+0xdc0], R135 ;  /* 0x000dc08701007387 */ /* 0x0001e80000100800 */
[----:B------:R-:W4:Y:S04]  /*38bb0*/  LDL.64 R144, [R1+0x240] ;  /* 0x0002400001907983 */ /* 0x000f280000100a00 */
[----:B0-----:R-:W2:Y:S04]  /*38bc0*/  LDL.64 R134, [R1+0x288] ;  /* 0x0002880001867983 */ /* 0x001ea80000100a00 */
[----:B------:R-:W-:Y:S04]  /*38bd0*/  STL [R1+0x295c], R164 ;  /* 0x00295ca401007387 */ /* 0x000fe80000100800 */
[----:B------:R0:W-:Y:S02]  /*38be0*/  STL [R1+0x2958], R165 ;  /* 0x002958a501007387 */ /* 0x0001e40000100800 */
[----:B0-----:R-:W-:-:S06]  /*38bf0*/  PRMT R165, RZ, 0x7610, R165 ;  /* 0x00007610ffa57816 */ /* 0x001fcc00000000a5 */
[----:B------:R-:W2:Y:S01]  /*38c00*/  @P0 LDG.E.U16 R165, desc[UR20][R70.64] ;  /* 0x0000001446a50981 */ /* 0x000ea2000c1e1500 */
[----:B------:R-:W-:-:S06]  /*38c10*/  PRMT R160, RZ, 0x7610, R160 ;  /* 0x00007610ffa07816 */ /* 0x000fcc00000000a0 */
[----:B------:R0:W3:Y:S04]  /*38c20*/  @P4 LDG.E.U16 R160, desc[UR20][R148.64] ;  /* 0x0000001494a04981 */ /* 0x0000e8000c1e1500 */
[----:B--2---:R-:W-:Y:S04]  /*38c30*/  STL [R1+0x2a40], R165 ;  /* 0x002a40a501007387 */ /* 0x004fe80000100800 */
[----:B------:R-:W-:Y:S04]  /*38c40*/  STL [R1+0x2964], R70 ;  /* 0x0029644601007387 */ /* 0x000fe80000100800 */
[----:B------:R-:W-:Y:S04]  /*38c50*/  STL [R1+0x2960], R71 ;  /* 0x0029604701007387 */ /* 0x000fe80000100800 */
[----:B------:R-:W2:Y:S04]  /*38c60*/  LDL.LU.64 R120, [R1+0x2b78] ;  /* 0x002b780001787983 */ /* 0x000ea80000300a00 */
[----:B------:R1:W-:Y:S04]  /*38c70*/  STL [R1+0xda8], R139 ;  /* 0x000da88b01007387 */ /* 0x0003e80000100800 */
[----:B-1----:R-:W2:Y:S04]  /*38c80*/  LDL.LU R139, [R1+0x2b70] ;  /* 0x002b7000018b7983 */ /* 0x002ea80000300800 */
[----:B------:R-:W-:Y:S04]  /*38c90*/  STL [R1+0x296c], R60 ;  /* 0x00296c3c01007387 */ /* 0x000fe80000100800 */
[----:B------:R-:W-:Y:S04]  /*38ca0*/  STL [R1+0x2968], R61 ;  /* 0x0029683d01007387 */ /* 0x000fe80000100800 */
[----:B------:R-:W0:Y:S01]  /*38cb0*/  LDL.LU.64 R148, [R1+0x2b68] ;  /* 0x002b680001947983 */ /* 0x000e220000300a00 */
[----:B------:R-:W-:-:S02]  /*38cc0*/  PRMT R112, RZ, 0x7610, R112 ;  /* 0x00007610ff707816 */ /* 0x000fc40000000070 */
[----:B------:R-:W-:Y:S02]  /*38cd0*/  PRMT R113, RZ, 0x7610, R113 ;  /* 0x00007610ff717816 */ /* 0x000fe40000000071 */
[----:B------:R-:W-:Y:S02]  /*38ce0*/  PRMT R161, RZ, 0x7610, R161 ;  /* 0x00007610ffa17816 */ /* 0x000fe400000000a1 */
[----:B------:R-:W2:Y:S01]  /*38cf0*/  @P0 LDG.E.U16 R112, desc[UR20][R50.64] ;  /* 0x0000001432700981 */ /* 0x000ea2000c1e1500 */
[----:B------:R-:W-:-:S03]  /*38d00*/  PRMT R108, RZ, 0x7610, R108 ;  /* 0x00007610ff6c7816 */ /* 0x000fc6000000006c */
[----:B------:R-:W2:Y:S01]  /*38d10*/  @P4 LDG.E.U16 R113, desc[UR20][R128.64] ;  /* 0x0000001480714981 */ /* 0x000ea2000c1e1500 */
[----:B------:R-:W-:-:S03]  /*38d20*/  PRMT R109, RZ, 0x7610, R109 ;  /* 0x00007610ff6d7816 */ /* 0x000fc6000000006d */
[----:B------:R-:W2:Y:S01]  /*38d30*/  @P0 LDG.E.U16 R161, desc[UR20][R60.64] ;  /* 0x000000143ca10981 */ /* 0x000ea2000c1e1500 */
[----:B------:R-:W-:Y:S02]  /*38d40*/  PRMT R110, RZ, 0x7610, R110 ;  /* 0x00007610ff6e7816 */ /* 0x000fe4000000006e */
[----:B------:R-:W-:Y:S01]  /*38d50*/  PRMT R111, RZ, 0x7610, R111 ;  /* 0x00007610ff6f7816 */ /* 0x000fe2000000006f */
[----:B------:R-:W2:Y:S04]  /*38d60*/  @P0 LDG.E.U16 R108, desc[UR20][R30.64] ;  /* 0x000000141e6c0981 */ /* 0x000ea8000c1e1500 */
[----:B----4-:R-:W4:Y:S04]  /*38d70*/  @P4 LDG.E.U16 R109, desc[UR20][R144.64] ;  /* 0x00000014906d4981 */ /* 0x010f28000c1e1500 */
[----:B------:R-:W2:Y:S04]  /*38d80*/  @P0 LDG.E.U16 R110, desc[UR20][R40.64] ;  /* 0x00000014286e0981 */ /* 0x000ea8000c1e1500 */
[----:B------:R-:W2:Y:S01]  /*38d90*/  @P4 LDG.E.U16 R111, desc[UR20][R134.64] ;  /* 0x00000014866f4981 */ /* 0x000ea2000c1e1500 */
[----:B0-----:R-:W-:-:S02]  /*38da0*/  PRMT R148, RZ, 0x7610, R148 ;  /* 0x00007610ff947816 */ /* 0x001fc40000000094 */
[----:B------:R-:W-:-:S04]  /*38db0*/  PRMT R149, RZ, 0x7610, R149 ;  /* 0x00007610ff957816 */ /* 0x000fc80000000095 */
[----:B------:R-:W2:Y:S04]  /*38dc0*/  @P0 LDG.E.U16 R148, desc[UR20][R80.64] ;  /* 0x0000001450940981 */ /* 0x000ea8000c1e1500 */
[----:B------:R-:W3:Y:S04]  /*38dd0*/  @P4 LDG.E.U16 R149, desc[UR20][R158.64] ;  /* 0x000000149e954981 */ /* 0x000ee8000c1e1500 */
[----:B--2---:R-:W-:Y:S04]  /*38de0*/  STL [R1+0xdb4], R148 ;  /* 0x000db49401007387 */ /* 0x004fe80000100800 */
[----:B---3--:R0:W-:Y:S04]  /*38df0*/  STL [R1+0xdb0], R149 ;  /* 0x000db09501007387 */ /* 0x0081e80000100800 */
[----:B0-----:R-:W2:Y:S04]  /*38e00*/  LDL.64 R148, [R1+0x280] ;  /* 0x0002800001947983 */ /* 0x001ea80000100a00 */
[----:B------:R-:W-:Y:S04]  /*38e10*/  STL [R1+0x2974], R80 ;  /* 0x0029745001007387 */ /* 0x000fe80000100800 */
[----:B------:R-:W-:Y:S04]  /*38e20*/  STL [R1+0x2970], R81 ;  /* 0x0029705101007387 */ /* 0x000fe80000100800 */
[----:B------:R-:W-:Y:S04]  /*38e30*/  STL [R1+0x297c], R50 ;  /* 0x00297c3201007387 */ /* 0x000fe80000100800 */
[----:B------:R-:W-:Y:S04]  /*38e40*/  STL [R1+0x2978], R51 ;  /* 0x0029783301007387 */ /* 0x000fe80000100800 */
[----:B------:R-:W-:Y:S04]  /*38e50*/  STL [R1+0xd9c], R112 ;  /* 0x000d9c7001007387 */ /* 0x000fe80000100800 */
[----:B------:R0:W-:Y:S01]  /*38e60*/  STL [R1+0xdb8], R113 ;  /* 0x000db87101007387 */ /* 0x0001e20000100800 */
[----:B------:R-:W-:-:S03]  /*38e70*/  PRMT R163, RZ, 0x7610, R163 ;  /* 0x00007610ffa37816 */ /* 0x000fc600000000a3 */
[----:B0-----:R-:W3:Y:S04]  /*38e80*/  LDL.64 R112, [R1+0x658] ;  /* 0x0006580001707983 */ /* 0x001ee80000100a00 */
[----:B------:R-:W-:Y:S04]  /*38e90*/  STL [R1+0xda0], R160 ;  /* 0x000da0a001007387 */ /* 0x000fe80000100800 */
[----:B------:R0:W-:Y:S04]  /*38ea0*/  STL [R1+0xda4], R161 ;  /* 0x000da4a101007387 */ /* 0x0001e80000100800 */
[----:B0-----:R-:W3:Y:S04]  /*38eb0*/  LDL.64 R160, [R1+0x128] ;  /* 0x0001280001a07983 */ /* 0x001ee80000100a00 */
[----:B------:R-:W-:Y:S04]  /*38ec0*/  STL [R1+0x2984], R40 ;  /* 0x0029842801007387 */ /* 0x000fe80000100800 */
[----:B------:R-:W-:Y:S04]  /*38ed0*/  STL [R1+0x2980], R41 ;  /* 0x0029802901007387 */ /* 0x000fe80000100800 */
[----:B------:R-:W3:Y:S04]  /*38ee0*/  LDL.64 R128, [R1+0x650] ;  /* 0x0006500001807983 */ /* 0x000ee80000100a00 */
[----:B------:R-:W3:Y:S04]  /*38ef0*/  LDL.64 R134, [R1+0x620] ;  /* 0x0006200001867983 */ /* 0x000ee80000100a00 */
[----:B------:R-:W-:Y:S04]  /*38f00*/  STL [R1+0xd8c], R108 ;  /* 0x000d8c6c01007387 */ /* 0x000fe80000100800 */
[----:B----4-:R0:W-:Y:S04]  /*38f10*/  STL [R1+0xd90], R109 ;  /* 0x000d906d01007387 */ /* 0x0101e80000100800 */
[----:B0-----:R-:W4:Y:S04]  /*38f20*/  LDL.64 R108, [R1+0xf8] ;  /* 0x0000f800016c7983 */ /* 0x001f280000100a00 */
[----:B------:R-:W-:Y:S04]  /*38f30*/  STL [R1+0xd94], R110 ;  /* 0x000d946e01007387 */ /* 0x000fe80000100800 */
[----:B------:R0:W-:Y:S04]  /*38f40*/  STL [R1+0xd98], R111 ;  /* 0x000d986f01007387 */ /* 0x0001e80000100800 */
[----:B------:R-:W4:Y:S04]  /*38f50*/  LDL.64 R158, [R1+0xb8] ;  /* 0x0000b800019e7983 */ /* 0x000f280000100a00 */
[----:B------:R-:W4:Y:S04]  /*38f60*/  LDL.64 R144, [R1+0x518] ;  /* 0x0005180001907983 */ /* 0x000f280000100a00 */
[----:B0-----:R-:W4:Y:S04]  /*38f70*/  LDL.64 R110, [R1+0x5a0] ;  /* 0x0005a000016e7983 */ /* 0x001f280000100a00 */
[----:B------:R-:W-:Y:S04]  /*38f80*/  STL [R1+0x298c], R30 ;  /* 0x00298c1e01007387 */ /* 0x000fe80000100800 */
[----:B------:R-:W-:Y:S04]  /*38f90*/  STL [R1+0x2988], R31 ;  /* 0x0029881f01007387 */ /* 0x000fe80000100800 */
[----:B--2---:R-:W2:Y:S04]  /*38fa0*/  @P4 LDG.E.U16 R163, desc[UR20][R148.64] ;  /* 0x0000001494a34981 */ /* 0x004ea8000c1e1500 */
[----:B------:R-:W2:Y:S01]  /*38fb0*/  LDL.LU.64 R148, [R1+0x2b60] ;  /* 0x002b600001947983 */ /* 0x000ea20000300a00 */
[----:B------:R-:W-:-:S03]  /*38fc0*/  PRMT R139, RZ, 0x7610, R139 ;  /* 0x00007610ff8b7816 */ /* 0x000fc6000000008b */
[----:B------:R-:W-:Y:S04]  /*38fd0*/  STL [R1+0x2994], R20 ;  /* 0x0029941401007387 */ /* 0x000fe80000100800 */
[----:B------:R-:W-:Y:S01]  /*38fe0*/  STL [R1+0x2990], R21 ;  /* 0x0029901501007387 */ /* 0x000fe20000100800 */
[----:B------:R-:W-:Y:S02]  /*38ff0*/  PRMT R162, RZ, 0x7610, R162 ;  /* 0x00007610ffa27816 */ /* 0x000fe400000000a2 */
[----:B------:R-:W-:-:S04]  /*39000*/  PRMT R138, RZ, 0x7610, R138 ;  /* 0x00007610ff8a7816 */ /* 0x000fc8000000008a */
[----:B------:R-:W4:Y:S01]  /*39010*/  @P0 LDG.E.U16 R162, desc[UR20][R20.64] ;  /* 0x0000001414a20981 */ /* 0x000f22000c1e1500 */
[----:B------:R-:W-:-:S03]  /*39020*/  PRMT R40, RZ, 0x7610, R40 ;  /* 0x00007610ff287816 */ /* 0x000fc60000000028 */
[----:B------:R-:W4:Y:S01]  /*39030*/  @P0 LDG.E.U16 R138, desc[UR20][R10.64] ;  /* 0x000000140a8a0981 */ /* 0x000f22000c1e1500 */
[----:B------:R-:W-:Y:S02]  /*39040*/  PRMT R41, RZ, 0x7610, R41 ;  /* 0x00007610ff297816 */ /* 0x000fe40000000029 */
[----:B------:R-:W-:Y:S01]  /*39050*/  PRMT R120, RZ, 0x7610, R120 ;  /* 0x00007610ff787816 */ /* 0x000fe20000000078 */
[----:B---3--:R-:W3:Y:S04]  /*39060*/  @P4 LDG.E.U16 R40, desc[UR20][R112.64] ;  /* 0x0000001470284981 */ /* 0x008ee8000c1e1500 */
[----:B------:R-:W3:Y:S04]  /*39070*/  @P0 LDG.E.U16 R41, desc[UR20][R160.64] ;  /* 0x00000014a0290981 */ /* 0x000ee8000c1e1500 */
[----:B------:R-:W3:Y:S04]  /*39080*/  @P4 LDG.E.U16 R120, desc[UR20][R128.64] ;  /* 0x0000001480784981 */ /* 0x000ee8000c1e1500 */
[----:B--2---:R0:W2:Y:S04]  /*39090*/  @P4 LDG.E.U16 R139, desc[UR20][R148.64] ;  /* 0x00000014948b4981 */ /* 0x0040a8000c1e1500 */
[----:B------:R-:W0:Y:S04]  /*390a0*/  LDL.LU.64 R148, [R1+0x2b58] ;  /* 0x002b580001947983 */ /* 0x000e280000300a00 */
[----:B----4-:R-:W-:Y:S04]  /*390b0*/  STL [R1+0xd84], R162 ;  /* 0x000d84a201007387 */ /* 0x010fe80000100800 */
[----:B------:R1:W-:Y:S04]  /*390c0*/  STL [R1+0xd88], R163 ;  /* 0x000d88a301007387 */ /* 0x0003e80000100800 */
[----:B-1----:R-:W4:Y:S01]  /*390d0*/  LDL.64 R162, [R1+0x4a0] ;  /* 0x0004a00001a27983 */ /* 0x002f220000100a00 */
[----:B0-----:R-:W-:-:S06]  /*390e0*/  PRMT R148, RZ, 0x7610, R148 ;  /* 0x00007610ff947816 */ /* 0x001fcc0000000094 */
[----:B------:R-:W4:Y:S04]  /*390f0*/  @P4 LDG.E.U16 R148, desc[UR20][R134.64] ;  /* 0x0000001486944981 */ /* 0x000f28000c1e1500 */
[----:B------:R-:W-:Y:S04]  /*39100*/  STL [R1+0x15c], R138 ;  /* 0x00015c8a01007387 */ /* 0x000fe80000100800 */
[----:B--2---:R0:W-:Y:S04]  /*39110*/  STL [R1+0xd80], R139 ;  /* 0x000d808b01007387 */ /* 0x0041e80000100800 */
[----:B0-----:R-:W2:Y:S04]  /*39120*/  LDL.64 R138, [R1+0x420] ;  /* 0x00042000018a7983 */ /* 0x001ea80000100a00 */
[----:B------:R-:W-:Y:S04]  /*39130*/  STL [R1+0x299c], R10 ;  /* 0x00299c0a01007387 */ /* 0x000fe80000100800 */
[----:B------:R-:W-:Y:S04]  /*39140*/  STL [R1+0x2998], R11 ;  /* 0x0029980b01007387 */ /* 0x000fe80000100800 */
[----:B------:R-:W2:Y:S04]  /*39150*/  LDL.LU.64 R112, [R1+0x2b50] ;  /* 0x002b500001707983 */ /* 0x000ea80000300a00 */
[----:B---3--:R-:W-:Y:S04]  /*39160*/  STL [R1+0x29a0], R40 ;  /* 0x0029a02801007387 */ /* 0x008fe80000100800 */
[----:B------:R-:W3:Y:S04]  /*39170*/  LDL.LU.64 R160, [R1+0x2b48] ;  /* 0x002b480001a07983 */ /* 0x000ee80000300a00 */
[----:B------:R-:W-:Y:S04]  /*39180*/  STL [R1+0x29a4], R41 ;  /* 0x0029a42901007387 */ /* 0x000fe80000100800 */
[----:B------:R-:W2:Y:S04]  /*39190*/  LDL.64 R128, [R1+0x370] ;  /* 0x0003700001807983 */ /* 0x000ea80000100a00 */
[----:B------:R-:W-:Y:S04]  /*391a0*/  STL [R1+0x29a8], R120 ;  /* 0x0029a87801007387 */ /* 0x000fe80000100800 */
[----:B------:R-:W2:Y:S04]  /*391b0*/  LDL.LU.64 R134, [R1+0x2b40] ;  /* 0x002b400001867983 */ /* 0x000ea80000300a00 */
[----:B----4-:R0:W-:Y:S04]  /*391c0*/  STL [R1+0xec4], R148 ;  /* 0x000ec49401007387 */ /* 0x0101e80000100800 */
[----:B0-----:R-:W4:Y:S01]  /*391d0*/  LDL.LU R148, [R1+0x2b38] ;  /* 0x002b380001947983 */ /* 0x001f220000300800 */
[----:B--2---:R-:W-:-:S02]  /*391e0*/  PRMT R134, RZ, 0x7610, R134 ;  /* 0x00007610ff867816 */ /* 0x004fc40000000086 */
[----:B------:R-:W-:-:S04]  /*391f0*/  PRMT R135, RZ, 0x7610, R135 ;  /* 0x00007610ff877816 */ /* 0x000fc80000000087 */
[----:B------:R-:W2:Y:S04]  /*39200*/  @P4 LDG.E.U16 R134, desc[UR20][R110.64] ;  /* 0x000000146e864981 */ /* 0x000ea8000c1e1500 */
[----:B------:R-:W3:Y:S01]  /*39210*/  @P0 LDG.E.U16 R135, desc[UR20][R108.64] ;  /* 0x000000146c870981 */ /* 0x000ee2000c1e1500 */
[----:B------:R-:W-:-:S06]  /*39220*/  PRMT R149, RZ, 0x7610, R149 ;  /* 0x00007610ff957816 */ /* 0x000fcc0000000095 */
[----:B------:R-:W3:Y:S04]  /*39230*/  @P4 LDG.E.U16 R149, desc[UR20][R144.64] ;  /* 0x0000001490954981 */ /* 0x000ee8000c1e1500 */
[----:B------:R-:W3:Y:S04]  /*39240*/  LDL.LU.64 R108, [R1+0x2b30] ;  /* 0x002b3000016c7983 */ /* 0x000ee80000300a00 */
[----:B------:R-:W3:Y:S01]  /*39250*/  LDL.LU.64 R110, [R1+0x2b28] ;  /* 0x002b2800016e7983 */ /* 0x000ee20000300a00 */
[----:B----4-:R-:W-:-:S06]  /*39260*/  PRMT R148, RZ, 0x7610, R148 ;  /* 0x00007610ff947816 */ /* 0x010fcc0000000094 */
[----:B------:R-:W4:Y:S04]  /*39270*/  @P0 LDG.E.U16 R148, desc[UR20][R158.64] ;  /* 0x000000149e940981 */ /* 0x000f28000c1e1500 */
[----:B--2---:R-:W-:Y:S04]  /*39280*/  STL [R1+0xebc], R134 ;  /* 0x000ebc8601007387 */ /* 0x004fe80000100800 */
[----:B---3--:R0:W-:Y:S04]  /*39290*/  STL [R1+0xec0], R135 ;  /* 0x000ec08701007387 */ /* 0x0081e80000100800 */
[----:B0-----:R-:W2:Y:S04]  /*392a0*/  LDL.64 R134, [R1+0x330] ;  /* 0x0003300001867983 */ /* 0x001ea80000100a00 */
[----:B------:R-:W3:Y:S04]  /*392b0*/  LDL.LU.64 R158, [R1+0x2b20] ;  /* 0x002b2000019e7983 */ /* 0x000ee80000300a00 */
[----:B----4-:R0:W-:Y:S04]  /*392c0*/  STL [R1+0xeb8], R148 ;  /* 0x000eb89401007387 */ /* 0x0101e80000100800 */
[----:B0-----:R-:W4:Y:S04]  /*392d0*/  LDL.LU R148, [R1+0x2b18] ;  /* 0x002b180001947983 */ /* 0x001f280000300800 */
[----:B------:R-:W2:Y:S04]  /*392e0*/  LDL.LU.64 R144, [R1+0x2b10] ;  /* 0x002b100001907983 */ /* 0x000ea80000300a00 */
[----:B------:R0:W-:Y:S04]  /*392f0*/  STL [R1+0xeb4], R149 ;  /* 0x000eb49501007387 */ /* 0x0001e80000100800 */
[----:B0-----:R-:W3:Y:S01]  /*39300*/  LDL.LU R149, [R1+0x2b08] ;  /* 0x002b080001957983 */ /* 0x001ee20000300800 */
[----:B--2---:R-:W-:-:S02]  /*39310*/  PRMT R144, RZ, 0x7610, R144 ;  /* 0x00007610ff907816 */ /* 0x004fc40000000090 */
[----:B------:R-:W-:-:S04]  /*39320*/  PRMT R145, RZ, 0x7610, R145 ;  /* 0x00007610ff917816 */ /* 0x000fc80000000091 */
[----:B------:R-:W2:Y:S04]  /*39330*/  @P4 LDG.E.U16 R144, desc[UR20][R162.64] ;  /* 0x00000014a2904981 */ /* 0x000ea8000c1e1500 */
[----:B------:R-:W2:Y:S01]  /*39340*/  @P0 LDG.E.U16 R145, desc[UR20][R106.64] ;  /* 0x000000146a910981 */ /* 0x000ea2000c1e1500 */
[----:B---3--:R-:W-:-:S03]  /*39350*/  PRMT R149, RZ, 0x7610, R149 ;  /* 0x00007610ff957816 */ /* 0x008fc60000000095 */
[----:B------:R-:W3:Y:S04]  /*39360*/  LDL.LU.64 R106, [R1+0x2b00] ;  /* 0x002b0000016a7983 */ /* 0x000ee80000300a00 */
[----:B------:R-:W3:Y:S01]  /*39370*/  LDL.LU.64 R162, [R1+0x2af8] ;  /* 0x002af80001a27983 */ /* 0x000ee20000300a00 */
[----:B----4-:R-:W-:-:S03]  /*39380*/  PRMT R148, RZ, 0x7610, R148 ;  /* 0x00007610ff947816 */ /* 0x010fc60000000094 */
[----:B------:R0:W4:Y:S04]  /*39390*/  @P0 LDG.E.U16 R149, desc[UR20][R122.64] ;  /* 0x000000147a950981 */ /* 0x000128000c1e1500 */
[----:B------:R1:W3:Y:S04]  /*393a0*/  @P4 LDG.E.U16 R148, desc[UR20][R138.64] ;  /* 0x000000148a944981 */ /* 0x0002e8000c1e1500 */
[----:B--2---:R-:W-:Y:S04]  /*393b0*/  STL [R1+0xeac], R144 ;  /* 0x000eac9001007387 */ /* 0x004fe80000100800 */
[----:B------:R2:W-:Y:S04]  /*393c0*/  STL [R1+0xeb0], R145 ;  /* 0x000eb09101007387 */ /* 0x0005e80000100800 */
[----:B--2---:R-:W2:Y:S04]  /*393d0*/  LDL.64 R144, [R1+0x2f0] ;  /* 0x0002f00001907983 */ /* 0x004ea80000100a00 */
[----:B------:R-:W0:Y:S04]  /*393e0*/  LDL.LU.64 R122, [R1+0x2af0] ;  /* 0x002af000017a7983 */ /* 0x000e280000300a00 */
[----:B------:R-:W1:Y:S01]  /*393f0*/  LDL.LU.64 R138, [R1+0x2ae8] ;  /* 0x002ae800018a7983 */ /* 0x000e620000300a00 */
[----:B------:R-:W-:-:S06]  /*39400*/  PRMT R136, RZ, 0x7610, R136 ;  /* 0x00007610ff887816 */ /* 0x000fcc0000000088 */
[----:B------:R-:W2:Y:S01]  /*39410*/  @P0 LDG.E.U16 R136, desc[UR20][R78.64] ;  /* 0x000000144e880981 */ /* 0x000ea2000c1e1500 */
[----:B0-----:R-:W-:-:S06]  /*39420*/  PRMT R122, RZ, 0x7610, R122 ;  /* 0x00007610ff7a7816 */ /* 0x001fcc000000007a */
[----:B------:R-:W2:Y:S01]  /*39430*/  @P0 LDG.E.U16 R122, desc[UR20][R88.64] ;  /* 0x00000014587a0981 */ /* 0x000ea2000c1e1500 */
[----:B-1----:R-:W-:-:S06]  /*39440*/  PRMT R139, RZ, 0x7610, R139 ;  /* 0x00007610ff8b7816 */ /* 0x002fcc000000008b */
[----:B------:R-:W2:Y:S04]  /*39450*/  @P4 LDG.E.U16 R139, desc[UR20][R128.64] ;  /* 0x00000014808b4981 */ /* 0x000ea8000c1e1500 */
[----:B---3--:R-:W-:Y:S04]  /*39460*/  STL [R1+0xea4], R148 ;  /* 0x000ea49401007387 */ /* 0x008fe80000100800 */
[----:B----4-:R0:W-:Y:S04]  /*39470*/  STL [R1+0xea8], R149 ;  /* 0x000ea89501007387 */ /* 0x0101e80000100800 */
[----:B0-----:R-:W3:Y:S04]  /*39480*/  LDL.64 R148, [R1+0x3b0] ;  /* 0x0003b00001947983 */ /* 0x001ee80000100a00 */
[----:B--2---:R0:W-:Y:S04]  /*39490*/  STL [R1+0xea0], R122 ;  /* 0x000ea07a01007387 */ /* 0x0041e80000100800 */
[----:B0-----:R-:W2:Y:S04]  /*394a0*/  LDL.LU R122, [R1+0x2ae4] ;  /* 0x002ae400017a7983 */ /* 0x001ea80000300800 */
[----:B------:R-:W-:Y:S04]  /*394b0*/  STL [R1+0x29b0], R88 ;  /* 0x0029b05801007387 */ /* 0x000fe80000100800 */
[----:B------:R-:W-:Y:S04]  /*394c0*/  STL [R1+0x29ac], R89 ;  /* 0x0029ac5901007387 */ /* 0x000fe80000100800 */
[----:B------:R0:W-:Y:S04]  /*394d0*/  STL [R1+0xe98], R136 ;  /* 0x000e988801007387 */ /* 0x0001e80000100800 */
[----:B0-----:R-:W4:Y:S04]  /*394e0*/  LDL.LU R136, [R1+0x2ae0] ;  /* 0x002ae00001887983 */ /* 0x001f280000300800 */
[----:B------:R-:W-:Y:S04]  /*394f0*/  STL [R1+0x29b8], R78 ;  /* 0x0029b84e01007387 */ /* 0x000fe80000100800 */
[----:B------:R-:W-:Y:S04]  /*39500*/  STL [R1+0x29b4], R79 ;  /* 0x0029b44f01007387 */ /* 0x000fe80000100800 */
[----:B------:R-:W2:Y:S04]  /*39510*/  LDL.LU.64 R128, [R1+0x2ad8] ;  /* 0x002ad80001807983 */ /* 0x000ea80000300a00 */
[----:B------:R0:W-:Y:S04]  /*39520*/  STL [R1+0xe94], R139 ;  /* 0x000e948b01007387 */ /* 0x0001e80000100800 */
[----:B0-----:R-:W2:Y:S01]  /*39530*/  LDL.LU R139, [R1+0x2ad4] ;  /* 0x002ad400018b7983 */ /* 0x001ea20000300800 */
[----:B------:R-:W-:-:S02]  /*39540*/  PRMT R138, RZ, 0x7610, R138 ;  /* 0x00007610ff8a7816 */ /* 0x000fc4000000008a */
[----:B------:R-:W-:-:S04]  /*39550*/  PRMT R164, RZ, 0x7610, R164 ;  /* 0x00007610ffa47816 */ /* 0x000fc800000000a4 */
[----:B------:R-:W3:Y:S01]  /*39560*/  @P0 LDG.E.U16 R138, desc[UR20][R68.64] ;  /* 0x00000014448a0981 */ /* 0x000ee2000c1e1500 */
[----:B------:R-:W-:Y:S02]  /*39570*/  PRMT R165, RZ, 0x7610, R165 ;  /* 0x00007610ffa57816 */ /* 0x000fe400000000a5 */
[----:B------:R-:W-:Y:S01]  /*39580*/  PRMT R155, RZ, 0x7610, R155 ;  /* 0x00007610ff9b7816 */ /* 0x000fe2000000009b */
[----:B------:R-:W4:Y:S04]  /*39590*/  @P0 LDG.E.U16 R164, desc[UR20][R48.64] ;  /* 0x0000001430a40981 */ /* 0x000f28000c1e1500 */
[----:B------:R-:W4:Y:S04]  /*395a0*/  @P0 LDG.E.U16 R165, desc[UR20][R58.64] ;  /* 0x000000143aa50981 */ /* 0x000f28000c1e1500 */
[----:B------:R-:W4:Y:S01]  /*395b0*/  @P4 LDG.E.U16 R155, desc[UR20][R144.64] ;  /* 0x00000014909b4981 */ /* 0x000f22000c1e1500 */
[----:B--2---:R-:W-:-:S06]  /*395c0*/  PRMT R139, RZ, 0x7610, R139 ;  /* 0x00007610ff8b7816 */ /* 0x004fcc000000008b */
[----:B------:R-:W2:Y:S04]  /*395d0*/  @P4 LDG.E.U16 R139, desc[UR20][R134.64] ;  /* 0x00000014868b4981 */ /* 0x000ea8000c1e1500 */
[----:B---3--:R0:W-:Y:S04]  /*395e0*/  STL [R1+0xe90], R138 ;  /* 0x000e908a01007387 */ /* 0x0081e80000100800 */
[----:B0-----:R-:W3:Y:S04]  /*395f0*/  LDL.LU R138, [R1+0x2ad0] ;  /* 0x002ad000018a7983 */ /* 0x001ee80000300800 */
[----:B------:R-:W-:Y:S04]  /*39600*/  STL [R1+0x29cc], R68 ;  /* 0x0029cc4401007387 */ /* 0x000fe80000100800 */
[----:B------:R-:W-:Y:S04]  /*39610*/  STL [R1+0x29c8], R69 ;  /* 0x0029c84501007387 */ /* 0x000fe80000100800 */
[----:B------:R-:W3:Y:S04]  /*39620*/  LDL.LU.64 R134, [R1+0x2ac8] ;  /* 0x002ac80001867983 */ /* 0x000ee80000300a00 */
[----:B--2---:R0:W-:Y:S04]  /*39630*/  STL [R1+0xe8c], R139 ;  /* 0x000e8c8b01007387 */ /* 0x0041e80000100800 */
[----:B0-----:R-:W2:Y:S04]  /*39640*/  LDL.LU R139, [R1+0x2ac0] ;  /* 0x002ac000018b7983 */ /* 0x001ea80000300800 */
[----:B------:R-:W-:Y:S04]  /*39650*/  STL [R1+0x29d4], R58 ;  /* 0x0029d43a01007387 */ /* 0x000fe80000100800 */
[----:B------:R-:W-:Y:S04]  /*39660*/  STL [R1+0x29d0], R59 ;  /* 0x0029d03b01007387 */ /* 0x000fe80000100800 */
[----:B----4-:R-:W-:Y:S04]  /*39670*/  STL [R1+0x2a34], R164 ;  /* 0x002a34a401007387 */ /* 0x010fe80000100800 */
[----:B------:R0:W-:Y:S04]  /*39680*/  STL [R1+0xe88], R165 ;  /* 0x000e88a501007387 */ /* 0x0001e80000100800 */
[----:B0-----:R-:W4:Y:S04]  /*39690*/  LDL.64 R164, [R1+0x278] ;  /* 0x0002780001a47983 */ /* 0x001f280000100a00 */
[----:B------:R-:W-:Y:S04]  /*396a0*/  STL [R1+0x29dc], R48 ;  /* 0x0029dc3001007387 */ /* 0x000fe80000100800 */
[----:B------:R-:W-:Y:S04]  /*396b0*/  STL [R1+0x29d8], R49 ;  /* 0x0029d83101007387 */ /* 0x000fe80000100800 */
[----:B------:R-:W2:Y:S04]  /*396c0*/  LDL.LU.64 R144, [R1+0x2ab8] ;  /* 0x002ab80001907983 */ /* 0x000ea80000300a00 */
[----:B------:R0:W-:Y:S02]  /*396d0*/  STL [R1+0x2a38], R155 ;  /* 0x002a389b01007387 */ /* 0x0001e40000100800 */
[----:B0-----:R-:W-:-:S06]  /*396e0*/  PRMT R155, RZ, 0x7610, R155 ;  /* 0x00007610ff9b7816 */ /* 0x001fcc000000009b */
[----:B------:R-:W2:Y:S04]  /*396f0*/  @P4 LDG.E.U16 R155, desc[UR20][R148.64] ;  /* 0x00000014949b4981 */ /* 0x000ea8000c1e1500 */
[----:B------:R-:W2:Y:S01]  /*39700*/  LDL.LU.64 R148, [R1+0x2ab0] ;  /* 0x002ab00001947983 */ /* 0x000ea20000300a00 */
[----:B------:R-:W-:Y:S02]  /*39710*/  PRMT R68, RZ, 0x7610, R68 ;  /* 0x00007610ff447816 */ /* 0x000fe40000000044 */
[----:B------:R-:W-:Y:S02]  /*39720*/  PRMT R69, RZ, 0x7610, R69 ;  /* 0x00007610ff457816 */ /* 0x000fe40000000045 */
[----:B------:R-:W-:Y:S02]  /*39730*/  PRMT R137, RZ, 0x7610, R137 ;  /* 0x00007610ff897816 */ /* 0x000fe40000000089 */
[----:B------:R-:W3:Y:S04]  /*39740*/  @P0 LDG.E.U16 R68, desc[UR20][R38.64] ;  /* 0x0000001426440981 */ /* 0x000ee8000c1e1500 */
[----:B----4-:R-:W4:Y:S04]  /*39750*/  @P4 LDG.E.U16 R69, desc[UR20][R164.64] ;  /* 0x00000014a4454981 */ /* 0x010f28000c1e1500 */
[----:B--2---:R-:W2:Y:S01]  /*39760*/  @P4 LDG.E.U16 R137, desc[UR20][R148.64] ;  /* 0x0000001494894981 */ /* 0x004ea2000c1e1500 */
[----:B------:R-:W-:-:S03]  /*39770*/  PRMT R59, RZ, 0x7610, R59 ;  /* 0x00007610ff3b7816 */ /* 0x000fc6000000003b */
[----:B---3--:R-:W-:Y:S01]  /*39780*/  STL [R1+0xe78], R68 ;  /* 0x000e784401007387 */ /* 0x008fe20000100800 */
[----:B------:R-:W-:-:S03]  /*39790*/  PRMT R49, RZ, 0x7610, R49 ;  /* 0x00007610ff317816 */ /* 0x000fc60000000031 */
[----:B------:R-:W3:Y:S01]  /*397a0*/  @P0 LDG.E.U16 R59, desc[UR20][R28.64] ;  /* 0x000000141c3b0981 */ /* 0x000ee2000c1e1500 */
[----:B------:R-:W-:-:S03]  /*397b0*/  PRMT R121, RZ, 0x7610, R121 ;  /* 0x00007610ff797816 */ /* 0x000fc60000000079 */
[----:B------:R-:W3:Y:S04]  /*397c0*/  @P0 LDG.E.U16 R49, desc[UR20][R18.64] ;  /* 0x0000001412310981 */ /* 0x000ee8000c1e1500 */
[----:B------:R0:W3:Y:S04]  /*397d0*/  @P0 LDG.E.U16 R121, desc[UR20][R162.64] ;  /* 0x00000014a2790981 */ /* 0x0000e8000c1e1500 */
[----:B----4-:R1:W-:Y:S04]  /*397e0*/  STL [R1+0xe7c], R69 ;  /* 0x000e7c4501007387 */ /* 0x0103e80000100800 */
[----:B-1----:R-:W4:Y:S04]  /*397f0*/  LDL.64 R68, [R1+0x608] ;  /* 0x0006080001447983 */ /* 0x002f280000100a00 */
[----:B------:R-:W-:Y:S04]  /*39800*/  STL [R1+0x29e4], R38 ;  /* 0x0029e42601007387 */ /* 0x000fe80000100800 */
[----:B------:R1:W-:Y:S04]  /*39810*/  STL [R1+0x29e0], R39 ;  /* 0x0029e02701007387 */ /* 0x0003e80000100800 */
[----:B-1----:R-:W3:Y:S04]  /*39820*/  LDL.64 R38, [R1+0x590] ;  /* 0x0005900001267983 */ /* 0x002ee80000100a00 */
[----:B--2---:R-:W-:Y:S04]  /*39830*/  STL [R1+0x2a3c], R137 ;  /* 0x002a3c8901007387 */ /* 0x004fe80000100800 */
[----:B------:R-:W-:Y:S04]  /*39840*/  STL [R1+0x29ec], R148 ;  /* 0x0029ec9401007387 */ /* 0x000fe80000100800 */
[----:B------:R1:W-:Y:S04]  /*39850*/  STL [R1+0x29e8], R149 ;  /* 0x0029e89501007387 */ /* 0x0003e80000100800 */
[----:B-1----:R-:W2:Y:S04]  /*39860*/  LDL.64 R148, [R1+0x5f0] ;  /* 0x0005f00001947983 */ /* 0x002ea80000100a00 */
[----:B------:R-:W-:Y:S04]  /*39870*/  STL [R1+0x29f4], R28 ;  /* 0x0029f41c01007387 */ /* 0x000fe80000100800 */
[----:B------:R1:W-:Y:S04]  /*39880*/  STL [R1+0x29f0], R29 ;  /* 0x0029f01d01007387 */ /* 0x0003e80000100800 */
[----:B-1----:R-:W2:Y:S04]  /*39890*/  LDL.64 R28, [R1+0x600] ;  /* 0x00060000011c7983 */ /* 0x002ea80000100a00 */
[----:B------:R-:W-:Y:S04]  /*398a0*/  STL [R1+0x29fc], R144 ;  /* 0x0029fc9001007387 */ /* 0x000fe80000100800 */
[----:B------:R-:W-:Y:S04]  /*398b0*/  STL [R1+0x29f8], R145 ;  /* 0x0029f89101007387 */ /* 0x000fe80000100800 */
[----:B------:R-:W-:Y:S04]  /*398c0*/  STL [R1+0x2a04], R18 ;  /* 0x002a041201007387 */ /* 0x000fe80000100800 */
[----:B------:R1:W-:Y:S04]  /*398d0*/  STL [R1+0x2a00], R19 ;  /* 0x002a001301007387 */ /* 0x0003e80000100800 */
[----:B-1----:R-:W3:Y:S04]  /*398e0*/  LDL.64 R18, [R1+0x578] ;  /* 0x0005780001127983 */ /* 0x002ee80000100a00 */
[----:B------:R-:W-:Y:S04]  /*398f0*/  STL [R1+0x2a0c], R138 ;  /* 0x002a0c8a01007387 */ /* 0x000fe80000100800 */
[----:B------:R1:W-:Y:S04]  /*39900*/  STL [R1+0x2a08], R139 ;  /* 0x002a088b01007387 */ /* 0x0003e80000100800 */
[----:B------:R-:W-:Y:S04]  /*39910*/  STL [R1+0xe9c], R155 ;  /* 0x000e9c9b01007387 */ /* 0x000fe80000100800 */
[----:B------:R-:W-:Y:S04]  /*39920*/  STL [R1+0x2a14], R2 ;  /* 0x002a140201007387 */ /* 0x000fe80000100800 */
[----:B------:R-:W-:Y:S04]  /*39930*/  STL [R1+0x2a10], R3 ;  /* 0x002a100301007387 */ /* 0x000fe80000100800 */
[----:B------:R-:W0:Y:S01]  /*39940*/  LDL.LU.64 R162, [R1+0x2aa8] ;  /* 0x002aa80001a27983 */ /* 0x000e220000300a00 */
[----:B------:R-:W-:-:S02]  /*39950*/  PRMT R60, RZ, 0x7610, R60 ;  /* 0x00007610ff3c7816 */ /* 0x000fc4000000003c */
[----:B------:R-:W-:Y:S02]  /*39960*/  PRMT R51, RZ, 0x7610, R51 ;  /* 0x00007610ff337816 */ /* 0x000fe40000000033 */
[----:B------:R-:W-:Y:S02]  /*39970*/  PRMT R151, RZ, 0x7610, R151 ;  /* 0x00007610ff977816 */ /* 0x000fe40000000097 */
[----:B------:R-:W-:Y:S02]  /*39980*/  PRMT R150, RZ, 0x7610, R150 ;  /* 0x00007610ff967816 */ /* 0x000fe40000000096 */
[----:B------:R-:W3:Y:S04]  /*39990*/  @P0 LDG.E.U16 R51, desc[UR20][R106.64] ;  /* 0x000000146a330981 */ /* 0x000ee8000c1e1500 */
[----:B------:R-:W3:Y:S04]  /*399a0*/  @P0 LDG.E.U16 R150, desc[UR20][R158.64] ;  /* 0x000000149e960981 */ /* 0x000ee8000c1e1500 */
[----:B----4-:R-:W4:Y:S04]  /*399b0*/  @P4 LDG.E.U16 R60, desc[UR20][R68.64] ;  /* 0x00000014443c4981 */ /* 0x010f28000c1e1500 */
[----:B--2---:R-:W2:Y:S01]  /*399c0*/  @P4 LDG.E.U16 R151, desc[UR20][R28.64] ;  /* 0x000000141c974981 */ /* 0x004ea2000c1e1500 */
[----:B0-----:R-:W-:-:S06]  /*399d0*/  PRMT R162, RZ, 0x7610, R162 ;  /* 0x00007610ffa27816 */ /* 0x001fcc00000000a2 */
[----:B------:R-:W2:Y:S01]  /*399e0*/  @P4 LDG.E.U16 R162, desc[UR20][R148.64] ;  /* 0x0000001494a24981 */ /* 0x000ea2000c1e1500 */
[----:B------:R-:W-:-:S03]  /*399f0*/  PRMT R58, RZ, 0x7610, R58 ;  /* 0x00007610ff3a7816 */ /* 0x000fc6000000003a */
[----:B---3--:R-:W-:Y:S04]  /*39a00*/  STL [R1+0x2a18], R121 ;  /* 0x002a187901007387 */ /* 0x008fe80000100800 */
[----:B------:R-:W3:Y:S01]  /*39a10*/  LDL.64 R164, [R1+0x570] ;  /* 0x0005700001a47983 */ /* 0x000ee20000100a00 */
[----:B------:R-:W-:-:S03]  /*39a20*/  PRMT R163, RZ, 0x7610, R163 ;  /* 0x00007610ffa37816 */ /* 0x000fc600000000a3 */
[----:B------:R-:W3:Y:S04]  /*39a30*/  @P4 LDG.E.U16 R58, desc[UR20][R144.64] ;  /* 0x00000014903a4981 */ /* 0x000ee8000c1e1500 */
[----:B------:R0:W3:Y:S04]  /*39a40*/  @P0 LDG.E.U16 R163, desc[UR20][R110.64] ;  /* 0x000000146ea30981 */ /* 0x0000e8000c1e1500 */
[----:B----4-:R-:W-:Y:S04]  /*39a50*/  STL [R1+0x2a1c], R60 ;  /* 0x002a1c3c01007387 */ /* 0x010fe80000100800 */
[----:B------:R-:W4:Y:S04]  /*39a60*/  LDL.LU.64 R106, [R1+0x2aa0] ;  /* 0x002aa000016a7983 */ /* 0x000f280000300a00 */
[----:B------:R-:W3:Y:S04]  /*39a70*/  LDL.64 R68, [R1+0x510] ;  /* 0x0005100001447983 */ /* 0x000ee80000100a00 */
[----:B------:R-:W-:Y:S04]  /*39a80*/  STL [R1+0x2a20], R51 ;  /* 0x002a203301007387 */ /* 0x000fe80000100800 */
[----:B--2---:R-:W-:Y:S04]  /*39a90*/  STL [R1+0x2a24], R151 ;  /* 0x002a249701007387 */ /* 0x004fe80000100800 */
[----:B------:R-:W2:Y:S04]  /*39aa0*/  LDL.LU.64 R158, [R1+0x2a98] ;  /* 0x002a9800019e7983 */ /* 0x000ea80000300a00 */
[----:B------:R-:W2:Y:S04]  /*39ab0*/  LDL.64 R144, [R1+0x488] ;  /* 0x0004880001907983 */ /* 0x000ea80000100a00 */
[----:B------:R0:W-:Y:S04]  /*39ac0*/  STL [R1+0x2a28], R150 ;  /* 0x002a289601007387 */ /* 0x0001e80000100800 */
[----:B------:R-:W2:Y:S04]  /*39ad0*/  LDL.64 R28, [R1+0x410] ;  /* 0x00041000011c7983 */ /* 0x000ea80000100a00 */
[----:B------:R-:W-:Y:S04]  /*39ae0*/  STL [R1+0x2a2c], R162 ;  /* 0x002a2ca201007387 */ /* 0x000fe80000100800 */
[----:B------:R-:W0:Y:S01]  /*39af0*/  LDL.LU.64 R110, [R1+0x2a90] ;  /* 0x002a9000016e7983 */ /* 0x000e220000300a00 */
[----:B------:R-:W-:-:S02]  /*39b00*/  PRMT R70, RZ, 0x7610, R70 ;  /* 0x00007610ff467816 */ /* 0x000fc40000000046 */
[----:B------:R-:W-:Y:S01]  /*39b10*/  PRMT R61, RZ, 0x7610, R61 ;  /* 0x00007610ff3d7816 */ /* 0x000fe2000000003d */
[----:B------:R-:W2:Y:S04]  /*39b20*/  LDL.64 R148, [R1+0x328] ;  /* 0x0003280001947983 */ /* 0x000ea80000100a00 */
[----:B------:R-:W2:Y:S04]  /*39b30*/  @P0 LDG.E.U16 R70, desc[UR20][R108.64] ;  /* 0x000000146c460981 */ /* 0x000ea8000c1e1500 */
[----:B------:R-:W2:Y:S04]  /*39b40*/  @P4 LDG.E.U16 R61, desc[UR20][R38.64] ;  /* 0x00000014263d4981 */ /* 0x000ea8000c1e1500 */
[----:B------:R-:W2:Y:S04]  /*39b50*/  LDL.LU.64 R108, [R1+0x2a88] ;  /* 0x002a8800016c7983 */ /* 0x000ea80000300a00 */
[----:B------:R-:W2:Y:S01]  /*39b60*/  LDL.64 R38, [R1+0x2e8] ;  /* 0x0002e80001267983 */ /* 0x000ea20000100a00 */
[----:B------:R-:W-:-:S02]  /*39b70*/  PRMT R91, RZ, 0x7610, R91 ;  /* 0x00007610ff5b7816 */ /* 0x000fc4000000005b */
[----:B------:R-:W-:Y:S02]  /*39b80*/  PRMT R90, RZ, 0x7610, R90 ;  /* 0x00007610ff5a7816 */ /* 0x000fe4000000005a */
[----:B------:R-:W-:Y:S02]  /*39b90*/  PRMT R78, RZ, 0x7610, R78 ;  /* 0x00007610ff4e7816 */ /* 0x000fe4000000004e */
[----:B------:R-:W-:Y:S01]  /*39ba0*/  PRMT R71, RZ, 0x7610, R71 ;  /* 0x00007610ff477816 */ /* 0x000fe20000000047 */
[----:B------:R0:W2:Y:S04]  /*39bb0*/  @P0 LDG.E.U16 R91, desc[UR20][R160.64] ;  /* 0x00000014a05b0981 */ /* 0x0000a8000c1e1500 */
[----:B------:R-:W2:Y:S04]  /*39bc0*/  @P4 LDG.E.U16 R90, desc[UR20][R18.64] ;  /* 0x00000014125a4981 */ /* 0x000ea8000c1e1500 */
[----:B------:R-:W2:Y:S04]  /*39bd0*/  @P0 LDG.E.U16 R78, desc[UR20][R118.64] ;  /* 0x00000014764e0981 */ /* 0x000ea8000c1e1500 */
[----:B------:R-:W2:Y:S04]  /*39be0*/  LDL.LU.64 R160, [R1+0x2a80] ;  /* 0x002a800001a07983 */ /* 0x000ea80000300a00 */
[----:B---3--:R-:W3:Y:S01]  /*39bf0*/  @P4 LDG.E.U16 R71, desc[UR20][R68.64] ;  /* 0x0000001444474981 */ /* 0x008ee2000c1e1500 */
[----:B0-----:R-:W-:-:S02]  /*39c00*/  PRMT R111, RZ, 0x7610, R111 ;  /* 0x00007610ff6f7816 */ /* 0x001fc4000000006f */
[----:B------:R-:W-:-:S04]  /*39c10*/  PRMT R110, RZ, 0x7610, R110 ;  /* 0x00007610ff6e7816 */ /* 0x000fc8000000006e */
[----:B------:R-:W3:Y:S04]  /*39c20*/  @P4 LDG.E.U16 R111, desc[UR20][R164.64] ;  /* 0x00000014a46f4981 */ /* 0x000ee8000c1e1500 */
[----:B------:R0:W3:Y:S04]  /*39c30*/  @P0 LDG.E.U16 R110, desc[UR20][R112.64] ;  /* 0x00000014706e0981 */ /* 0x0000e8000c1e1500 */
[----:B------:R-:W3:Y:S04]  /*39c40*/  LDL.64 R164, [R1+0x368] ;  /* 0x0003680001a47983 */ /* 0x000ee80000100a00 */
[----:B------:R-:W0:Y:S04]  /*39c50*/  LDL.LU.64 R112, [R1+0x2a78] ;  /* 0x002a780001707983 */ /* 0x000e280000300a00 */
[----:B------:R-:W4:Y:S04]  /*39c60*/  LDL.64 R18, [R1+0x3a8] ;  /* 0x0003a80001127983 */ /* 0x000f280000100a00 */
[----:B------:R-:W4:Y:S04]  /*39c70*/  LDL.LU.64 R118, [R1+0x2a70] ;  /* 0x002a700001767983 */ /* 0x000f280000300a00 */
[----:B------:R-:W4:Y:S01]  /*39c80*/  LDL.64 R68, [R1+0x268] ;  /* 0x0002680001447983 */ /* 0x000f220000100a00 */
[----:B------:R-:W-:-:S02]  /*39c90*/  PRMT R80, RZ, 0x7610, R80 ;  /* 0x00007610ff507816 */ /* 0x000fc40000000050 */
[----:B------:R-:W-:Y:S02]  /*39ca0*/  PRMT R79, RZ, 0x7610, R79 ;  /* 0x00007610ff4f7816 */ /* 0x000fe4000000004f */
[----:B------:R-:W-:Y:S02]  /*39cb0*/  PRMT R81, RZ, 0x7610, R81 ;  /* 0x00007610ff517816 */ /* 0x000fe40000000051 */
[----:B------:R-:W-:Y:S01]  /*39cc0*/  PRMT R126, RZ, 0x7610, R126 ;  /* 0x00007610ff7e7816 */ /* 0x000fe2000000007e */
[----:B------:R0:W4:Y:S01]  /*39cd0*/  @P0 LDG.E.U16 R80, desc[UR20][R124.64] ;  /* 0x000000147c500981 */ /* 0x000122000c1e1500 */
[----:B------:R-:W-:-:S03]  /*39ce0*/  PRMT R132, RZ, 0x7610, R132 ;  /* 0x00007610ff847816 */ /* 0x000fc60000000084 */
[----:B--2---:R-:W2:Y:S04]  /*39cf0*/  @P4 LDG.E.U16 R79, desc[UR20][R144.64] ;  /* 0x00000014904f4981 */ /* 0x004ea8000c1e1500 */
[----:B------:R-:W2:Y:S04]  /*39d00*/  @P4 LDG.E.U16 R81, desc[UR20][R28.64] ;  /* 0x000000141c514981 */ /* 0x000ea8000c1e1500 */
[----:B------:R-:W2:Y:S04]  /*39d10*/  LDL.LU.64 R124, [R1+0x2a68] ;  /* 0x002a6800017c7983 */ /* 0x000ea80000300a00 */
[----:B------:R-:W2:Y:S04]  /*39d20*/  @P4 LDG.E.U16 R126, desc[UR20][R148.64] ;  /* 0x00000014947e4981 */ /* 0x000ea8000c1e1500 */
[----:B------:R-:W2:Y:S04]  /*39d30*/  LDL.64 R144, [R1+0x250] ;  /* 0x0002500001907983 */ /* 0x000ea80000100a00 */
[----:B------:R-:W2:Y:S04]  /*39d40*/  LDL.64 R28, [R1+0x290] ;  /* 0x00029000011c7983 */ /* 0x000ea80000100a00 */
[----:B------:R-:W2:Y:S04]  /*39d50*/  LDL.64 R148, [R1+0x2d0] ;  /* 0x0002d00001947983 */ /* 0x000ea80000100a00 */
[----:B------:R-:W2:Y:S01]  /*39d60*/  @P4 LDG.E.U16 R132, desc[UR20][R38.64] ;  /* 0x0000001426844981 */ /* 0x000ea2000c1e1500 */
[----:B------:R-:W-:-:S03]  /*39d70*/  PRMT R99, RZ, 0x7610, R99 ;  /* 0x00007610ff637816 */ /* 0x000fc60000000063 */
[----:B------:R-:W2:Y:S01]  /*39d80*/  LDL.64 R38, [R1+0x500] ;  /* 0x0005000001267983 */ /* 0x000ea20000100a00 */
[----:B------:R-:W-:-:S03]  /*39d90*/  PRMT R50, RZ, 0x7610, R50 ;  /* 0x00007610ff327816 */ /* 0x000fc60000000032 */
[----:B---3--:R-:W3:Y:S04]  /*39da0*/  @P4 LDG.E.U16 R99, desc[UR20][R164.64] ;  /* 0x00000014a4634981 */ /* 0x008ee8000c1e1500 */
[----:B------:R-:W3:Y:S04]  /*39db0*/  LDL.64 R164, [R1+0x4e8] ;  /* 0x0004e80001a47983 */ /* 0x000ee80000100a00 */
[----:B----4-:R-:W4:Y:S04]  /*39dc0*/  @P4 LDG.E.U16 R50, desc[UR20][R68.64] ;  /* 0x0000001444324981 */ /* 0x010f28000c1e1500 */
[----:B------:R-:W4:Y:S01]  /*39dd0*/  LDL.64 R68, [R1+0x470] ;  /* 0x0004700001447983 */ /* 0x000f220000100a00 */
[----:B------:R-:W-:-:S02]  /*39de0*/  PRMT R48, RZ, 0x7610, R48 ;  /* 0x00007610ff307816 */ /* 0x000fc40000000030 */
[----:B------:R-:W-:Y:S02]  /*39df0*/  PRMT R89, RZ, 0x7610, R89 ;  /* 0x00007610ff597816 */ /* 0x000fe40000000059 */
[----:B------:R-:W-:Y:S02]  /*39e00*/  PRMT R40, RZ, 0x7610, R40 ;  /* 0x00007610ff287816 */ /* 0x000fe40000000028 */
[----:B------:R-:W-:Y:S01]  /*39e10*/  PRMT R30, RZ, 0x7610, R30 ;  /* 0x00007610ff1e7816 */ /* 0x000fe2000000001e */
[----:B------:R-:W4:Y:S01]  /*39e20*/  @P4 LDG.E.U16 R48, desc[UR20][R138.64] ;  /* 0x000000148a304981 */ /* 0x000f22000c1e1500 */
[----:B------:R-:W-:Y:S02]  /*39e30*/  PRMT R20, RZ, 0x7610, R20 ;  /* 0x00007610ff147816 */ /* 0x000fe40000000014 */
[----:B------:R-:W-:Y:S01]  /*39e40*/  PRMT R114, RZ, 0x7610, R114 ;  /* 0x00007610ff727816 */ /* 0x000fe20000000072 */
[----:B------:R-:W4:Y:S01]  /*39e50*/  @P4 LDG.E.U16 R89, desc[UR20][R18.64] ;  /* 0x0000001412594981 */ /* 0x000f22000c1e1500 */
[----:B------:R-:W-:-:S02]  /*39e60*/  PRMT R160, RZ, 0x7610, R160 ;  /* 0x00007610ffa07816 */ /* 0x000fc400000000a0 */
[----:B------:R-:W-:Y:S02]  /*39e70*/  PRMT R115, RZ, 0x7610, R115 ;  /* 0x00007610ff737816 */ /* 0x000fe40000000073 */
[----:B------:R-:W4:Y:S04]  /*39e80*/  @P0 LDG.E.U16 R114, desc[UR20][R130.64] ;  /* 0x0000001482720981 */ /* 0x000f28000c1e1500 */
[----:B--2---:R-:W2:Y:S04]  /*39e90*/  @P4 LDG.E.U16 R40, desc[UR20][R144.64] ;  /* 0x0000001490284981 */ /* 0x004ea8000c1e1500 */
[----:B------:R-:W2:Y:S04]  /*39ea0*/  @P4 LDG.E.U16 R30, desc[UR20][R28.64] ;  /* 0x000000141c1e4981 */ /* 0x000ea8000c1e1500 */
[----:B------:R-:W2:Y:S04]  /*39eb0*/  @P4 LDG.E.U16 R20, desc[UR20][R148.64] ;  /* 0x0000001494144981 */ /* 0x000ea8000c1e1500 */
[----:B-1----:R-:W2:Y:S04]  /*39ec0*/  LDL.64 R138, [R1+0x480] ;  /* 0x00048000018a7983 */ /* 0x002ea80000100a00 */
[----:B------:R-:W2:Y:S04]  /*39ed0*/  LDL.64 R18, [R1+0x3f8] ;  /* 0x0003f80001127983 */ /* 0x000ea80000100a00 */
[----:B------:R-:W2:Y:S04]  /*39ee0*/  LDL.64 R144, [R1+0x3f0] ;  /* 0x0003f00001907983 */ /* 0x000ea80000100a00 */
[----:B------:R-:W2:Y:S04]  /*39ef0*/  LDL.64 R28, [R1+0x3a0] ;  /* 0x0003a000011c7983 */ /* 0x000ea80000100a00 */
[----:B------:R-:W2:Y:S04]  /*39f00*/  LDL.64 R148, [R1+0x2d8] ;  /* 0x0002d80001947983 */ /* 0x000ea80000100a00 */
[----:B------:R-:W2:Y:S04]  /*39f10*/  LDL.LU.64 R130, [R1+0x2a60] ;  /* 0x002a600001827983 */ /* 0x000ea80000300a00 */
[----:B------:R-:W2:Y:S04]  /*39f20*/  @P0 LDG.E.U16 R160, desc[UR20][R140.64] ;  /* 0x000000148ca00981 */ /* 0x000ea8000c1e1500 */
[----:B------:R-:W2:Y:S04]  /*39f30*/  @P4 LDG.E.U16 R115, desc[UR20][R38.64] ;  /* 0x0000001426734981 */ /* 0x000ea8000c1e1500 */
[----:B------:R-:W2:Y:S04]  /*39f40*/  LDL.LU.64 R140, [R1+0x2a58] ;  /* 0x002a5800018c7983 */ /* 0x000ea80000300a00 */
[----:B------:R-:W2:Y:S01]  /*39f50*/  LDL.64 R38, [R1+0x320] ;  /* 0x0003200001267983 */ /* 0x000ea20000100a00 */
[----:B------:R-:W-:-:S02]  /*39f60*/  PRMT R161, RZ, 0x7610, R161 ;  /* 0x00007610ffa17816 */ /* 0x000fc400000000a1 */
[----:B------:R-:W-:Y:S02]  /*39f70*/  PRMT R96, RZ, 0x7610, R96 ;  /* 0x00007610ff607816 */ /* 0x000fe40000000060 */
[----:B------:R-:W-:Y:S02]  /*39f80*/  PRMT R108, RZ, 0x7610, R108 ;  /* 0x00007610ff6c7816 */ /* 0x000fe4000000006c */
[----:B------:R-:W-:Y:S02]  /*39f90*/  PRMT R109, RZ, 0x7610, R109 ;  /* 0x00007610ff6d7816 */ /* 0x000fe4000000006d */
[----:B------:R-:W2:Y:S04]  /*39fa0*/  @P0 LDG.E.U16 R96, desc[UR20][R142.64] ;  /* 0x000000148e600981 */ /* 0x000ea8000c1e1500 */
[----:B------:R-:W2:Y:S04]  /*39fb0*/  @P0 LDG.E.U16 R108, desc[UR20][R146.64] ;  /* 0x00000014926c0981 */ /* 0x000ea8000c1e1500 */
[----:B---3--:R-:W3:Y:S04]  /*39fc0*/  @P4 LDG.E.U16 R161, desc[UR20][R164.64] ;  /* 0x00000014a4a14981 */ /* 0x008ee8000c1e1500 */
[----:B------:R-:W3:Y:S04]  /*39fd0*/  LDL.64 R164, [R1+0x360] ;  /* 0x0003600001a47983 */ /* 0x000ee80000100a00 */
[----:B------:R-:W3:Y:S04]  /*39fe0*/  LDL.LU.64 R142, [R1+0x2a50] ;  /* 0x002a5000018e7983 */ /* 0x000ee80000300a00 */
[----:B----4-:R-:W4:Y:S04]  /*39ff0*/  @P4 LDG.E.U16 R109, desc[UR20][R68.64] ;  /* 0x00000014446d4981 */ /* 0x010f28000c1e1500 */
[----:B------:R-:W4:Y:S04]  /*3a000*/  LDL.LU.64 R146, [R1+0x2a48] ;  /* 0x002a480001927983 */ /* 0x000f280000300a00 */
[----:B------:R-:W4:Y:S01]  /*3a010*/  LDL.64 R68, [R1+0x258] ;  /* 0x0002580001447983 */ /* 0x000f220000100a00 */
[----:B------:R-:W-:-:S02]  /*3a020*/  PRMT R104, RZ, 0x7610, R104 ;  /* 0x00007610ff687816 */ /* 0x000fc40000000068 */
[----:B------:R-:W-:Y:S02]  /*3a030*/  PRMT R100, RZ, 0x7610, R100 ;  /* 0x00007610ff647816 */ /* 0x000fe40000000064 */
[----:B------:R-:W-:Y:S02]  /*3a040*/  PRMT R102, RZ, 0x7610, R102 ;  /* 0x00007610ff667816 */ /* 0x000fe40000000066 */
[----:B------:R-:W-:Y:S02]  /*3a050*/  PRMT R116, RZ, 0x7610, R116 ;  /* 0x00007610ff747816 */ /* 0x000fe40000000074 */
[----:B------:R-:W-:Y:S02]  /*3a060*/  PRMT R159, RZ, 0x7610, R159 ;  /* 0x00007610ff9f7816 */ /* 0x000fe4000000009f */
[----:B------:R-:W-:Y:S02]  /*3a070*/  PRMT R156, RZ, 0x7610, R156 ;  /* 0x00007610ff9c7816 */ /* 0x000fe4000000009c */
[----:B------:R-:W-:Y:S01]  /*3a080*/  PRMT R93, RZ, 0x7610, R93 ;  /* 0x00007610ff5d7816 */ /* 0x000fe2000000005d */
[----:B--2---:R-:W2:Y:S04]  /*3a090*/  @P4 LDG.E.U16 R116, desc[UR20][R18.64] ;  /* 0x0000001412744981 */ /* 0x004ea8000c1e1500 */
[----:B------:R-:W2:Y:S04]  /*3a0a0*/  @P4 LDG.E.U16 R159, desc[UR20][R144.64] ;  /* 0x00000014909f4981 */ /* 0x000ea8000c1e1500 */
[----:B------:R-:W2:Y:S04]  /*3a0b0*/  @P4 LDG.E.U16 R104, desc[UR20][R28.64] ;  /* 0x000000141c684981 */ /* 0x000ea8000c1e1500 */
[----:B------:R-:W2:Y:S04]  /*3a0c0*/  @P4 LDG.E.U16 R100, desc[UR20][R148.64] ;  /* 0x0000001494644981 */ /* 0x000ea8000c1e1500 */
[----:B------:R-:W2:Y:S04]  /*3a0d0*/  LDL.64 R18, [R1+0x398] ;  /* 0x0003980001127983 */ /* 0x000ea80000100a00 */
[----:B------:R-:W2:Y:S04]  /*3a0e0*/  LDL.64 R28, [R1+0x318] ;  /* 0x00031800011c7983 */ /* 0x000ea80000100a00 */
[----:B------:R-:W2:Y:S04]  /*3a0f0*/  LDL.64 R148, [R1+0x2c8] ;  /* 0x0002c80001947983 */ /* 0x000ea80000100a00 */
[----:B------:R-:W2:Y:S04]  /*3a100*/  LDL.64 R144, [R1+0x358] ;  /* 0x0003580001907983 */ /* 0x000ea80000100a00 */
[----:B------:R-:W2:Y:S04]  /*3a110*/  @P4 LDG.E.U16 R102, desc[UR20][R38.64] ;  /* 0x0000001426664981 */ /* 0x000ea8000c1e1500 */
[----:B------:R-:W2:Y:S04]  /*3a120*/  LDL.64 R38, [R1+0x248] ;  /* 0x0002480001267983 */ /* 0x000ea80000100a00 */
[----:B---3--:R-:W3:Y:S04]  /*3a130*/  @P4 LDG.E.U16 R156, desc[UR20][R164.64] ;  /* 0x00000014a49c4981 */ /* 0x008ee8000c1e1500 */
[----:B------:R-:W3:Y:S04]  /*3a140*/  LDL.64 R164, [R1+0x260] ;  /* 0x0002600001a47983 */ /* 0x000ee80000100a00 */
[----:B----4-:R-:W4:Y:S04]  /*3a150*/  @P4 LDG.E.U16 R93, desc[UR20][R68.64] ;  /* 0x00000014445d4981 */ /* 0x010f28000c1e1500 */
[----:B------:R-:W4:Y:S01]  /*3a160*/  LDL.64 R68, [R1+0x2a0] ;  /* 0x0002a00001447983 */ /* 0x000f220000100a00 */
[----:B------:R-:W-:-:S02]  /*3a170*/  PRMT R129, RZ, 0x7610, R129 ;  /* 0x00007610ff817816 */ /* 0x000fc40000000081 */
[----:B------:R-:W-:Y:S02]  /*3a180*/  PRMT R123, RZ, 0x7610, R123 ;  /* 0x00007610ff7b7816 */ /* 0x000fe4000000007b */
[----:B0-----:R-:W-:Y:S02]  /*3a190*/  PRMT R112, RZ, 0x7610, R112 ;  /* 0x00007610ff707816 */ /* 0x001fe40000000070 */
[----:B------:R-:W-:Y:S02]  /*3a1a0*/  PRMT R11, RZ, 0x7610, R11 ;  /* 0x00007610ff0b7816 */ /* 0x000fe4000000000b */
[----:B------:R-:W-:Y:S02]  /*3a1b0*/  PRMT R97, RZ, 0x7610, R97 ;  /* 0x00007610ff617816 */ /* 0x000fe40000000061 */
[----:B------:R-:W-:Y:S02]  /*3a1c0*/  PRMT R107, RZ, 0x7610, R107 ;  /* 0x00007610ff6b7816 */ /* 0x000fe4000000006b */
[----:B------:R-:W4:Y:S01]  /*3a1d0*/  @P0 LDG.E.U16 R11, desc[UR20][R2.64] ;  /* 0x00000014020b0981 */ /* 0x000f22000c1e1500 */
[----:B------:R-:W-:-:S03]  /*3a1e0*/  PRMT R135, RZ, 0x7610, R135 ;  /* 0x00007610ff877816 */ /* 0x000fc60000000087 */
[----:B------:R-:W4:Y:S01]  /*3a1f0*/  @P4 LDG.E.U16 R97, desc[UR20][R138.64] ;  /* 0x000000148a614981 */ /* 0x000f22000c1e1500 */
[----:B------:R-:W-:Y:S02]  /*3a200*/  PRMT R118, RZ, 0x7610, R118 ;  /* 0x00007610ff767816 */ /* 0x000fe40000000076 */
[----:B------:R-:W-:Y:S01]  /*3a210*/  PRMT R124, RZ, 0x7610, R124 ;  /* 0x00007610ff7c7816 */ /* 0x000fe2000000007c */
[----:B--2---:R-:W2:Y:S04]  /*3a220*/  @P4 LDG.E.U16 R107, desc[UR20][R18.64] ;  /* 0x00000014126b4981 */ /* 0x004ea8000c1e1500 */
[----:B------:R-:W2:Y:S04]  /*3a230*/  @P4 LDG.E.U16 R129, desc[UR20][R28.64] ;  /* 0x000000141c814981 */ /* 0x000ea8000c1e1500 */
[----:B------:R-:W2:Y:S04]  /*3a240*/  @P4 LDG.E.U16 R123, desc[UR20][R148.64] ;  /* 0x00000014947b4981 */ /* 0x000ea8000c1e1500 */
[----:B------:R-:W2:Y:S04]  /*3a250*/  @P4 LDG.E.U16 R135, desc[UR20][R144.64] ;  /* 0x0000001490874981 */ /* 0x000ea8000c1e1500 */
[----:B------:R-:W2:Y:S04]  /*3a260*/  LDL.64 R28, [R1+0x2e0] ;  /* 0x0002e000011c7983 */ /* 0x000ea80000100a00 */
[----:B------:R-:W2:Y:S04]  /*3a270*/  LDL.LU R148, [R1+0xe34] ;  /* 0x000e340001947983 */ /* 0x000ea80000300800 */
[----:B------:R-:W2:Y:S04]  /*3a280*/  @P4 LDG.E.U16 R112, desc[UR20][R38.64] ;  /* 0x0000001426704981 */ /* 0x000ea8000c1e1500 */
        /* <DEDUP_REMOVED lines=17> */
[----:B---3--:R-:W3:Y:S04]  /*3a3a0*/  @P4 LDG.E.U16 R118, desc[UR20][R164.64] ;  /* 0x00000014a4764981 */ /* 0x008ee8000c1e1500 */
[----:B------:R-:W3:Y:S04]  /*3a3b0*/  LDL.LU R164, [R1+0xe00] ;  /* 0x000e000001a47983 */ /* 0x000ee80000300800 */
[----:B----4-:R0:W4:Y:S04]  /*3a3c0*/  @P4 LDG.E.U16 R124, desc[UR20][R68.64] ;  /* 0x00000014447c4981 */ /* 0x010128000c1e1500 */
[----:B------:R-:W4:Y:S04]  /*3a3d0*/  LDL.LU R68, [R1+0xdfc] ;  /* 0x000dfc0001447983 */ /* 0x000f280000300800 */
[----:B------:R-:W4:Y:S01]  /*3a3e0*/  LDL.LU R165, [R1+0xe08] ;  /* 0x000e080001a57983 */ /* 0x000f220000300800 */
[----:B0-----:R-:W-:-:S02]  /*3a3f0*/  LOP3.LUT R69, R0, 0x30, RZ, 0x3c, !PT ;  /* 0x0000003000457812 */ /* 0x001fc400078e3cff */
[----:B------:R-:W-:-:S06]  /*3a400*/  PRMT R130, RZ, 0x7610, R130 ;  /* 0x00007610ff827816 */ /* 0x000fcc0000000082 */
[----:B--2---:R-:W2:Y:S04]  /*3a410*/  @P4 LDG.E.U16 R130, desc[UR20][R28.64] ;  /* 0x000000141c824981 */ /* 0x004ea8000c1e1500 */
[----:B------:R0:W-:Y:S04]  /*3a420*/  STS.U16 [R69+UR4+0x1580], R148 ;  /* 0x0015809445007988 */ /* 0x0001e80008000404 */
[----:B------:R-:W2:Y:S04]  /*3a430*/  LDL.LU R29, [R1+0xe04] ;  /* 0x000e0400011d7983 */ /* 0x000ea80000300800 */
[----:B------:R-:W2:Y:S04]  /*3a440*/  LDL.LU R28, [R1+0xe10] ;  /* 0x000e1000011c7983 */ /* 0x000ea80000300800 */
[----:B------:R-:W2:Y:S04]  /*3a450*/  LDL.LU R149, [R1+0xe0c] ;  /* 0x000e0c0001957983 */ /* 0x000ea80000300800 */
[----:B------:R1:W-:Y:S04]  /*3a460*/  STS.U16 [R69+UR4+0x11580], R39 ;  /* 0x0115802745007988 */ /* 0x0003e80008000404 */
[----:B------:R0:W-:Y:S04]  /*3a470*/  STS.U16 [R69+UR4+0x1180], R38 ;  /* 0x0011802645007988 */ /* 0x0001e80008000404 */
        /* <DEDUP_REMOVED lines=15> */
[----:B0-----:R-:W2:Y:S04]  /*3a570*/  LDL.LU R148, [R1+0xe18] ;  /* 0x000e180001947983 */ /* 0x001ea80000300800 */
[----:B-1----:R-:W2:Y:S04]  /*3a580*/  LDL.LU R39, [R1+0xe14] ;  /* 0x000e140001277983 */ /* 0x002ea80000300800 */
[----:B------:R-:W2:Y:S04]  /*3a590*/  LDL.LU R38, [R1+0xe20] ;  /* 0x000e200001267983 */ /* 0x000ea80000300800 */
[----:B---3--:R-:W-:Y:S04]  /*3a5a0*/  STS.U16 [R69+UR4+0x3d80], R164 ;  /* 0x003d80a445007988 */ /* 0x008fe80008000404 */
[----:B----4-:R-:W-:Y:S04]  /*3a5b0*/  STS.U16 [R69+UR4+0x13d80], R68 ;  /* 0x013d804445007988 */ /* 0x010fe80008000404 */
[----:B------:R0:W-:Y:S04]  /*3a5c0*/  STS.U16 [R69+UR4+0x3980], R165 ;  /* 0x003980a545007988 */ /* 0x0001e80008000404 */
[----:B0-----:R-:W3:Y:S04]  /*3a5d0*/  LDL.LU R165, [R1+0xe1c] ;  /* 0x000e1c0001a57983 */ /* 0x001ee80000300800 */
        /* <DEDUP_REMOVED lines=17> */
[----:B--2---:R0:W-:Y:S04]  /*3a6f0*/  STS.U16 [R69+UR4+0x13980], R29 ;  /* 0x0139801d45007988 */ /* 0x0041e80008000404 */
[----:B------:R-:W2:Y:S04]  /*3a700*/  LDL.LU R144, [R1+0xde0] ;  /* 0x000de00001907983 */ /* 0x000ea80000300800 */
[----:B------:R1:W-:Y:S04]  /*3a710*/  STS.U16 [R69+UR4+0x3580], R28 ;  /* 0x0035801c45007988 */ /* 0x0003e80008000404 */
[----:B0-----:R-:W2:Y:S04]  /*3a720*/  LDL.LU R29, [R1+0xddc] ;  /* 0x000ddc00011d7983 */ /* 0x001ea80000300800 */
[----:B------:R0:W-:Y:S04]  /*3a730*/  STS.U16 [R69+UR4+0x13580], R149 ;  /* 0x0135809545007988 */ /* 0x0001e80008000404 */
[----:B-1----:R-:W2:Y:S04]  /*3a740*/  LDL.LU R28, [R1+0xd9c] ;  /* 0x000d9c00011c7983 */ /* 0x002ea80000300800 */
[----:B0-----:R-:W2:Y:S04]  /*3a750*/  LDL.LU R149, [R1+0xd94] ;  /* 0x000d940001957983 */ /* 0x001ea80000300800 */
[----:B------:R0:W-:Y:S04]  /*3a760*/  STS.U16 [R69+UR4+0x3180], R148 ;  /* 0x0031809445007988 */ /* 0x0001e80008000404 */
[----:B------:R1:W-:Y:S04]  /*3a770*/  STS.U16 [R69+UR4+0x13180], R39 ;  /* 0x0131802745007988 */ /* 0x0003e80008000404 */
[----:B------:R1:W-:Y:S04]  /*3a780*/  STS.U16 [R69+UR4+0x2d80], R38 ;  /* 0x002d802645007988 */ /* 0x0003e80008000404 */
[----:B0-----:R-:W2:Y:S04]  /*3a790*/  LDL.LU R148, [R1+0xd98] ;  /* 0x000d980001947983 */ /* 0x001ea80000300800 */
[----:B-1----:R-:W2:Y:S04]  /*3a7a0*/  LDL.LU R39, [R1+0xd90] ;  /* 0x000d900001277983 */ /* 0x002ea80000300800 */
[----:B------:R-:W2:Y:S04]  /*3a7b0*/  LDL.LU R38, [R1+0xd8c] ;  /* 0x000d8c0001267983 */ /* 0x000ea80000300800 */
[----:B---3--:R0:W-:Y:S04]  /*3a7c0*/  STS.U16 [R69+UR4+0x12d80], R165 ;  /* 0x012d80a545007988 */ /* 0x0081e80008000404 */
[----:B0-----:R-:W3:Y:S04]  /*3a7d0*/  LDL.LU R165, [R1+0x2a40] ;  /* 0x002a400001a57983 */ /* 0x001ee80000300800 */
[----:B----4-:R-:W-:Y:S04]  /*3a7e0*/  STS.U16 [R69+UR4+0x2980], R162 ;  /* 0x002980a245007988 */ /* 0x010fe80008000404 */
[----:B------:R0:W-:Y:S04]  /*3a7f0*/  STS.U16 [R69+UR4+0x12980], R137 ;  /* 0x0129808945007988 */ /* 0x0001e80008000404 */
[----:B0-----:R-:W4:Y:S04]  /*3a800*/  LDL.LU R137, [R1+0xd88] ;  /* 0x000d880001897983 */ /* 0x001f280000300800 */
[----:B------:R0:W-:Y:S04]  /*3a810*/  STS.U16 [R69+UR4+0x4980], R155 ;  /* 0x0049809b45007988 */ /* 0x0001e80008000404 */
[----:B------:R1:W-:Y:S04]  /*3a820*/  STS.U16 [R69+UR4+0x6d80], R164 ;  /* 0x006d80a445007988 */ /* 0x0003e80008000404 */
[----:B0-----:R-:W2:Y:S04]  /*3a830*/  LDL.LU R155, [R1+0xd84] ;  /* 0x000d8400019b7983 */ /* 0x001ea80000300800 */
[----:B-1----:R-:W2:Y:S04]  /*3a840*/  LDL.LU R164, [R1+0xd80] ;  /* 0x000d800001a47983 */ /* 0x002ea80000300800 */
[----:B------:R0:W-:Y:S04]  /*3a850*/  STS.U16 [R69+UR4+0x16980], R68 ;  /* 0x0169804445007988 */ /* 0x0001e80008000404 */
[----:B------:R-:W-:Y:S04]  /*3a860*/  STS.U16 [R69+UR4+0x6980], R150 ;  /* 0x0069809645007988 */ /* 0x000fe80008000404 */
[----:B0-----:R-:W4:Y:S04]  /*3a870*/  LDL R68, [R1+0x15c] ;  /* 0x00015c0001447983 */ /* 0x001f280000100800 */
[----:B---3--:R0:W-:Y:S04]  /*3a880*/  STS.U16 [R69+UR4+0x16580], R165 ;  /* 0x016580a545007988 */ /* 0x0081e80008000404 */
        /* <DEDUP_REMOVED lines=11> */
[----:B--2---:R-:W-:Y:S04]  /*3a940*/  STS.U16 [R69+UR4+0x4d80], R144 ;  /* 0x004d809045007988 */ /* 0x004fe80008000404 */
[----:B0-----:R-:W2:Y:S04]  /*3a950*/  LDL.LU R165, [R1+0xf14] ;  /* 0x000f140001a57983 */ /* 0x001ea80000300800 */
[----:B------:R0:W-:Y:S04]  /*3a960*/  STS.U16 [R69+UR4+0x14d80], R29 ;  /* 0x014d801d45007988 */ /* 0x0001e80008000404 */
[----:B------:R1:W-:Y:S04]  /*3a970*/  STS.U16 [R69+UR4+0x16d80], R28 ;  /* 0x016d801c45007988 */ /* 0x0003e80008000404 */
[----:B------:R3:W-:Y:S04]  /*3a980*/  STS.U16 [R69+UR4+0x17180], R149 ;  /* 0x0171809545007988 */ /* 0x0007e80008000404 */
[----:B0-----:R-:W2:Y:S04]  /*3a990*/  LDL.LU R29, [R1+0xf10] ;  /* 0x000f1000011d7983 */ /* 0x001ea80000300800 */
[----:B-1----:R-:W2:Y:S04]  /*3a9a0*/  LDL.LU R28, [R1+0xf1c] ;  /* 0x000f1c00011c7983 */ /* 0x002ea80000300800 */
[----:B------:R0:W-:Y:S04]  /*3a9b0*/  STS.U16 [R69+UR4+0x7180], R148 ;  /* 0x0071809445007988 */ /* 0x0001e80008000404 */
[----:B---3--:R-:W3:Y:S04]  /*3a9c0*/  LDL.LU R149, [R1+0xf18] ;  /* 0x000f180001957983 */ /* 0x008ee80000300800 */
[----:B------:R1:W-:Y:S04]  /*3a9d0*/  STS.U16 [R69+UR4+0x7580], R39 ;  /* 0x0075802745007988 */ /* 0x0003e80008000404 */
[----:B0-----:R-:W3:Y:S04]  /*3a9e0*/  LDL.LU R148, [R1+0xf24] ;  /* 0x000f240001947983 */ /* 0x001ee80000300800 */
[----:B------:R0:W-:Y:S04]  /*3a9f0*/  STS.U16 [R69+UR4+0x17580], R38 ;  /* 0x0175802645007988 */ /* 0x0001e80008000404 */
[----:B-1----:R-:W3:Y:S04]  /*3aa00*/  LDL.LU R39, [R1+0xf20] ;  /* 0x000f200001277983 */ /* 0x002ee80000300800 */
[----:B----4-:R1:W-:Y:S04]  /*3aa10*/  STS.U16 [R69+UR4+0x7980], R137 ;  /* 0x0079808945007988 */ /* 0x0103e80008000404 */
[----:B0-----:R-:W4:Y:S04]  /*3aa20*/  LDL.LU R38, [R1+0xf2c] ;  /* 0x000f2c0001267983 */ /* 0x001f280000300800 */
[----:B-1----:R-:W4:Y:S04]  /*3aa30*/  LDL.LU R137, [R1+0xf28] ;  /* 0x000f280001897983 */ /* 0x002f280000300800 */
        /* <DEDUP_REMOVED lines=15> */
[----:B-1----:R-:W4:Y:S01]  /*3ab30*/  LDL.LU R164, [R1+0xec8] ;  /* 0x000ec80001a47983 */ /* 0x002f220000300800 */
[----:B------:R-:W-:-:S03]  /*3ab40*/  LOP3.LUT R2, R0, 0x40, RZ, 0x3c, !PT ;  /* 0x0000004000027812 */ /* 0x000fc600078e3cff */
[----:B------:R0:W-:Y:S04]  /*3ab50*/  STS.U16 [R69+UR4+0x17d80], R68 ;  /* 0x017d804445007988 */ /* 0x0001e80008000404 */
[----:B0-----:R-:W4:Y:S04]  /*3ab60*/  LDL.LU R69, [R1+0xed4] ;  /* 0x000ed40001457983 */ /* 0x001f280000300800 */
[----:B------:R-:W4:Y:S04]  /*3ab70*/  LDL.LU R68, [R1+0xed0] ;  /* 0x000ed00001447983 */ /* 0x000f280000300800 */
[----:B--2---:R0:W-:Y:S04]  /*3ab80*/  STS.U16 [R2+UR4+0x2600], R165 ;  /* 0x002600a502007988 */ /* 0x0041e80008000404 */
[----:B0-----:R-:W2:Y:S04]  /*3ab90*/  LDL.LU R165, [R1+0xedc] ;  /* 0x000edc0001a57983 */ /* 0x001ea80000300800 */
[----:B------:R-:W2:Y:S04]  /*3aba0*/  LDL.LU R144, [R1+0xed8] ;  /* 0x000ed80001907983 */ /* 0x000ea80000300800 */
[----:B------:R0:W-:Y:S04]  /*3abb0*/  STS.U16 [R2+UR4+0x12600], R29 ;  /* 0x0126001d02007988 */ /* 0x0001e80008000404 */
[----:B------:R1:W-:Y:S04]  /*3abc0*/  STS.U16 [R2+UR4+0x2200], R28 ;  /* 0x0022001c02007988 */ /* 0x0003e80008000404 */
[----:B---3--:R3:W-:Y:S04]  /*3abd0*/  STS.U16 [R2+UR4+0x12200], R149 ;  /* 0x0122009502007988 */ /* 0x0087e80008000404 */
[----:B0-----:R-:W2:Y:S04]  /*3abe0*/  LDL.LU R29, [R1+0xee4] ;  /* 0x000ee400011d7983 */ /* 0x001ea80000300800 */
[----:B------:R0:W-:Y:S04]  /*3abf0*/  STS.U16 [R2+UR4+0x1e00], R148 ;  /* 0x001e009402007988 */ /* 0x0001e80008000404 */
[----:B-1----:R-:W2:Y:S04]  /*3ac00*/  LDL.LU R28, [R1+0xee0] ;  /* 0x000ee000011c7983 */ /* 0x002ea80000300800 */
[----:B------:R1:W-:Y:S04]  /*3ac10*/  STS.U16 [R2+UR4+0x11e00], R39 ;  /* 0x011e002702007988 */ /* 0x0003e80008000404 */
[----:B---3--:R-:W3:Y:S04]  /*3ac20*/  LDL.LU R149, [R1+0xeec] ;  /* 0x000eec0001957983 */ /* 0x008ee80000300800 */
[----:B----4-:R4:W-:Y:S04]  /*3ac30*/  STS.U16 [R2+UR4+0x1a00], R38 ;  /* 0x001a002602007988 */ /* 0x0109e80008000404 */
[----:B0-----:R-:W3:Y:S04]  /*3ac40*/  LDL.LU R148, [R1+0xee8] ;  /* 0x000ee80001947983 */ /* 0x001ee80000300800 */
        /* <DEDUP_REMOVED lines=11> */
[----:B-1----:R-:W3:Y:S04]  /*3ad00*/  LDL.LU R39, [R1+0xef4] ;  /* 0x000ef40001277983 */ /* 0x002ee80000300800 */
[----:B------:R-:W-:Y:S04]  /*3ad10*/  STS.U16 [R2+UR4+0x200], R18 ;  /* 0x0002001202007988 */ /* 0x000fe80008000404 */
[----:B----4-:R-:W4:Y:S04]  /*3ad20*/  LDL.LU R38, [R1+0xef0] ;  /* 0x000ef00001267983 */ /* 0x010f280000300800 */
[----:B------:R-:W-:Y:S04]  /*3ad30*/  STS.U16 [R2+UR4+0x10200], R145 ;  /* 0x0102009102007988 */ /* 0x000fe80008000404 */
[----:B0-----:R-:W4:Y:S04]  /*3ad40*/  LDL.LU R137, [R1+0x2a3c] ;  /* 0x002a3c0001897983 */ /* 0x001f280000300800 */
[----:B------:R0:W-:Y:S04]  /*3ad50*/  STS.U16 [R2+UR4+0x4a00], R155 ;  /* 0x004a009b02007988 */ /* 0x0001e80008000404 */
[----:B------:R1:W-:Y:S04]  /*3ad60*/  STS.U16 [R2+UR4+0x14a00], R164 ;  /* 0x014a00a402007988 */ /* 0x0003e80008000404 */
[----:B0-----:R-:W4:Y:S04]  /*3ad70*/  LDL.LU R155, [R1+0xefc] ;  /* 0x000efc00019b7983 */ /* 0x001f280000300800 */
[----:B-1----:R-:W4:Y:S04]  /*3ad80*/  LDL.LU R164, [R1+0xef8] ;  /* 0x000ef80001a47983 */ /* 0x002f280000300800 */
[----:B------:R0:W-:Y:S04]  /*3ad90*/  STS.U16 [R2+UR4+0x4600], R69 ;  /* 0x0046004502007988 */ /* 0x0001e80008000404 */
[----:B------:R-:W4:Y:S04]  /*3ada0*/  LDL.LU R162, [R1+0xf04] ;  /* 0x000f040001a27983 */ /* 0x000f280000300800 */
[----:B------:R1:W-:Y:S04]  /*3adb0*/  STS.U16 [R2+UR4+0x14600], R68 ;  /* 0x0146004402007988 */ /* 0x0003e80008000404 */
[----:B0-----:R-:W4:Y:S04]  /*3adc0*/  LDL.LU R69, [R1+0xf00] ;  /* 0x000f000001457983 */ /* 0x001f280000300800 */
[----:B-1----:R-:W4:Y:S04]  /*3add0*/  LDL.LU R68, [R1+0xf0c] ;  /* 0x000f0c0001447983 */ /* 0x002f280000300800 */
[----:B--2---:R0:W-:Y:S04]  /*3ade0*/  STS.U16 [R2+UR4+0x4200], R165 ;  /* 0x004200a502007988 */ /* 0x0041e80008000404 */
        /* <DEDUP_REMOVED lines=17> */
[----:B---3--:R1:W-:Y:S04]  /*3af00*/  STS.U16 [R2+UR4+0x3a00], R149 ;  /* 0x003a009502007988 */ /* 0x0083e80008000404 */
[----:B0-----:R-:W3:Y:S04]  /*3af10*/  LDL.LU R28, [R1+0xebc] ;  /* 0x000ebc00011c7983 */ /* 0x001ee80000300800 */
[----:B------:R0:W-:Y:S04]  /*3af20*/  STS.U16 [R2+UR4+0x13a00], R148 ;  /* 0x013a009402007988 */ /* 0x0001e80008000404 */
[----:B-1----:R-:W3:Y:S04]  /*3af30*/  LDL.LU R149, [R1+0xec4] ;  /* 0x000ec40001957983 */ /* 0x002ee80000300800 */
[----:B------:R1:W-:Y:S04]  /*3af40*/  STS.U16 [R2+UR4+0x3600], R39 ;  /* 0x0036002702007988 */ /* 0x0003e80008000404 */
[----:B0-----:R-:W3:Y:S04]  /*3af50*/  LDL.LU R148, [R1+0xec0] ;  /* 0x000ec00001947983 */ /* 0x001ee80000300800 */
[----:B----4-:R0:W-:Y:S04]  /*3af60*/  STS.U16 [R2+UR4+0x13600], R38 ;  /* 0x0136002602007988 */ /* 0x0101e80008000404 */
[----:B-1----:R-:W4:Y:S04]  /*3af70*/  LDL.LU R39, [R1+0xe7c] ;  /* 0x000e7c0001277983 */ /* 0x002f280000300800 */
[----:B0-----:R-:W3:Y:S04]  /*3af80*/  LDL.LU R38, [R1+0xe78] ;  /* 0x000e780001267983 */ /* 0x001ee80000300800 */
[----:B------:R0:W-:Y:S04]  /*3af90*/  STS.U16 [R2+UR4+0x3200], R155 ;  /* 0x0032009b02007988 */ /* 0x0001e80008000404 */
[----:B------:R1:W-:Y:S04]  /*3afa0*/  STS.U16 [R2+UR4+0x13200], R164 ;  /* 0x013200a402007988 */ /* 0x0003e80008000404 */
[----:B0-----:R-:W3:Y:S04]  /*3afb0*/  LDL.LU R155, [R1+0x2a38] ;  /* 0x002a3800019b7983 */ /* 0x001ee80000300800 */
[----:B-1----:R-:W3:Y:S04]  /*3afc0*/  LDL.LU R164, [R1+0x2a34] ;  /* 0x002a340001a47983 */ /* 0x002ee80000300800 */
[----:B------:R-:W-:Y:S04]  /*3afd0*/  STS.U16 [R2+UR4+0x2e00], R162 ;  /* 0x002e00a202007988 */ /* 0x000fe80008000404 */
[----:B------:R0:W-:Y:S04]  /*3afe0*/  STS.U16 [R2+UR4+0x12e00], R69 ;  /* 0x012e004502007988 */ /* 0x0001e80008000404 */
[----:B------:R1:W-:Y:S04]  /*3aff0*/  STS.U16 [R2+UR4+0x2a00], R68 ;  /* 0x002a004402007988 */ /* 0x0003e80008000404 */
[----:B0-----:R-:W4:Y:S04]  /*3b000*/  LDL.LU R69, [R1+0x1004] ;  /* 0x0010040001457983 */ /* 0x001f280000300800 */
[----:B-1----:R-:W4:Y:S04]  /*3b010*/  LDL.LU R68, [R1+0x1000] ;  /* 0x0010000001447983 */ /* 0x002f280000300800 */
[----:B--2---:R0:W-:Y:S04]  /*3b020*/  STS.U16 [R2+UR4+0x12a00], R165 ;  /* 0x012a00a502007988 */ /* 0x0041e80008000404 */
[----:B0-----:R-:W2:Y:S04]  /*3b030*/  LDL.LU R165, [R1+0x100c] ;  /* 0x00100c0001a57983 */ /* 0x001ea80000300800 */
[----:B---3--:R0:W-:Y:S04]  /*3b040*/  STS.U16 [R2+UR4+0x16e00], R164 ;  /* 0x016e00a402007988 */ /* 0x0081e80008000404 */
[----:B------:R1:W-:Y:S04]  /*3b050*/  STS.U16 [R2+UR4+0x6e00], R155 ;  /* 0x006e009b02007988 */ /* 0x0003e80008000404 */
        /* <DEDUP_REMOVED lines=18> */
[----:B----4-:R-:W-:Y:S04]  /*3b180*/  STS.U16 [R2+UR4+0x7200], R39 ;  /* 0x0072002702007988 */ /* 0x010fe80008000404 */
[----:B------:R-:W-:Y:S04]  /*3b190*/  STS.U16 [R2+UR4+0x17200], R38 ;  /* 0x0172002602007988 */ /* 0x000fe80008000404 */
[----:B------:R0:W-:Y:S04]  /*3b1a0*/  STS.U16 [R2+UR4+0x7600], R137 ;  /* 0x0076008902007988 */ /* 0x0001e80008000404 */
[----:B0-----:R-:W4:Y:S04]  /*3b1b0*/  LDL.LU R137, [R1+0x2a30] ;  /* 0x002a300001897983 */ /* 0x001f280000300800 */
[----:B------:R-:W4:Y:S04]  /*3b1c0*/  LDL.LU R162, [R1+0x101c] ;  /* 0x00101c0001a27983 */ /* 0x000f280000300800 */
[----:B------:R-:W-:Y:S04]  /*3b1d0*/  STS.U16 [R2+UR4+0x17600], R59 ;  /* 0x0176003b02007988 */ /* 0x000fe80008000404 */
[----:B------:R-:W4:Y:S04]  /*3b1e0*/  LDL.LU R150, [R1+0x1018] ;  /* 0x0010180001967983 */ /* 0x000f280000300800 */
[----:B------:R-:W-:Y:S04]  /*3b1f0*/  STS.U16 [R2+UR4+0x7a00], R58 ;  /* 0x007a003a02007988 */ /* 0x000fe80008000404 */
[----:B------:R-:W4:Y:S04]  /*3b200*/  LDL.LU R151, [R1+0x1024] ;  /* 0x0010240001977983 */ /* 0x000f280000300800 */
[----:B------:R-:W-:Y:S04]  /*3b210*/  STS.U16 [R2+UR4+0x17a00], R49 ;  /* 0x017a003102007988 */ /* 0x000fe80008000404 */
[----:B------:R-:W4:Y:S04]  /*3b220*/  LDL.LU R51, [R1+0x1020] ;  /* 0x0010200001337983 */ /* 0x000f280000300800 */
[----:B------:R-:W-:Y:S04]  /*3b230*/  STS.U16 [R2+UR4+0x7e00], R48 ;  /* 0x007e003002007988 */ /* 0x000fe80008000404 */
[----:B------:R-:W4:Y:S04]  /*3b240*/  LDL.LU R60, [R1+0x102c] ;  /* 0x00102c00013c7983 */ /* 0x000f280000300800 */
[----:B------:R0:W-:Y:S04]  /*3b250*/  STS.U16 [R2+UR4+0x17e00], R11 ;  /* 0x017e000b02007988 */ /* 0x0001e80008000404 */
[----:B------:R-:W4:Y:S04]  /*3b260*/  LDL.LU R121, [R1+0x1028] ;  /* 0x0010280001797983 */ /* 0x000f280000300800 */
[----:B0-----:R-:W4:Y:S04]  /*3b270*/  LDL.LU R2, [R1+0x1034] ;  /* 0x0010340001027983 */ /* 0x001f280000300800 */
[----:B------:R-:W4:Y:S04]  /*3b280*/  LDL.LU R3, [R1+0x1030] ;  /* 0x0010300001037983 */ /* 0x000f280000300800 */
[----:B------:R-:W4:Y:S04]  /*3b290*/  LDL.LU R138, [R1+0x103c] ;  /* 0x00103c00018a7983 */ /* 0x000f280000300800 */
[----:B------:R-:W4:Y:S04]  /*3b2a0*/  LDL.LU R139, [R1+0x1038] ;  /* 0x00103800018b7983 */ /* 0x000f280000300800 */
[----:B------:R-:W4:Y:S04]  /*3b2b0*/  LDL.LU R18, [R1+0x1044] ;  /* 0x0010440001127983 */ /* 0x000f280000300800 */
[----:B------:R-:W4:Y:S04]  /*3b2c0*/  LDL.LU R19, [R1+0x1040] ;  /* 0x0010400001137983 */ /* 0x000f280000300800 */
[----:B------:R-:W4:Y:S01]  /*3b2d0*/  LDL.LU R144, [R1+0x104c] ;  /* 0x00104c0001907983 */ /* 0x000f220000300800 */
[----:B------:R-:W-:-:S03]  /*3b2e0*/  LOP3.LUT R11, R0, 0x50, RZ, 0x3c, !PT ;  /* 0x00000050000b7812 */ /* 0x000fc600078e3cff */
        /* <DEDUP_REMOVED lines=8> */
[----:B------:R-:W-:Y:S04]  /*3b370*/  STS.U16 [R11+UR4+0x2680], R69 ;  /* 0x002680450b007988 */ /* 0x000fe80008000404 */
[----:B------:R-:W4:Y:S04]  /*3b380*/  LDL.LU R49, [R1+0xfd0] ;  /* 0x000fd00001317983 */ /* 0x000f280000300800 */
[----:B------:R0:W-:Y:S04]  /*3b390*/  STS.U16 [R11+UR4+0x12680], R68 ;  /* 0x012680440b007988 */ /* 0x0001e80008000404 */
[----:B------:R-:W4:Y:S04]  /*3b3a0*/  LDL.LU R58, [R1+0xfdc] ;  /* 0x000fdc00013a7983 */ /* 0x000f280000300800 */
[----:B--2---:R-:W-:Y:S04]  /*3b3b0*/  STS.U16 [R11+UR4+0x2280], R165 ;  /* 0x002280a50b007988 */ /* 0x004fe80008000404 */
[----:B------:R-:W2:Y:S04]  /*3b3c0*/  LDL.LU R59, [R1+0xfd8] ;  /* 0x000fd800013b7983 */ /* 0x000ea80000300800 */
[----:B0-----:R-:W2:Y:S04]  /*3b3d0*/  LDL.LU R68, [R1+0xfe4] ;  /* 0x000fe40001447983 */ /* 0x001ea80000300800 */
[----:B------:R-:W2:Y:S04]  /*3b3e0*/  LDL.LU R69, [R1+0xfe0] ;  /* 0x000fe00001457983 */ /* 0x000ea80000300800 */
[----:B---3--:R-:W-:Y:S04]  /*3b3f0*/  STS.U16 [R11+UR4+0x12280], R164 ;  /* 0x012280a40b007988 */ /* 0x008fe80008000404 */
[----:B------:R0:W-:Y:S04]  /*3b400*/  STS.U16 [R11+UR4+0x1e80], R155 ;  /* 0x001e809b0b007988 */ /* 0x0001e80008000404 */
[----:B0-----:R-:W3:Y:S01]  /*3b410*/  LDL.LU R155, [R1+0xfec] ;  /* 0x000fec00019b7983 */ /* 0x001ee20000300800 */
[----:B------:R-:W-:-:S02]  /*3b420*/  PRMT R88, RZ, 0x7610, R88 ;  /* 0x00007610ff587816 */ /* 0x000fc40000000058 */
[----:B------:R-:W-:Y:S01]  /*3b430*/  PRMT R127, RZ, 0x7610, R127 ;  /* 0x00007610ff7f7816 */ /* 0x000fe2000000007f */
[----:B------:R-:W2:Y:S01]  /*3b440*/  LDL.LU R165, [R1+0xff0] ;  /* 0x000ff00001a57983 */ /* 0x000ea20000300800 */
[----:B------:R-:W-:Y:S02]  /*3b450*/  PRMT R133, RZ, 0x7610, R133 ;  /* 0x00007610ff857816 */ /* 0x000fe40000000085 */
[----:B------:R-:W-:Y:S01]  /*3b460*/  PRMT R120, RZ, 0x7610, R120 ;  /* 0x00007610ff787816 */ /* 0x000fe20000000078 */
[----:B------:R-:W2:Y:S01]  /*3b470*/  @P0 LDG.E.U16 R88, desc[UR20][R86.64] ;  /* 0x0000001456580981 */ /* 0x000ea2000c1e1500 */
[----:B------:R-:W-:Y:S02]  /*3b480*/  PRMT R98, RZ, 0x7610, R98 ;  /* 0x00007610ff627816 */ /* 0x000fe40000000062 */
[----:B------:R-:W-:Y:S01]  /*3b490*/  PRMT R41, RZ, 0x7610, R41 ;  /* 0x00007610ff297816 */ /* 0x000fe20000000029 */
[----:B------:R-:W2:Y:S01]  /*3b4a0*/  @P0 LDG.E.U16 R127, desc[UR20][R56.64] ;  /* 0x00000014387f0981 */ /* 0x000ea2000c1e1500 */
[----:B------:R-:W-:-:S02]  /*3b4b0*/  PRMT R31, RZ, 0x7610, R31 ;  /* 0x00007610ff1f7816 */ /* 0x000fc4000000001f */
[----:B------:R-:W-:Y:S01]  /*3b4c0*/  PRMT R21, RZ, 0x7610, R21 ;  /* 0x00007610ff157816 */ /* 0x000fe20000000015 */
[----:B------:R-:W2:Y:S01]  /*3b4d0*/  @P0 LDG.E.U16 R133, desc[UR20][R46.64] ;  /* 0x000000142e850981 */ /* 0x000ea2000c1e1500 */
        /* <DEDUP_REMOVED lines=14> */
[----:B------:R-:W3:Y:S01]  /*3b5c0*/  @P0 LDG.E.U16 R21, desc[UR20][R16.64] ;  /* 0x0000001410150981 */ /* 0x000ee2000c1e1500 */
[----:B------:R-:W-:-:S02]  /*3b5d0*/  PRMT R154, RZ, 0x7610, R154 ;  /* 0x00007610ff9a7816 */ /* 0x000fc4000000009a */
[----:B------:R-:W-:Y:S01]  /*3b5e0*/  PRMT R106, RZ, 0x7610, R106 ;  /* 0x00007610ff6a7816 */ /* 0x000fe2000000006a */
[----:B------:R-:W3:Y:S01]  /*3b5f0*/  @P0 LDG.E.U16 R10, desc[UR20][R6.64] ;  /* 0x00000014060a0981 */ /* 0x000ee2000c1e1500 */
[----:B------:R-:W-:Y:S02]  /*3b600*/  PRMT R134, RZ, 0x7610, R134 ;  /* 0x00007610ff867816 */ /* 0x000fe40000000086 */
[----:B------:R-:W-:Y:S01]  /*3b610*/  PRMT R128, RZ, 0x7610, R128 ;  /* 0x00007610ff807816 */ /* 0x000fe20000000080 */
[----:B------:R-:W3:Y:S01]  /*3b620*/  @P0 LDG.E.U16 R117, desc[UR20][R84.64] ;  /* 0x0000001454750981 */ /* 0x000ee2000c1e1500 */
[----:B------:R-:W-:Y:S02]  /*3b630*/  PRMT R122, RZ, 0x7610, R122 ;  /* 0x00007610ff7a7816 */ /* 0x000fe4000000007a */
[----:B------:R-:W-:Y:S01]  /*3b640*/  PRMT R113, RZ, 0x7610, R113 ;  /* 0x00007610ff717816 */ /* 0x000fe20000000071 */
[----:B------:R-:W3:Y:S01]  /*3b650*/  @P0 LDG.E.U16 R158, desc[UR20][R82.64] ;  /* 0x00000014529e0981 */ /* 0x000ee2000c1e1500 */
[----:B------:R-:W-:-:S02]  /*3b660*/  PRMT R119, RZ, 0x7610, R119 ;  /* 0x00007610ff777816 */ /* 0x000fc40000000077 */
[----:B------:R-:W-:Y:S01]  /*3b670*/  PRMT R125, RZ, 0x7610, R125 ;  /* 0x00007610ff7d7816 */ /* 0x000fe2000000007d */
[----:B------:R-:W3:Y:S01]  /*3b680*/  @P0 LDG.E.U16 R105, desc[UR20][R74.64] ;  /* 0x000000144a690981 */ /* 0x000ee2000c1e1500 */
[----:B------:R-:W-:-:S03]  /*3b690*/  PRMT R136, RZ, 0x7610, R136 ;  /* 0x00007610ff887816 */ /* 0x000fc60000000088 */
[----:B------:R-:W3:Y:S04]  /*3b6a0*/  @P0 LDG.E.U16 R101, desc[UR20][R44.64] ;  /* 0x000000142c650981 */ /* 0x000ee8000c1e1500 */
[----:B------:R-:W3:Y:S04]  /*3b6b0*/  @P0 LDG.E.U16 R103, desc[UR20][R54.64] ;  /* 0x0000001436670981 */ /* 0x000ee8000c1e1500 */
[----:B------:R-:W3:Y:S04]  /*3b6c0*/  @P0 LDG.E.U16 R157, desc[UR20][R64.64] ;  /* 0x00000014409d0981 */ /* 0x000ee8000c1e1500 */
[----:B------:R-:W3:Y:S04]  /*3b6d0*/  @P0 LDG.E.U16 R92, desc[UR20][R34.64] ;  /* 0x00000014225c0981 */ /* 0x000ee8000c1e1500 */
[----:B------:R-:W3:Y:S04]  /*3b6e0*/  @P0 LDG.E.U16 R131, desc[UR20][R24.64] ;  /* 0x0000001418830981 */ /* 0x000ee8000c1e1500 */
[----:B----4-:R0:W-:Y:S04]  /*3b6f0*/  STS.U16 [R11+UR4+0x11e80], R137 ;  /* 0x011e80890b007988 */ /* 0x0101e80008000404 */
[----:B------:R-:W4:Y:S04]  /*3b700*/  @P0 LDG.E.U16 R95, desc[UR20][R14.64] ;  /* 0x000000140e5f0981 */ /* 0x000f28000c1e1500 */
[----:B------:R-:W4:Y:S01]  /*3b710*/  @P0 LDG.E.U16 R154, desc[UR20][R4.64] ;  /* 0x00000014049a0981 */ /* 0x000f22000c1e1500 */
[----:B0-----:R-:W0:Y:S03]  /*3b720*/  LDC R137, c[0x0][0x3a0] ;  /* 0x0000e800ff897b82 */ /* 0x001e260000000800 */
[----:B------:R-:W4:Y:S04]  /*3b730*/  @P0 LDG.E.U16 R106, desc[UR20][R72.64] ;  /* 0x00000014486a0981 */ /* 0x000f28000c1e1500 */
[----:B------:R-:W4:Y:S04]  /*3b740*/  @P0 LDG.E.U16 R134, desc[UR20][R62.64] ;  /* 0x000000143e860981 */ /* 0x000f28000c1e1500 */
[----:B------:R-:W4:Y:S04]  /*3b750*/  @P0 LDG.E.U16 R128, desc[UR20][R52.64] ;  /* 0x0000001434800981 */ /* 0x000f28000c1e1500 */
[----:B------:R-:W4:Y:S04]  /*3b760*/  @P0 LDG.E.U16 R122, desc[UR20][R42.64] ;  /* 0x000000142a7a0981 */ /* 0x000f28000c1e1500 */
[----:B------:R-:W4:Y:S04]  /*3b770*/  @P0 LDG.E.U16 R113, desc[UR20][R32.64] ;  /* 0x0000001420710981 */ /* 0x000f28000c1e1500 */
[----:B------:R-:W4:Y:S01]  /*3b780*/  @P0 LDG.E.U16 R119, desc[UR20][R22.64] ;  /* 0x0000001416770981 */ /* 0x000f22000c1e1500 */
[----:B0-----:R-:W-:-:S03]  /*3b790*/  VIADD R164, R137, 0xff ;  /* 0x000000ff89a47836 */ /* 0x001fc60000000000 */
[----:B------:R-:W4:Y:S02]  /*3b7a0*/  @P0 LDG.E.U16 R125, desc[UR20][R12.64] ;  /* 0x000000140c7d0981 */ /* 0x000f24000c1e1500 */
[----:B------:R-:W-:Y:S02]  /*3b7b0*/  SHF.R.S32.HI R137, RZ, 0x1f, R164 ;  /* 0x0000001fff897819 */ /* 0x000fe400000114a4 */
[----:B------:R-:W4:Y:S01]  /*3b7c0*/  @P0 LDG.E.U16 R136, desc[UR20][R8.64] ;  /* 0x0000001408880981 */ /* 0x000f22000c1e1500 */
[----:B------:R-:W-:Y:S02]  /*3b7d0*/  ISETP.NE.U32.AND P0, PT, RZ, UR18, PT ;  /* 0x00000012ff007c0c */ /* 0x000fe4000bf05070 */
[C---:B------:R-:W-:Y:S01]  /*3b7e0*/  ISETP.GE.AND P3, PT, R164.reuse, 0x100, PT ;  /* 0x00000100a400780c */ /* 0x040fe20003f66270 */
[----:B------:R0:W-:Y:S01]  /*3b7f0*/  STS.U16 [R11+UR4+0x1a80], R162 ;  /* 0x001a80a20b007988 */ /* 0x0001e20008000404 */
[----:B------:R-:W-:Y:S02]  /*3b800*/  ISETP.LT.OR P1, PT, R164, 0x100, P0 ;  /* 0x00000100a400780c */ /* 0x000fe40000721670 */
[----:B------:R-:W-:Y:S01]  /*3b810*/  LEA.HI R137, R137, R164, RZ, 0x8 ;  /* 0x000000a489897211 */ /* 0x000fe200078f40ff */
[----:B------:R1:W-:Y:S04]  /*3b820*/  STS.U16 [R11+UR4+0x11a80], R150 ;  /* 0x011a80960b007988 */ /* 0x0003e80008000404 */
[----:B------:R-:W4:Y:S04]  /*3b830*/  LDL.LU R164, [R1+0xffc] ;  /* 0x000ffc0001a47983 */ /* 0x000f280000300800 */
[----:B0-----:R-:W4:Y:S04]  /*3b840*/  LDL.LU R162, [R1+0x2a2c] ;  /* 0x002a2c0001a27983 */ /* 0x001f280000300800 */
[----:B-1----:R-:W4:Y:S04]  /*3b850*/  LDL.LU R150, [R1+0x2a28] ;  /* 0x002a280001967983 */ /* 0x002f280000300800 */
[----:B------:R0:W-:Y:S04]  /*3b860*/  STS.U16 [R11+UR4+0x1680], R151 ;  /* 0x001680970b007988 */ /* 0x0001e80008000404 */
[----:B------:R1:W-:Y:S04]  /*3b870*/  STS.U16 [R11+UR4+0x11680], R51 ;  /* 0x011680330b007988 */ /* 0x0003e80008000404 */
[----:B------:R1:W-:Y:S04]  /*3b880*/  STS.U16 [R11+UR4+0x1280], R60 ;  /* 0x0012803c0b007988 */ /* 0x0003e80008000404 */
[----:B0-----:R-:W4:Y:S04]  /*3b890*/  LDL.LU R151, [R1+0x2a24] ;  /* 0x002a240001977983 */ /* 0x001f280000300800 */
[----:B-1----:R-:W4:Y:S04]  /*3b8a0*/  LDL.LU R51, [R1+0x2a20] ;  /* 0x002a200001337983 */ /* 0x002f280000300800 */
[----:B------:R-:W4:Y:S04]  /*3b8b0*/  LDL.LU R60, [R1+0x2a1c] ;  /* 0x002a1c00013c7983 */ /* 0x000f280000300800 */
[----:B------:R0:W-:Y:S04]  /*3b8c0*/  STS.U16 [R11+UR4+0x11280], R121 ;  /* 0x011280790b007988 */ /* 0x0001e80008000404 */
[----:B------:R1:W-:Y:S04]  /*3b8d0*/  STS.U16 [R11+UR4+0xe80], R2 ;  /* 0x000e80020b007988 */ /* 0x0003e80008000404 */
[----:B------:R1:W-:Y:S04]  /*3b8e0*/  STS.U16 [R11+UR4+0x10e80], R3 ;  /* 0x010e80030b007988 */ /* 0x0003e80008000404 */
[----:B0-----:R-:W4:Y:S04]  /*3b8f0*/  LDL.LU R121, [R1+0x2a18] ;  /* 0x002a180001797983 */ /* 0x001f280000300800 */
[----:B-1----:R0:W5:Y:S04]  /*3b900*/  LDL.LU R2, [R1+0x2a14] ;  /* 0x002a140001027983 */ /* 0x0021680000300800 */
[----:B------:R0:W5:Y:S04]  /*3b910*/  LDL.LU R3, [R1+0x2a10] ;  /* 0x002a100001037983 */ /* 0x0001680000300800 */
[----:B------:R1:W-:Y:S04]  /*3b920*/  STS.U16 [R11+UR4+0xa80], R138 ;  /* 0x000a808a0b007988 */ /* 0x0003e80008000404 */
[----:B------:R0:W-:Y:S04]  /*3b930*/  STS.U16 [R11+UR4+0x10a80], R139 ;  /* 0x010a808b0b007988 */ /* 0x0001e80008000404 */
[----:B------:R0:W-:Y:S04]  /*3b940*/  STS.U16 [R11+UR4+0x680], R18 ;  /* 0x000680120b007988 */ /* 0x0001e80008000404 */
[----:B-1----:R1:W5:Y:S04]  /*3b950*/  LDL.LU R138, [R1+0x2a0c] ;  /* 0x002a0c00018a7983 */ /* 0x0023680000300800 */
[----:B0-----:R1:W5:Y:S04]  /*3b960*/  LDL.LU R139, [R1+0x2a08] ;  /* 0x002a0800018b7983 */ /* 0x0013680000300800 */
[----:B------:R1:W5:Y:S04]  /*3b970*/  LDL.LU R18, [R1+0x2a04] ;  /* 0x002a040001127983 */ /* 0x0003680000300800 */
[----:B------:R0:W-:Y:S04]  /*3b980*/  STS.U16 [R11+UR4+0x10680], R19 ;  /* 0x010680130b007988 */ /* 0x0001e80008000404 */
[----:B------:R1:W-:Y:S04]  /*3b990*/  STS.U16 [R11+UR4+0x280], R144 ;  /* 0x000280900b007988 */ /* 0x0003e80008000404 */
[----:B------:R1:W-:Y:S04]  /*3b9a0*/  STS.U16 [R11+UR4+0x10280], R145 ;  /* 0x010280910b007988 */ /* 0x0003e80008000404 */
[----:B0-----:R0:W5:Y:S04]  /*3b9b0*/  LDL.LU R19, [R1+0x2a00] ;  /* 0x002a000001137983 */ /* 0x0011680000300800 */
        /* <DEDUP_REMOVED lines=20> */
[----:B--2---:R0:W-:Y:S04]  /*3bb00*/  STS.U16 [R11+UR4+0x13a80], R59 ;  /* 0x013a803b0b007988 */ /* 0x0041e80008000404 */
[----:B------:R2:W-:Y:S04]  /*3bb10*/  STS.U16 [R11+UR4+0x3680], R68 ;  /* 0x003680440b007988 */ /* 0x0005e80008000404 */
[----:B------:R1:W-:Y:S04]  /*3bb20*/  STS.U16 [R11+UR4+0x13680], R69 ;  /* 0x013680450b007988 */ /* 0x0003e80008000404 */
[----:B0-----:R0:W5:Y:S04]  /*3bb30*/  LDL.LU R59, [R1+0x29d0] ;  /* 0x0029d000013b7983 */ /* 0x0011680000300800 */
[----:B--2---:R0:W5:Y:S04]  /*3bb40*/  LDL.LU R68, [R1+0x29cc] ;  /* 0x0029cc0001447983 */ /* 0x0041680000300800 */
[----:B-1----:R0:W5:Y:S04]  /*3bb50*/  LDL.LU R69, [R1+0x29c8] ;  /* 0x0029c80001457983 */ /* 0x0021680000300800 */
[----:B---3--:R1:W-:Y:S04]  /*3bb60*/  STS.U16 [R11+UR4+0x3280], R155 ;  /* 0x0032809b0b007988 */ /* 0x0083e80008000404 */
[----:B-1----:R-:W2:Y:S04]  /*3bb70*/  LDL.LU R155, [R1+0x29c4] ;  /* 0x0029c400019b7983 */ /* 0x002ea80000300800 */
[----:B--2---:R1:W-:Y:S04]  /*3bb80*/  STS.U16 [R11+UR4+0x13280], R155 ;  /* 0x0132809b0b007988 */ /* 0x0043e80008000404 */
[----:B-1----:R-:W2:Y:S04]  /*3bb90*/  LDL.LU R155, [R1+0x29c0] ;  /* 0x0029c000019b7983 */ /* 0x002ea80000300800 */
[----:B--2---:R1:W-:Y:S04]  /*3bba0*/  STS.U16 [R11+UR4+0x2e80], R155 ;  /* 0x002e809b0b007988 */ /* 0x0043e80008000404 */
[----:B-1----:R-:W2:Y:S04]  /*3bbb0*/  LDL.LU R155, [R1+0x29bc] ;  /* 0x0029bc00019b7983 */ /* 0x002ea80000300800 */
[----:B------:R-:W-:Y:S04]  /*3bbc0*/  STS.U16 [R11+UR4+0x12e80], R165 ;  /* 0x012e80a50b007988 */ /* 0x000fe80008000404 */
[----:B----4-:R1:W-:Y:S04]  /*3bbd0*/  STS.U16 [R11+UR4+0x2a80], R164 ;  /* 0x002a80a40b007988 */ /* 0x0103e80008000404 */
[----:B-1----:R-:W3:Y:S04]  /*3bbe0*/  LDL.LU R164, [R1+0x1104] ;  /* 0x0011040001a47983 */ /* 0x002ee80000300800 */
[----:B--2---:R-:W-:Y:S04]  /*3bbf0*/  STS.U16 [R11+UR4+0x12a80], R155 ;  /* 0x012a809b0b007988 */ /* 0x004fe80008000404 */
[----:B------:R-:W-:Y:S04]  /*3bc00*/  STS.U16 [R11+UR4+0x16e80], R133 ;  /* 0x016e80850b007988 */ /* 0x000fe80008000404 */
[----:B------:R-:W-:Y:S04]  /*3bc10*/  STS.U16 [R11+UR4+0x6e80], R132 ;  /* 0x006e80840b007988 */ /* 0x000fe80008000404 */
[----:B------:R1:W-:Y:S04]  /*3bc20*/  STS.U16 [R11+UR4+0x16a80], R127 ;  /* 0x016a807f0b007988 */ /* 0x0003e80008000404 */
[----:B------:R2:W-:Y:S04]  /*3bc30*/  STS.U16 [R11+UR4+0x6a80], R126 ;  /* 0x006a807e0b007988 */ /* 0x0005e80008000404 */
[----:B------:R-:W-:Y:S04]  /*3bc40*/  STS.U16 [R11+UR4+0x16680], R120 ;  /* 0x016680780b007988 */ /* 0x000fe80008000404 */
[----:B------:R4:W-:Y:S04]  /*3bc50*/  STS.U16 [R11+UR4+0x6680], R99 ;  /* 0x006680630b007988 */ /* 0x0009e80008000404 */
[----:B------:R0:W-:Y:S04]  /*3bc60*/  STS.U16 [R11+UR4+0x16280], R98 ;  /* 0x016280620b007988 */ /* 0x0001e80008000404 */
[----:B------:R-:W-:Y:S04]  /*3bc70*/  STS.U16 [R11+UR4+0x6280], R89 ;  /* 0x006280590b007988 */ /* 0x000fe80008000404 */
[----:B------:R-:W-:Y:S04]  /*3bc80*/  STS.U16 [R11+UR4+0x15e80], R88 ;  /* 0x015e80580b007988 */ /* 0x000fe80008000404 */
[----:B-1----:R-:W3:Y:S04]  /*3bc90*/  LDL.LU R127, [R1+0x1100] ;  /* 0x00110000017f7983 */ /* 0x002ee80000300800 */
[----:B------:R-:W-:Y:S04]  /*3bca0*/  STS.U16 [R11+UR4+0x5e80], R81 ;  /* 0x005e80510b007988 */ /* 0x000fe80008000404 */
[----:B--2---:R-:W2:Y:S04]  /*3bcb0*/  LDL.LU R126, [R1+0x110c] ;  /* 0x00110c00017e7983 */ /* 0x004ea80000300800 */
[----:B------:R-:W-:Y:S04]  /*3bcc0*/  STS.U16 [R11+UR4+0x15a80], R80 ;  /* 0x015a80500b007988 */ /* 0x000fe80008000404 */
[----:B------:R-:W2:Y:S04]  /*3bcd0*/  LDL.LU R133, [R1+0x1108] ;  /* 0x0011080001857983 */ /* 0x000ea80000300800 */
[----:B------:R-:W-:Y:S04]  /*3bce0*/  STS.U16 [R11+UR4+0x5a80], R79 ;  /* 0x005a804f0b007988 */ /* 0x000fe80008000404 */
[----:B------:R-:W2:Y:S04]  /*3bcf0*/  LDL.LU R132, [R1+0x1114] ;  /* 0x0011140001847983 */ /* 0x000ea80000300800 */
[----:B------:R1:W-:Y:S04]  /*3bd00*/  STS.U16 [R11+UR4+0x15680], R78 ;  /* 0x0156804e0b007988 */ /* 0x0003e80008000404 */
[----:B------:R-:W-:Y:S04]  /*3bd10*/  STS.U16 [R11+UR4+0x5680], R71 ;  /* 0x005680470b007988 */ /* 0x000fe80008000404 */
[----:B----4-:R-:W4:Y:S04]  /*3bd20*/  LDL.LU R99, [R1+0x1110] ;  /* 0x0011100001637983 */ /* 0x010f280000300800 */
[----:B------:R-:W-:Y:S04]  /*3bd30*/  STS.U16 [R11+UR4+0x15280], R70 ;  /* 0x015280460b007988 */ /* 0x000fe80008000404 */
[----:B0-----:R-:W4:Y:S04]  /*3bd40*/  LDL.LU R98, [R1+0x111c] ;  /* 0x00111c0001627983 */ /* 0x001f280000300800 */
[----:B------:R-:W-:Y:S04]  /*3bd50*/  STS.U16 [R11+UR4+0x5280], R61 ;  /* 0x0052803d0b007988 */ /* 0x000fe80008000404 */
[----:B-1----:R-:W4:Y:S04]  /*3bd60*/  LDL.LU R78, [R1+0x1118] ;  /* 0x00111800014e7983 */ /* 0x002f280000300800 */
        /* <DEDUP_REMOVED lines=8> */
[----:B------:R1:W-:Y:S04]  /*3bdf0*/  STS.U16 [R11+UR4+0x7680], R40 ;  /* 0x007680280b007988 */ /* 0x0003e80008000404 */
[----:B0-----:R-:W4:Y:S04]  /*3be00*/  LDL.LU R41, [R1+0x1134] ;  /* 0x0011340001297983 */ /* 0x001f280000300800 */
[----:B-1----:R-:W4:Y:S04]  /*3be10*/  LDL.LU R40, [R1+0x1130] ;  /* 0x0011300001287983 */ /* 0x002f280000300800 */
[----:B------:R-:W-:Y:S04]  /*3be20*/  STS.U16 [R11+UR4+0x17680], R31 ;  /* 0x0176801f0b007988 */ /* 0x000fe80008000404 */
[----:B------:R-:W-:Y:S04]  /*3be30*/  STS.U16 [R11+UR4+0x7a80], R30 ;  /* 0x007a801e0b007988 */ /* 0x000fe80008000404 */
[----:B------:R-:W-:Y:S04]  /*3be40*/  STS.U16 [R11+UR4+0x17a80], R21 ;  /* 0x017a80150b007988 */ /* 0x000fe80008000404 */
[----:B------:R-:W-:Y:S04]  /*3be50*/  STS.U16 [R11+UR4+0x7e80], R20 ;  /* 0x007e80140b007988 */ /* 0x000fe80008000404 */
[----:B------:R0:W-:Y:S01]  /*3be60*/  STS.U16 [R11+UR4+0x17e80], R10 ;  /* 0x017e800a0b007988 */ /* 0x0001e20008000404 */
[----:B------:R-:W-:-:S03]  /*3be70*/  LOP3.LUT R155, R0, 0x60, RZ, 0x3c, !PT ;  /* 0x00000060009b7812 */ /* 0x000fc600078e3cff */
        /* <DEDUP_REMOVED lines=13> */
[----:B---3--:R0:W-:Y:S04]  /*3bf50*/  STS.U16 [R155+UR4+0x2700], R164 ;  /* 0x002700a49b007988 */ /* 0x0081e80008000404 */
[----:B------:R-:W3:Y:S04]  /*3bf60*/  LDL.LU R71, [R1+0x10d8] ;  /* 0x0010d80001477983 */ /* 0x000ee80000300800 */
[----:B0-----:R-:W3:Y:S04]  /*3bf70*/  LDL.LU R164, [R1+0x10e4] ;  /* 0x0010e40001a47983 */ /* 0x001ee80000300800 */
[----:B------:R-:W3:Y:S04]  /*3bf80*/  LDL.LU R165, [R1+0x10e0] ;  /* 0x0010e00001a57983 */ /* 0x000ee80000300800 */
[----:B------:R0:W-:Y:S04]  /*3bf90*/  STS.U16 [R155+UR4+0x12700], R127 ;  /* 0x0127007f9b007988 */ /* 0x0001e80008000404 */
[----:B--2---:R1:W-:Y:S04]  /*3bfa0*/  STS.U16 [R155+UR4+0x2300], R126 ;  /* 0x0023007e9b007988 */ /* 0x0043e80008000404 */
[----:B0-----:R-:W2:Y:S04]  /*3bfb0*/  LDL.LU R127, [R1+0x10ec] ;  /* 0x0010ec00017f7983 */ /* 0x001ea80000300800 */
[----:B------:R0:W-:Y:S04]  /*3bfc0*/  STS.U16 [R155+UR4+0x12300], R133 ;  /* 0x012300859b007988 */ /* 0x0001e80008000404 */
[----:B-1----:R-:W2:Y:S04]  /*3bfd0*/  LDL.LU R126, [R1+0x10e8] ;  /* 0x0010e800017e7983 */ /* 0x002ea80000300800 */
[----:B------:R1:W-:Y:S04]  /*3bfe0*/  STS.U16 [R155+UR4+0x1f00], R132 ;  /* 0x001f00849b007988 */ /* 0x0003e80008000404 */
[----:B0-----:R-:W2:Y:S04]  /*3bff0*/  LDL.LU R133, [R1+0x10f4] ;  /* 0x0010f40001857983 */ /* 0x001ea80000300800 */
[----:B-1----:R-:W2:Y:S04]  /*3c000*/  LDL.LU R132, [R1+0x10f0] ;  /* 0x0010f00001847983 */ /* 0x002ea80000300800 */
[----:B----4-:R0:W-:Y:S04]  /*3c010*/  STS.U16 [R155+UR4+0x11f00], R99 ;  /* 0x011f00639b007988 */ /* 0x0101e80008000404 */
[----:B------:R1:W-:Y:S04]  /*3c020*/  STS.U16 [R155+UR4+0x1b00], R98 ;  /* 0x001b00629b007988 */ /* 0x0003e80008000404 */
[----:B0-----:R-:W4:Y:S04]  /*3c030*/  LDL.LU R99, [R1+0x10fc] ;  /* 0x0010fc0001637983 */ /* 0x001f280000300800 */
[----:B------:R0:W-:Y:S04]  /*3c040*/  STS.U16 [R155+UR4+0x11b00], R78 ;  /* 0x011b004e9b007988 */ /* 0x0001e80008000404 */
[----:B-1----:R-:W2:Y:S04]  /*3c050*/  LDL.LU R98, [R1+0x10f8] ;  /* 0x0010f80001627983 */ /* 0x002ea80000300800 */
[----:B------:R1:W-:Y:S04]  /*3c060*/  STS.U16 [R155+UR4+0x1700], R79 ;  /* 0x0017004f9b007988 */ /* 0x0003e80008000404 */
[----:B0-----:R0:W5:Y:S04]  /*3c070*/  LDL.LU R78, [R1+0x29b8] ;  /* 0x0029b800014e7983 */ /* 0x0011680000300800 */
[----:B------:R0:W-:Y:S04]  /*3c080*/  STS.U16 [R155+UR4+0x11700], R88 ;  /* 0x011700589b007988 */ /* 0x0001e80008000404 */
[----:B-1----:R1:W5:Y:S04]  /*3c090*/  LDL.LU R79, [R1+0x29b4] ;  /* 0x0029b400014f7983 */ /* 0x0023680000300800 */
[----:B------:R1:W-:Y:S04]  /*3c0a0*/  STS.U16 [R155+UR4+0x1300], R89 ;  /* 0x001300599b007988 */ /* 0x0003e80008000404 */
[----:B0-----:R0:W5:Y:S04]  /*3c0b0*/  LDL.LU R88, [R1+0x29b0] ;  /* 0x0029b00001587983 */ /* 0x0011680000300800 */
[----:B------:R0:W-:Y:S04]  /*3c0c0*/  STS.U16 [R155+UR4+0x11300], R120 ;  /* 0x011300789b007988 */ /* 0x0001e80008000404 */
[----:B-1----:R1:W5:Y:S04]  /*3c0d0*/  LDL.LU R89, [R1+0x29ac] ;  /* 0x0029ac0001597983 */ /* 0x0023680000300800 */
        /* <DEDUP_REMOVED lines=16> */
[----:B------:R1:W5:Y:S01]  /*3c1e0*/  LDL.LU R31, [R1+0x2988] ;  /* 0x00298800011f7983 */ /* 0x0003620000300800 */
[----:B------:R-:W-:-:S02]  /*3c1f0*/  PRMT R153, RZ, 0x7610, R153 ;  /* 0x00007610ff997816 */ /* 0x000fc40000000099 */
[----:B------:R-:W-:Y:S02]  /*3c200*/  PRMT R152, RZ, 0x7610, R152 ;  /* 0x00007610ff987816 */ /* 0x000fe40000000098 */
[----:B------:R-:W-:Y:S02]  /*3c210*/  PRMT R94, RZ, 0x7610, R94 ;  /* 0x00007610ff5e7816 */ /* 0x000fe4000000005e */
[----:B------:R-:W3:Y:S04]  /*3c220*/  @P4 LDG.E.U16 R153, desc[UR20][R146.64] ;  /* 0x0000001492994981 */ /* 0x000ee8000c1e1500 */
[----:B------:R-:W4:Y:S04]  /*3c230*/  @P4 LDG.E.U16 R152, desc[UR20][R142.64] ;  /* 0x000000148e984981 */ /* 0x000f28000c1e1500 */
[----:B------:R-:W4:Y:S04]  /*3c240*/  @P4 LDG.E.U16 R94, desc[UR20][R140.64] ;  /* 0x000000148c5e4981 */ /* 0x000f28000c1e1500 */
[----:B--2---:R0:W-:Y:S04]  /*3c250*/  STS.U16 [R155+UR4+0x4b00], R40 ;  /* 0x004b00289b007988 */ /* 0x0041e80008000404 */
[----:B------:R2:W-:Y:S04]  /*3c260*/  STS.U16 [R155+UR4+0x14b00], R41 ;  /* 0x014b00299b007988 */ /* 0x0005e80008000404 */
[----:B------:R1:W-:Y:S04]  /*3c270*/  STS.U16 [R155+UR4+0x4700], R50 ;  /* 0x004700329b007988 */ /* 0x0003e80008000404 */
[----:B0-----:R0:W5:Y:S04]  /*3c280*/  LDL.LU R40, [R1+0x2984] ;  /* 0x0029840001287983 */ /* 0x0011680000300800 */
[----:B--2---:R0:W5:Y:S04]  /*3c290*/  LDL.LU R41, [R1+0x2980] ;  /* 0x0029800001297983 */ /* 0x0041680000300800 */
[----:B-1----:R0:W5:Y:S04]  /*3c2a0*/  LDL.LU R50, [R1+0x297c] ;  /* 0x00297c0001327983 */ /* 0x0021680000300800 */
[----:B------:R1:W-:Y:S04]  /*3c2b0*/  STS.U16 [R155+UR4+0x14700], R51 ;  /* 0x014700339b007988 */ /* 0x0003e80008000404 */
[----:B------:R2:W-:Y:S04]  /*3c2c0*/  STS.U16 [R155+UR4+0x4300], R80 ;  /* 0x004300509b007988 */ /* 0x0005e80008000404 */
[----:B------:R0:W-:Y:S04]  /*3c2d0*/  STS.U16 [R155+UR4+0x14300], R81 ;  /* 0x014300519b007988 */ /* 0x0001e80008000404 */
[----:B-1----:R1:W5:Y:S04]  /*3c2e0*/  LDL.LU R51, [R1+0x2978] ;  /* 0x0029780001337983 */ /* 0x0023680000300800 */
[----:B--2---:R1:W5:Y:S04]  /*3c2f0*/  LDL.LU R80, [R1+0x2974] ;  /* 0x0029740001507983 */ /* 0x0043680000300800 */
[----:B0-----:R1:W5:Y:S04]  /*3c300*/  LDL.LU R81, [R1+0x2970] ;  /* 0x0029700001517983 */ /* 0x0013680000300800 */
[----:B------:R0:W-:Y:S04]  /*3c310*/  STS.U16 [R155+UR4+0x3f00], R60 ;  /* 0x003f003c9b007988 */ /* 0x0001e80008000404 */
[----:B------:R2:W-:Y:S04]  /*3c320*/  STS.U16 [R155+UR4+0x13f00], R61 ;  /* 0x013f003d9b007988 */ /* 0x0005e80008000404 */
[----:B------:R1:W-:Y:S04]  /*3c330*/  STS.U16 [R155+UR4+0x3b00], R70 ;  /* 0x003b00469b007988 */ /* 0x0003e80008000404 */
[----:B0-----:R0:W5:Y:S04]  /*3c340*/  LDL.LU R60, [R1+0x296c] ;  /* 0x00296c00013c7983 */ /* 0x0011680000300800 */
[----:B--2---:R0:W5:Y:S04]  /*3c350*/  LDL.LU R61, [R1+0x2968] ;  /* 0x00296800013d7983 */ /* 0x0041680000300800 */
[----:B-1----:R0:W5:Y:S04]  /*3c360*/  LDL.LU R70, [R1+0x2964] ;  /* 0x0029640001467983 */ /* 0x0021680000300800 */
[----:B---3--:R1:W-:Y:S04]  /*3c370*/  STS.U16 [R155+UR4+0x13b00], R71 ;  /* 0x013b00479b007988 */ /* 0x0083e80008000404 */
[----:B------:R2:W-:Y:S04]  /*3c380*/  STS.U16 [R155+UR4+0x3700], R164 ;  /* 0x003700a49b007988 */ /* 0x0005e80008000404 */
[----:B------:R3:W-:Y:S04]  /*3c390*/  STS.U16 [R155+UR4+0x13700], R165 ;  /* 0x013700a59b007988 */ /* 0x0007e80008000404 */
[----:B-1----:R0:W5:Y:S04]  /*3c3a0*/  LDL.LU R71, [R1+0x2960] ;  /* 0x0029600001477983 */ /* 0x0021680000300800 */
[----:B--2---:R0:W5:Y:S04]  /*3c3b0*/  LDL.LU R164, [R1+0x295c] ;  /* 0x00295c0001a47983 */ /* 0x0041680000300800 */
[----:B---3--:R0:W5:Y:S04]  /*3c3c0*/  LDL.LU R165, [R1+0x2958] ;  /* 0x0029580001a57983 */ /* 0x0081680000300800 */
[----:B------:R1:W-:Y:S04]  /*3c3d0*/  STS.U16 [R155+UR4+0x3300], R127 ;  /* 0x0033007f9b007988 */ /* 0x0003e80008000404 */
[----:B------:R2:W-:Y:S04]  /*3c3e0*/  STS.U16 [R155+UR4+0x13300], R126 ;  /* 0x0133007e9b007988 */ /* 0x0005e80008000404 */
[----:B------:R3:W-:Y:S04]  /*3c3f0*/  STS.U16 [R155+UR4+0x2f00], R133 ;  /* 0x002f00859b007988 */ /* 0x0007e80008000404 */
[----:B-1----:R-:W4:Y:S04]  /*3c400*/  LDL.LU R127, [R1+0x2954] ;  /* 0x00295400017f7983 */ /* 0x002f280000300800 */
[----:B--2---:R-:W2:Y:S04]  /*3c410*/  LDL.LU R126, [R1+0x2950] ;  /* 0x00295000017e7983 */ /* 0x004ea80000300800 */
[----:B---3--:R-:W3:Y:S04]  /*3c420*/  LDL.LU R133, [R1+0x294c] ;  /* 0x00294c0001857983 */ /* 0x008ee80000300800 */
[----:B------:R1:W-:Y:S04]  /*3c430*/  STS.U16 [R155+UR4+0x12f00], R132 ;  /* 0x012f00849b007988 */ /* 0x0003e80008000404 */
[----:B----4-:R4:W-:Y:S04]  /*3c440*/  STS.U16 [R155+UR4+0x2b00], R99 ;  /* 0x002b00639b007988 */ /* 0x0109e80008000404 */
[----:B------:R0:W-:Y:S04]  /*3c450*/  STS.U16 [R155+UR4+0x12b00], R98 ;  /* 0x012b00629b007988 */ /* 0x0001e80008000404 */
[----:B-1----:R-:W2:Y:S04]  /*3c460*/  LDL.LU R132, [R1+0x2948] ;  /* 0x0029480001847983 */ /* 0x002ea80000300800 */
[----:B----4-:R-:W4:Y:S04]  /*3c470*/  LDL.LU R99, [R1+0x2944] ;  /* 0x0029440001637983 */ /* 0x010f280000300800 */
[----:B0-----:R-:W2:Y:S04]  /*3c480*/  LDL.LU R98, [R1+0x2940] ;  /* 0x0029400001627983 */ /* 0x001ea80000300800 */
        /* <DEDUP_REMOVED lines=26> */
[----:B0-----:R-:W3:Y:S04]  /*3c630*/  LDL.LU R114, [R1+0x290c] ;  /* 0x00290c0001727983 */ /* 0x001ee80000300800 */
[----:B-1----:R-:W3:Y:S04]  /*3c640*/  LDL.LU R115, [R1+0x2908] ;  /* 0x0029080001737983 */ /* 0x002ee80000300800 */
[----:B------:R0:W-:Y:S04]  /*3c650*/  STS.U16 [R155+UR4+0x15300], R91 ;  /* 0x0153005b9b007988 */ /* 0x0001e80008000404 */
        /* <DEDUP_REMOVED lines=14> */
[----:B------:R1:W-:Y:S01]  /*3c740*/  STS.U16 [R155+UR4+0x7b00], R152 ;  /* 0x007b00989b007988 */ /* 0x0003e20008000404 */
[----:B0-----:R-:W-:-:S03]  /*3c750*/  LOP3.LUT R131, R0, 0x70, RZ, 0x3c, !PT ;  /* 0x0000007000837812 */ /* 0x001fc600078e3cff */
[----:B------:R0:W-:Y:S04]  /*3c760*/  STS.U16 [R155+UR4+0x17b00], R95 ;  /* 0x017b005f9b007988 */ /* 0x0001e80008000404 */
[----:B------:R0:W-:Y:S04]  /*3c770*/  STS.U16 [R155+UR4+0x7f00], R94 ;  /* 0x007f005e9b007988 */ /* 0x0001e80008000404 */
[----:B-1----:R-:W4:Y:S04]  /*3c780*/  LDL.LU R152, [R1+0x28e8] ;  /* 0x0028e80001987983 */ /* 0x002f280000300800 */
[----:B0-----:R-:W4:Y:S04]  /*3c790*/  LDL.LU R95, [R1+0x28e4] ;  /* 0x0028e400015f7983 */ /* 0x001f280000300800 */
[----:B------:R-:W4:Y:S04]  /*3c7a0*/  LDL.LU R94, [R1+0x28e0] ;  /* 0x0028e000015e7983 */ /* 0x000f280000300800 */
[----:B------:R0:W-:Y:S04]  /*3c7b0*/  STS.U16 [R155+UR4+0x17f00], R154 ;  /* 0x017f009a9b007988 */ /* 0x0001e80008000404 */
[----:B0-----:R-:W4:Y:S04]  /*3c7c0*/  LDL.LU R155, [R1+0x28dc] ;  /* 0x0028dc00019b7983 */ /* 0x001f280000300800 */
[----:B------:R-:W4:Y:S04]  /*3c7d0*/  LDL.LU R154, [R1+0x28d8] ;  /* 0x0028d800019a7983 */ /* 0x000f280000300800 */
[----:B--2---:R0:W-:Y:S04]  /*3c7e0*/  STS.U16 [R131+UR4+0x2780], R97 ;  /* 0x0027806183007988 */ /* 0x0041e80008000404 */
[----:B------:R1:W-:Y:S04]  /*3c7f0*/  STS.U16 [R131+UR4+0x12780], R96 ;  /* 0x0127806083007988 */ /* 0x0003e80008000404 */
[----:B0-----:R-:W2:Y:S04]  /*3c800*/  LDL.LU R97, [R1+0x28d4] ;  /* 0x0028d40001617983 */ /* 0x001ea80000300800 */
[----:B-1----:R-:W2:Y:S04]  /*3c810*/  LDL.LU R96, [R1+0x28d0] ;  /* 0x0028d00001607983 */ /* 0x002ea80000300800 */
[----:B---3--:R0:W-:Y:S04]  /*3c820*/  STS.U16 [R131+UR4+0x2380], R115 ;  /* 0x0023807383007988 */ /* 0x0081e80008000404 */
[----:B------:R1:W-:Y:S04]  /*3c830*/  STS.U16 [R131+UR4+0x12380], R114 ;  /* 0x0123807283007988 */ /* 0x0003e80008000404 */
[----:B0-----:R-:W3:Y:S04]  /*3c840*/  LDL.LU R115, [R1+0x28cc] ;  /* 0x0028cc0001737983 */ /* 0x001ee80000300800 */
[----:B-1----:R-:W3:Y:S04]  /*3c850*/  LDL.LU R114, [R1+0x28c8] ;  /* 0x0028c80001727983 */ /* 0x002ee80000300800 */
[----:B----4-:R0:W-:Y:S04]  /*3c860*/  STS.U16 [R131+UR4+0x1f80], R90 ;  /* 0x001f805a83007988 */ /* 0x0101e80008000404 */
[----:B------:R1:W-:Y:S04]  /*3c870*/  STS.U16 [R131+UR4+0x11f80], R91 ;  /* 0x011f805b83007988 */ /* 0x0003e80008000404 */
[----:B0-----:R0:W5:Y:S04]  /*3c880*/  LDL.LU R90, [R1+0x28c4] ;  /* 0x0028c400015a7983 */ /* 0x0011680000300800 */
[----:B-1----:R0:W5:Y:S04]  /*3c890*/  LDL.LU R91, [R1+0x28c0] ;  /* 0x0028c000015b7983 */ /* 0x0021680000300800 */
[----:B------:R1:W-:Y:S04]  /*3c8a0*/  STS.U16 [R131+UR4+0x1b80], R150 ;  /* 0x001b809683007988 */ /* 0x0003e80008000404 */
[----:B------:R4:W-:Y:S04]  /*3c8b0*/  STS.U16 [R131+UR4+0x11b80], R151 ;  /* 0x011b809783007988 */ /* 0x0009e80008000404 */
[----:B-1----:R0:W5:Y:S04]  /*3c8c0*/  LDL.LU R150, [R1+0x28bc] ;  /* 0x0028bc0001967983 */ /* 0x0021680000300800 */
[----:B----4-:R0:W5:Y:S04]  /*3c8d0*/  LDL.LU R151, [R1+0x28b8] ;  /* 0x0028b80001977983 */ /* 0x0101680000300800 */
[----:B------:R1:W-:Y:S04]  /*3c8e0*/  STS.U16 [R131+UR4+0x1780], R92 ;  /* 0x0017805c83007988 */ /* 0x0003e80008000404 */
[----:B------:R4:W-:Y:S04]  /*3c8f0*/  STS.U16 [R131+UR4+0x11780], R93 ;  /* 0x0117805d83007988 */ /* 0x0009e80008000404 */
[----:B-1----:R0:W5:Y:S04]  /*3c900*/  LDL.LU R92, [R1+0x28b4] ;  /* 0x0028b400015c7983 */ /* 0x0021680000300800 */
[----:B----4-:R0:W5:Y:S04]  /*3c910*/  LDL.LU R93, [R1+0x28b0] ;  /* 0x0028b000015d7983 */ /* 0x0101680000300800 */
[----:B------:R1:W-:Y:S04]  /*3c920*/  STS.U16 [R131+UR4+0x1380], R152 ;  /* 0x0013809883007988 */ /* 0x0003e80008000404 */
[----:B------:R4:W-:Y:S04]  /*3c930*/  STS.U16 [R131+UR4+0x11380], R153 ;  /* 0x0113809983007988 */ /* 0x0009e80008000404 */
[----:B------:R0:W-:Y:S04]  /*3c940*/  STS.U16 [R131+UR4+0xf80], R94 ;  /* 0x000f805e83007988 */ /* 0x0001e80008000404 */
[----:B-1----:R1:W5:Y:S04]  /*3c950*/  LDL.LU R152, [R1+0x28ac] ;  /* 0x0028ac0001987983 */ /* 0x0023680000300800 */
[----:B----4-:R1:W5:Y:S04]  /*3c960*/  LDL.LU R153, [R1+0x28a8] ;  /* 0x0028a80001997983 */ /* 0x0103680000300800 */
[----:B0-----:R1:W5:Y:S04]  /*3c970*/  LDL.LU R94, [R1+0x28a4] ;  /* 0x0028a400015e7983 */ /* 0x0013680000300800 */
[----:B------:R0:W-:Y:S04]  /*3c980*/  STS.U16 [R131+UR4+0x10f80], R95 ;  /* 0x010f805f83007988 */ /* 0x0001e80008000404 */
[----:B------:R4:W-:Y:S04]  /*3c990*/  STS.U16 [R131+UR4+0xb80], R154 ;  /* 0x000b809a83007988 */ /* 0x0009e80008000404 */
[----:B------:R1:W-:Y:S04]  /*3c9a0*/  STS.U16 [R131+UR4+0x10b80], R155 ;  /* 0x010b809b83007988 */ /* 0x0003e80008000404 */
[----:B0-----:R0:W5:Y:S04]  /*3c9b0*/  LDL.LU R95, [R1+0x28a0] ;  /* 0x0028a000015f7983 */ /* 0x0011680000300800 */
[----:B----4-:R0:W5:Y:S04]  /*3c9c0*/  LDL.LU R154, [R1+0x289c] ;  /* 0x00289c00019a7983 */ /* 0x0101680000300800 */
[----:B-1----:R0:W5:Y:S01]  /*3c9d0*/  LDL.LU R155, [R1+0x2898] ;  /* 0x00289800019b7983 */ /* 0x0021620000300800 */
[----:B------:R-:W-:-:S04]  /*3c9e0*/  SHF.R.S32.HI R137, RZ, 0x8, R137 ;  /* 0x00000008ff897819 */ /* 0x000fc80000011489 */
[----:B------:R-:W-:-:S05]  /*3c9f0*/  VIMNMX R137, PT, PT, R137, 0x1, !PT ;  /* 0x0000000189897848 */ /* 0x000fca0007fe0100 */
[----:B------:R-:W-:-:S05]  /*3ca00*/  VIADD R137, R137, 0xffffffff ;  /* 0xffffffff89897836 */ /* 0x000fca0000000000 */
[----:B------:R-:W-:Y:S01]  /*3ca10*/  ISETP.NE.U32.AND P4, PT, R137, RZ, PT ;  /* 0x000000ff8900720c */ /* 0x000fe20003f85070 */
[----:B--2---:R1:W-:Y:S04]  /*3ca20*/  STS.U16 [R131+UR4+0x780], R96 ;  /* 0x0007806083007988 */ /* 0x0043e80008000404 */
[----:B------:R2:W-:Y:S04]  /*3ca30*/  STS.U16 [R131+UR4+0x10780], R97 ;  /* 0x0107806183007988 */ /* 0x0005e80008000404 */
[----:B-1----:R0:W5:Y:S04]  /*3ca40*/  LDL.LU R96, [R1+0x2894] ;  /* 0x0028940001607983 */ /* 0x0021680000300800 */
[----:B--2---:R0:W5:Y:S04]  /*3ca50*/  LDL.LU R97, [R1+0x2890] ;  /* 0x0028900001617983 */ /* 0x0041680000300800 */
        /* <DEDUP_REMOVED lines=90> */
[----:B------:R1:W-:Y:S01]  /*3d000*/  STS.U16 [R131+UR4+0x17f80], R136 ;  /* 0x017f808883007988 */ /* 0x0003e20008000404 */
[----:B------:R2:W-:Y:S06]  /*3d010*/  MEMBAR.ALL.CTA ;  /* 0x0000000000007992 */ /* 0x0005ec0000008000 */
[----:B--2---:R-:W2:Y:S04]  /*3d020*/  FENCE.VIEW.ASYNC.S ;  /* 0x00000000000073c6 */ /* 0x004ea80000000000 */
[----:B-1----:R0:W5:Y:S04]  /*3d030*/  LDL.LU R131, [R1+0x27d8] ;  /* 0x0027d80001837983 */ /* 0x0021680000300800 */
[----:B------:R0:W5:Y:S04]  /*3d040*/  LDL.LU R136, [R1+0x27d4] ;  /* 0x0027d40001887983 */ /* 0x0001680000300800 */
[----:B------:R0:W5:Y:S01]  /*3d050*/  LDL.LU R137, [R1+0x27d0] ;  /* 0x0027d00001897983 */ /* 0x0001620000300800 */
[----:B------:R-:W-:-:S04]  /*3d060*/  UIADD3 UR7, UPT, UPT, UR4, 0x20000, URZ ;  /* 0x0002000004077890 */ /* 0x000fc8000fffe0ff */
[----:B------:R-:W-:-:S04]  /*3d070*/  USHF.R.U32.HI UR10, URZ, 0x4, UR7 ;  /* 0x00000004ff0a7899 */ /* 0x000fc80008011607 */
[----:B------:R-:W-:Y:S02]  /*3d080*/  USGXT.U32 UR10, UR10, 0xe ;  /* 0x0000000e0a0a789a */ /* 0x000fe40008000000 */
[----:B------:R-:W-:Y:S02]  /*3d090*/  USHF.L.U32 UR7, UR13, 0x8, URZ ;  /* 0x000000080d077899 */ /* 0x000fe400080006ff */
[----:B------:R-:W-:Y:S01]  /*3d0a0*/  UIADD3 UR12, UP1, UPT, UR10, 0x2, URZ ;  /* 0x000000020a0c7890 */ /* 0x000fe2000ff3e0ff */
[----:B------:R-:W-:Y:S01]  /*3d0b0*/  UMOV UR13, URZ ;  /* 0x000000ff000d7c82 */ /* 0x000fe20008000000 */
[----:B------:R-:W-:Y:S02]  /*3d0c0*/  USHF.L.U32 UR9, UR9, 0x8, URZ ;  /* 0x0000000809097899 */ /* 0x000fe400080006ff */
[----:B------:R-:W-:Y:S02]  /*3d0d0*/  UIADD3.X UR13, UPT, UPT, UR13, 0x40004040, URZ, UP1, !UPT ;  /* 0x400040400d0d7890 */ /* 0x000fe40008ffe4ff */
[----:B------:R-:W-:Y:S01]  /*3d0e0*/  UIADD3 UR11, UPT, UPT, UR5, 0x100, URZ ;  /* 0x00000100050b7890 */ /* 0x000fe2000fffe0ff */
[----:B--2---:R-:W-:Y:S06]  /*3d0f0*/  BAR.SYNC.DEFER_BLOCKING 0x0 ;  /* 0x0000000000007b1d */ /* 0x004fec0000010000 */
[----:B0-----:R-:W-:Y:S05]  /*3d100*/  @P1 BRA `(.L_x_7) ;  /* 0x0000000400601947 */ /* 0x001fea0003800000 */
[----:B------:R-:W-:Y:S01]  /*3d110*/  USHF.R.U32.HI UR18, URZ, 0x4, UR4 ;  /* 0x00000004ff127899 */ /* 0x000fe20008011604 */
[----:B------:R-:W-:Y:S01]  /*3d120*/  UMOV UR14, URZ ;  /* 0x000000ff000e7c82 */ /* 0x000fe20008000000 */
[----:B------:R-:W-:Y:S02]  /*3d130*/  UMOV UR56, UR8 ;  /* 0x0000000800387c82 */ /* 0x000fe40008000000 */
[----:B------:R-:W-:Y:S01]  /*3d140*/  USGXT.U32 UR18, UR18, 0xe ;  /* 0x0000000e1212789a */ /* 0x000fe20008000000 */
[----:B------:R-:W-:Y:S01]  /*3d150*/  UMOV UR57, URZ ;  /* 0x000000ff00397c82 */ /* 0x000fe20008000000 */
[----:B------:R-:W-:Y:S02]  /*3d160*/  UIADD3 UR77, UPT, UPT, UR5, 0x108, URZ ;  /* 0x00000108054d7890 */ /* 0x000fe4000fffe0ff */
[----:B------:R-:W-:Y:S02]  /*3d170*/  UIADD3 UR50, UP1, UPT, UR18, 0x2, URZ ;  /* 0x0000000212327890 */ /* 0x000fe4000ff3e0ff */
[----:B------:R-:W-:-:S02]  /*3d180*/  UIADD3 UR76, UPT, UPT, UR5, 0x110, URZ ;  /* 0x00000110054c7890 */ /* 0x000fc4000fffe0ff */
[----:B------:R-:W-:Y:S02]  /*3d190*/  UIADD3.X UR51, UPT, UPT, UR14, 0x40004040, URZ, UP1, !UPT ;  /* 0x400040400e337890 */ /* 0x000fe40008ffe4ff */
[----:B------:R-:W-:Y:S01]  /*3d1a0*/  UIADD3 UR69, UPT, UPT, UR5, 0x118, URZ ;  /* 0x0000011805457890 */ /* 0x000fe2000fffe0ff */
[----:B------:R-:W-:Y:S01]  /*3d1b0*/  UMOV UR14, UR56 ;  /* 0x00000038000e7c82 */ /* 0x000fe20008000000 */
[----:B------:R-:W-:Y:S02]  /*3d1c0*/  UIADD3.64 UR56, UPT, UPT, UR50, 0x2, URZ ;  /* 0x0000000232387897 */ /* 0x000fe4000fffe0ff */
[----:B------:R-:W-:Y:S01]  /*3d1d0*/  UIADD3.64 UR58, UPT, UPT, UR50, 0x4, URZ ;  /* 0x00000004323a7897 */ /* 0x000fe2000fffe0ff */
[----:B------:R-:W-:Y:S01]  /*3d1e0*/  UMOV UR28, 0x0 ;  /* 0x00000000001c7882 */ /* 0x000fe20000000000 */
[----:B------:R-:W-:Y:S01]  /*3d1f0*/  UMOV UR29, 0x8400010 ;  /* 0x08400010001d7882 */ /* 0x000fe20000000000 */
[----:B------:R-:W-:Y:S02]  /*3d200*/  UIADD3 UR75, UPT, UPT, UR5, 0x120, URZ ;  /* 0x00000120054b7890 */ /* 0x000fe4000fffe0ff */
[----:B------:R-:W-:Y:S01]  /*3d210*/  UIADD3.64 UR60, UPT, UPT, UR50, 0x7fe, URZ ;  /* 0x000007fe323c7897 */ /* 0x000fe2000fffe0ff */
[----:B------:R-:W-:Y:S01]  /*3d220*/  UMOV UR19, 0x40004040 ;  /* 0x4000404000137882 */ /* 0x000fe20000000000 */
[----:B------:R-:W-:-:S02]  /*3d230*/  UIADD3 UR74, UPT, UPT, UR5, 0x128, URZ ;  /* 0x00000128054a7890 */ /* 0x000fc4000fffe0ff */
[----:B------:R0:W-:Y:S01]  /*3d240*/  UTCHMMA tmem[UR11], gdesc[UR18], tmem[UR5], tmem[UR28], idesc[UR29], !UPT ;  /* 0x00ff1c120b0079ea */ /* 0x0001e2000f800005 */
[----:B------:R-:W-:Y:S01]  /*3d250*/  UIADD3.64 UR62, UPT, UPT, UR50, 0x800, URZ ;  /* 0x00000800323e7897 */ /* 0x000fe2000fffe0ff */
[----:B------:R-:W-:Y:S01]  /*3d260*/  UMOV UR42, 0x0 ;  /* 0x00000000002a7882 */ /* 0x000fe20000000000 */
[----:B------:R-:W-:Y:S01]  /*3d270*/  UMOV UR43, 0x8400010 ;  /* 0x08400010002b7882 */ /* 0x000fe20000000000 */
[----:B------:R-:W-:Y:S02]  /*3d280*/  UIADD3 UR73, UPT, UPT, UR5, 0x130, URZ ;  /* 0x0000013005497890 */ /* 0x000fe4000fffe0ff */
[----:B------:R1:W-:Y:S01]  /*3d290*/  UTCHMMA tmem[UR77], gdesc[UR50], tmem[UR5], tmem[UR42], idesc[UR43], UPT ;  /* 0x00ff2a324d0079ea */ /* 0x0003e2000b800005 */
[----:B------:R-:W-:Y:S01]  /*3d2a0*/  UIADD3.64 UR64, UPT, UPT, UR50, 0x802, URZ ;  /* 0x0000080232407897 */ /* 0x000fe2000fffe0ff */
[----:B------:R-:W-:Y:S01]  /*3d2b0*/  UMOV UR38, 0x0 ;  /* 0x0000000000267882 */ /* 0x000fe20000000000 */
[----:B------:R-:W-:Y:S01]  /*3d2c0*/  UMOV UR39, 0x8400010 ;  /* 0x0840001000277882 */ /* 0x000fe20000000000 */
[----:B------:R-:W-:-:S02]  /*3d2d0*/  UIADD3 UR72, UPT, UPT, UR5, 0x138, URZ ;  /* 0x0000013805487890 */ /* 0x000fc4000fffe0ff */
[----:B------:R2:W-:Y:S01]  /*3d2e0*/  UTCHMMA tmem[UR76], gdesc[UR56], tmem[UR5], tmem[UR38], idesc[UR39], UPT ;  /* 0x00ff26384c0079ea */ /* 0x0005e2000b800005 */
[----:B0-----:R-:W-:Y:S02]  /*3d2f0*/  UIADD3.64 UR28, UPT, UPT, UR50, 0x804, URZ ;  /* 0x00000804321c7897 */ /* 0x001fe4000fffe0ff */
[----:B------:R-:W-:Y:S02]  /*3d300*/  UIADD3 UR71, UPT, UPT, UR5, 0x140, URZ ;  /* 0x0000014005477890 */ /* 0x000fe4000fffe0ff */
[----:B------:R-:W-:Y:S02]  /*3d310*/  UIADD3.64 UR18, UPT, UPT, UR50, 0xffe, URZ ;  /* 0x00000ffe32127897 */ /* 0x000fe4000fffe0ff */
[----:B------:R-:W-:Y:S02]  /*3d320*/  UIADD3 UR70, UPT, UPT, UR5, 0x148, URZ ;  /* 0x0000014805467890 */ /* 0x000fe4000fffe0ff */
[----:B-1----:R-:W-:Y:S01]  /*3d330*/  UIADD3.64 UR42, UPT, UPT, UR50, 0x1000, URZ ;  /* 0x00001000322a7897 */ /* 0x002fe2000fffe0ff */
[----:B------:R-:W-:Y:S01]  /*3d340*/  UMOV UR30, 0x0 ;  /* 0x00000000001e7882 */ /* 0x000fe20000000000 */
[----:B------:R-:W-:Y:S01]  /*3d350*/  UMOV UR31, 0x8400010 ;  /* 0x08400010001f7882 */ /* 0x000fe20000000000 */
[----:B------:R-:W-:-:S02]  /*3d360*/  UIADD3 UR68, UPT, UPT, UR5, 0x150, URZ ;  /* 0x0000015005447890 */ /* 0x000fc4000fffe0ff */
[----:B------:R0:W-:Y:S01]  /*3d370*/  UTCHMMA tmem[UR69], gdesc[UR58], tmem[UR5], tmem[UR30], idesc[UR31], UPT ;  /* 0x00ff1e3a450079ea */ /* 0x0001e2000b800005 */
[----:B--2---:R-:W-:Y:S01]  /*3d380*/  UIADD3.64 UR76, UPT, UPT, UR50, 0x1002, URZ ;  /* 0x00001002324c7897 */ /* 0x004fe2000fffe0ff */
        /* <DEDUP_REMOVED lines=9> */
[----:B------:R-:W-:Y:S01]  /*3d420*/  UIADD3.64 UR38, UPT, UPT, UR50, 0x17fe, URZ ;  /* 0x000017fe32267897 */ /* 0x000fe2000fffe0ff */
[----:B------:R-:W-:Y:S01]  /*3d430*/  UMOV UR26, 0x0 ;  /* 0x00000000001a7882 */ /* 0x000fe20000000000 */
[----:B------:R-:W-:Y:S01]  /*3d440*/  UMOV UR27, 0x8400010 ;  /* 0x08400010001b7882 */ /* 0x000fe20000000000 */
[----:B------:R-:W-:Y:S02]  /*3d450*/  UIADD3 UR17, UPT, UPT, UR5, 0x168, URZ ;  /* 0x0000016805117890 */ /* 0x000fe4000fffe0ff */
[----:B------:R1:W-:Y:S01]  /*3d460*/  UTCHMMA tmem[UR73], gdesc[UR64], tmem[UR5], tmem[UR26], idesc[UR27], UPT ;  /* 0x00ff1a40490079ea */ /* 0x0003e2000b800005 */
[----:B0-----:R-:W-:Y:S01]  /*3d470*/  UIADD3.64 UR58, UPT, UPT, UR50, 0x1800, URZ ;  /* 0x00001800323a7897 */ /* 0x001fe2000fffe0ff */
        /* <DEDUP_REMOVED lines=12> */
[----:B------:R-:W-:Y:S01]  /*3d540*/  UMOV UR36, 0x0 ;  /* 0x0000000000247882 */ /* 0x000fe20000000000 */
[----:B------:R-:W-:Y:S01]  /*3d550*/  UMOV UR37, 0x8400010 ;  /* 0x0840001000257882 */ /* 0x000fe20000000000 */
[----:B------:R-:W-:Y:S01]  /*3d560*/  UMOV UR34, 0x0 ;  /* 0x0000000000227882 */ /* 0x000fe20000000000 */
[----:B------:R-:W-:Y:S01]  /*3d570*/  UMOV UR35, 0x8400010 ;  /* 0x0840001000237882 */ /* 0x000fe20000000000 */
[----:B------:R1:W-:Y:S01]  /*3d580*/  UTCHMMA tmem[UR70], gdesc[UR42], tmem[UR5], tmem[UR40], idesc[UR41], UPT ;  /* 0x00ff282a460079ea */ /* 0x0003e2000b800005 */
        /* <DEDUP_REMOVED lines=12> */
[----:B------:R1:W-:Y:S01]  /*3d650*/  UTCHMMA tmem[UR16], gdesc[UR30], tmem[UR5], tmem[UR52], idesc[UR53], UPT ;  /* 0x00ff341e100079ea */ /* 0x0003e2000b800005 */
[----:B------:R1:W-:Y:S01]  /*3d660*/  UTCHMMA tmem[UR15], gdesc[UR50], tmem[UR5], tmem[UR54], idesc[UR55], UPT ;  /* 0x00ff36320f0079ea */ /* 0x0003e2000b800005 */
[----:B------:R1:W-:Y:S01]  /*3d670*/  UTCBAR [UR14], URZ ;  /* 0x000000ff0e0073e9 */ /* 0x0003e200080000ff */
[----:B------:R-:W-:Y:S01]  /*3d680*/  NOP ;  /* 0x0000000000007918 */ /* 0x000fe20000000000 */
.L_x_7:
[----:B------:R0:W-:Y:S01]  /*3d690*/  STL [R1+0x1580], RZ ;  /* 0x001580ff01007387 */ /* 0x0001e20000100800 */
[----:B-1----:R-:W-:Y:S01]  /*3d6a0*/  UMOV UR48, URZ ;  /* 0x000000ff00307c82 */ /* 0x002fe20008000000 */
[----:B------:R-:W-:Y:S01]  /*3d6b0*/  UMOV UR16, UR12 ;  /* 0x0000000c00107c82 */ /* 0x000fe20008000000 */
[----:B------:R-:W-:Y:S01]  /*3d6c0*/  UMOV UR17, UR13 ;  /* 0x0000000d00117c82 */ /* 0x000fe20008000000 */
[----:B------:R-:W-:Y:S05]  /*3d6d0*/  @!P4 BRA `(.L_x_8) ;  /* 0x0000033c00e8c947 */ /* 0x000fea0003800000 */
[----:B------:R-:W-:Y:S02]  /*3d6e0*/  USHF.R.S32.HI UR15, URZ, 0x1f, UR9 ;  /* 0x0000001fff0f7899 */ /* 0x000fe40008011409 */
[----:B------:R-:W-:Y:S02]  /*3d6f0*/  USHF.R.S32.HI UR14, URZ, 0x1f, UR7 ;  /* 0x0000001fff0e7899 */ /* 0x000fe40008011407 */
[----:B------:R-:W-:Y:S02]  /*3d700*/  USHF.L.U32 UR13, UR9, 0x1, URZ ;  /* 0x00000001090d7899 */ /* 0x000fe400080006ff */
[----:B------:R-:W-:Y:S02]  /*3d710*/  USHF.L.U32 UR12, UR7, 0x1, URZ ;  /* 0x00000001070c7899 */ /* 0x000fe400080006ff */
[----:B------:R-:W-:Y:S02]  /*3d720*/  USHF.L.U64.HI UR14, UR7, 0x1, UR14 ;  /* 0x00000001070e7899 */ /* 0x000fe4000801020e */
[----:B------:R-:W-:-:S02]  /*3d730*/  USHF.L.U64.HI UR9, UR9, 0x1, UR15 ;  /* 0x0000000109097899 */ /* 0x000fc4000801020f */
[----:B------:R-:W-:Y:S02]  /*3d740*/  UIADD3.64 UR18, UPT, UPT, UR16, 0x2, URZ ;  /* 0x0000000210127897 */ /* 0x000fe4000fffe0ff */
[----:B------:R-:W-:Y:S02]  /*3d750*/  UIADD3.64 UR22, UPT, UPT, UR16, 0x4, URZ ;  /* 0x0000000410167897 */ /* 0x000fe4000fffe0ff */
[----:B------:R-:W-:Y:S02]  /*3d760*/  UIADD3.64 UR24, UPT, UPT, UR16, 0x7fe, URZ ;  /* 0x000007fe10187897 */ /* 0x000fe4000fffe0ff */
[----:B------:R-:W-:Y:S02]  /*3d770*/  UIADD3.64 UR26, UPT, UPT, UR16, 0x800, URZ ;  /* 0x00000800101a7897 */ /* 0x000fe4000fffe0ff */
[----:B------:R-:W-:Y:S02]  /*3d780*/  UIADD3.64 UR28, UPT, UPT, UR16, 0x802, URZ ;  /* 0x00000802101c7897 */ /* 0x000fe4000fffe0ff */
[----:B------:R-:W-:-:S02]  /*3d790*/  UIADD3.64 UR30, UPT, UPT, UR16, 0x804, URZ ;  /* 0x00000804101e7897 */ /* 0x000fc4000fffe0ff */
[----:B------:R-:W-:Y:S02]  /*3d7a0*/  UIADD3.64 UR32, UPT, UPT, UR16, 0xffe, URZ ;  /* 0x00000ffe10207897 */ /* 0x000fe4000fffe0ff */
[----:B------:R-:W-:Y:S02]  /*3d7b0*/  UIADD3.64 UR34, UPT, UPT, UR16, 0x1000, URZ ;  /* 0x0000100010227897 */ /* 0x000fe4000fffe0ff */
[----:B------:R-:W-:Y:S02]  /*3d7c0*/  UIADD3.64 UR36, UPT, UPT, UR16, 0x1002, URZ ;  /* 0x0000100210247897 */ /* 0x000fe4000fffe0ff */
[----:B------:R-:W-:Y:S02]  /*3d7d0*/  UIADD3.64 UR38, UPT, UPT, UR16, 0x1004, URZ ;  /* 0x0000100410267897 */ /* 0x000fe4000fffe0ff */
[----:B------:R-:W-:Y:S02]  /*3d7e0*/  UIADD3.64 UR40, UPT, UPT, UR16, 0x17fe, URZ ;  /* 0x000017fe10287897 */ /* 0x000fe4000fffe0ff */
[----:B------:R-:W-:-:S02]  /*3d7f0*/  UIADD3.64 UR42, UPT, UPT, UR16, 0x1800, URZ ;  /* 0x00001800102a7897 */ /* 0x000fc4000fffe0ff */
[----:B------:R-:W-:Y:S02]  /*3d800*/  UIADD3.64 UR44, UPT, UPT, UR16, 0x1802, URZ ;  /* 0x00001802102c7897 */ /* 0x000fe4000fffe0ff */
[----:B------:R-:W-:Y:S01]  /*3d810*/  UIADD3.64 UR46, UPT, UPT, UR16, 0x1804, URZ ;  /* 0x00001804102e7897 */ /* 0x000fe2000fffe0ff */
[----:B------:R-:W-:Y:S01]  /*3d820*/  UMOV UR15, 0x1 ;  /* 0x00000001000f7882 */ /* 0x000fe20000000000 */
[----:B------:R-:W-:-:S10]  /*3d830*/  UMOV UR7, URZ ;  /* 0x000000ff00077c82 */ /* 0x000fd40008000000 */
.L_x_11:
[----:B-----5:R-:W-:Y:S04]  /*3d840*/  STL.64 [R1+0x29b8], R84 ;  /* 0x0029b85401007387 */ /* 0x020fe80000100a00 */
[----:B-1----:R1:W-:Y:S04]  /*3d850*/  STL.64 [R1+0x29b0], R86 ;  /* 0x0029b05601007387 */ /* 0x0023e80000100a00 */
[----:B-1----:R-:W2:Y:S01]  /*3d860*/  LDL.LU.64 R86, [R1+0x2e0] ;  /* 0x0002e00001567983 */ /* 0x002ea20000300a00 */
[----:B------:R-:W-:-:S03]  /*3d870*/  IADD3 R85, P1, PT, R8, UR12, RZ ;  /* 0x0000000c08557c10 */ /* 0x000fc6000ff3e0ff */
[----:B-----5:R1:W-:Y:S04]  /*3d880*/  STL [R1+0x29ac], R88 ;  /* 0x0029ac5801007387 */ /* 0x0203e80000100800 */
[----:B------:R-:W-:Y:S04]  /*3d890*/  STL [R1+0x29a8], R89 ;  /* 0x0029a85901007387 */ /* 0x000fe80000100800 */
[----:B------:R3:W-:Y:S01]  /*3d8a0*/  STL [R1+0x29a4], R164 ;  /* 0x0029a4a401007387 */ /* 0x0007e20000100800 */
[----:B-1----:R-:W-:-:S03]  /*3d8b0*/  IADD3 R88, P5, PT, R4, UR12, RZ ;  /* 0x0000000c04587c10 */ /* 0x002fc6000ffbe0ff */
[----:B------:R-:W-:Y:S04]  /*3d8c0*/  STL [R1+0x29a0], R165 ;  /* 0x0029a0a501007387 */ /* 0x000fe80000100800 */
[----:B------:R-:W-:Y:S01]  /*3d8d0*/  STL [R1+0x27e0], R0 ;  /* 0x0027e00001007387 */ /* 0x000fe20000100800 */
[----:B---3--:R-:W-:-:S03]  /*3d8e0*/  IADD3 R164, P6, PT, R140, UR12, RZ ;  /* 0x0000000c8ca47c10 */ /* 0x008fc6000ffde0ff */
        /* <DEDUP_REMOVED lines=10> */
[----:B--2---:R-:W-:-:S05]  /*3d990*/  IADD3 R84, P4, PT, R86, UR12, RZ ;  /* 0x0000000c56547c10 */ /* 0x004fca000ff9e0ff */
[----:B------:R1:W-:Y:S04]  /*3d9a0*/  STL [R1+0x21d8], R84 ;  /* 0x0021d85401007387 */ /* 0x0003e80000100800 */
[----:B-1----:R-:W2:Y:S01]  /*3d9b0*/  LDL.LU.64 R84, [R1+0x2d0] ;  /* 0x0002d00001547983 */ /* 0x002ea20000300a00 */
[----:B------:R-:W-:Y:S02]  /*3d9c0*/  IADD3.X R5, PT, PT, R5, UR14, RZ, P5, !PT ;  /* 0x0000000e05057c10 */ /* 0x000fe4000affe4ff */
[----:B------:R-:W-:Y:S01]  /*3d9d0*/  IADD3.X R4, PT, PT, R141, UR14, RZ, P6, !PT ;  /* 0x0000000e8d047c10 */ /* 0x000fe2000b7fe4ff */
[----:B------:R1:W-:Y:S04]  /*3d9e0*/  STL [R1+0x21dc], R88 ;  /* 0x0021dc5801007387 */ /* 0x0003e80000100800 */
[----:B------:R-:W-:Y:S04]  /*3d9f0*/  STL [R1+0x21e0], R164 ;  /* 0x0021e0a401007387 */ /* 0x000fe80000100800 */
[----:B------:R3:W-:Y:S01]  /*3da00*/  STL.64 [R1+0x2998], R8 ;  /* 0x0029980801007387 */ /* 0x0007e20000100a00 */
[----:B-1----:R-:W-:-:S05]  /*3da10*/  IADD3.X R88, PT, PT, R9, UR14, RZ, P1, !PT ;  /* 0x0000000e09587c10 */ /* 0x002fca0008ffe4ff */
[----:B------:R-:W-:Y:S01]  /*3da20*/  STL [R1+0x2e0], R88 ;  /* 0x0002e05801007387 */ /* 0x000fe20000100800 */
[----:B---3--:R-:W-:-:S05]  /*3da30*/  IADD3.X R8, PT, PT, R87, UR14, RZ, P4, !PT ;  /* 0x0000000e57087c10 */ /* 0x008fca000a7fe4ff */
[----:B------:R-:W-:Y:S04]  /*3da40*/  STL [R1+0x2e4], R8 ;  /* 0x0002e40801007387 */ /* 0x000fe80000100800 */
[----:B------:R-:W-:Y:S04]  /*3da50*/  STL.64 [R1+0x2820], R140 ;  /* 0x0028208c01007387 */ /* 0x000fe80000100a00 */
[----:B------:R1:W-:Y:S04]  /*3da60*/  STL [R1+0x20d8], R5 ;  /* 0x0020d80501007387 */ /* 0x0003e80000100800 */
[----:B------:R-:W-:Y:S04]  /*3da70*/  STL [R1+0x2840], R141 ;  /* 0x0028408d01007387 */ /* 0x000fe80000100800 */
[----:B------:R3:W-:Y:S01]  /*3da80*/  STL [R1+0x20dc], R4 ;  /* 0x0020dc0401007387 */ /* 0x0007e20000100800 */
[----:B-1----:R-:W-:-:S03]  /*3da90*/  IADD3 R5, P5, PT, R2, UR12, RZ ;  /* 0x0000000c02057c10 */ /* 0x002fc6000ffbe0ff */
[----:B------:R-:W-:Y:S04]  /*3daa0*/  STL [R1+0x2898], R140 ;  /* 0x0028988c01007387 */ /* 0x000fe80000100800 */
[----:B------:R-:W-:Y:S01]  /*3dab0*/  STL [R1+0x28e8], R140 ;  /* 0x0028e88c01007387 */ /* 0x000fe20000100800 */
[----:B---3--:R-:W-:-:S03]  /*3dac0*/  IADD3 R4, P1, PT, R6, UR12, RZ ;  /* 0x0000000c06047c10 */ /* 0x008fc6000ff3e0ff */
[----:B------:R-:W-:Y:S01]  /*3dad0*/  STL [R1+0x2900], R141 ;  /* 0x0029008d01007387 */ /* 0x000fe20000100800 */
[----:B------:R-:W-:-:S03]  /*3dae0*/  IADD3.X R86, PT, PT, R7, UR14, RZ, P1, !PT ;  /* 0x0000000e07567c10 */ /* 0x000fc60008ffe4ff */
[----:B------:R-:W-:Y:S04]  /*3daf0*/  STL [R1+0x2918], R141 ;  /* 0x0029188d01007387 */ /* 0x000fe80000100800 */
[----:B------:R-:W-:Y:S04]  /*3db00*/  STL [R1+0x2930], R141 ;  /* 0x0029308d01007387 */ /* 0x000fe80000100800 */
[----:B------:R-:W-:Y:S04]  /*3db10*/  STL [R1+0x2964], R141 ;  /* 0x0029648d01007387 */ /* 0x000fe80000100800 */
[----:B------:R-:W-:Y:S04]  /*3db20*/  STL [R1+0x298c], R141 ;  /* 0x00298c8d01007387 */ /* 0x000fe80000100800 */
[----:B------:R1:W-:Y:S02]  /*3db30*/  STL [R1+0x21e4], R4 ;  /* 0x0021e40401007387 */ /* 0x0003e40000100800 */
[----:B-1----:R-:W-:-:S02]  /*3db40*/  IADD3 R4, P6, PT, R138, UR12, RZ ;  /* 0x0000000c8a047c10 */ /* 0x002fc4000ffde0ff */
[----:B------:R-:W-:Y:S02]  /*3db50*/  IADD3.X R2, PT, PT, R3, UR14, RZ, P5, !PT ;  /* 0x0000000e03027c10 */ /* 0x000fe4000affe4ff */
[----:B--2---:R-:W-:-:S05]  /*3db60*/  IADD3 R8, P4, PT, R84, UR12, RZ ;  /* 0x0000000c54087c10 */ /* 0x004fca000ff9e0ff */
[----:B------:R1:W-:Y:S04]  /*3db70*/  STL [R1+0x21e8], R8 ;  /* 0x0021e80801007387 */ /* 0x0003e80000100800 */
[----:B------:R-:W-:Y:S04]  /*3db80*/  STL [R1+0x21ec], R5 ;  /* 0x0021ec0501007387 */ /* 0x000fe80000100800 */
[----:B------:R2:W-:Y:S01]  /*3db90*/  STL [R1+0x21f0], R4 ;  /* 0x0021f00401007387 */ /* 0x0005e20000100800 */
[----:B-1----:R-:W-:-:S03]  /*3dba0*/  IADD3.X R8, PT, PT, R85, UR14, RZ, P4, !PT ;  /* 0x0000000e55087c10 */ /* 0x002fc6000a7fe4ff */
[----:B--2---:R-:W2:Y:S01]  /*3dbb0*/  LDL.LU.64 R4, [R1+0x2c0] ;  /* 0x0002c00001047983 */ /* 0x004ea20000300a00 */
[----:B------:R-:W-:-:S03]  /*3dbc0*/  IADD3 R84, P1, PT, R10, UR12, RZ ;  /* 0x0000000c0a547c10 */ /* 0x000fc6000ff3e0ff */
[----:B------:R-:W-:Y:S04]  /*3dbd0*/  STL [R1+0x2d0], R86 ;  /* 0x0002d05601007387 */ /* 0x000fe80000100800 */
[----:B------:R1:W-:Y:S04]  /*3dbe0*/  STL [R1+0x2d4], R8 ;  /* 0x0002d40801007387 */ /* 0x0003e80000100800 */
[----:B------:R-:W-:Y:S04]  /*3dbf0*/  STL [R1+0x2844], R3 ;  /* 0x0028440301007387 */ /* 0x000fe80000100800 */
[----:B------:R-:W-:Y:S01]  /*3dc00*/  STL [R1+0x2874], R3 ;  /* 0x0028740301007387 */ /* 0x000fe20000100800 */
[----:B-1----:R-:W-:-:S03]  /*3dc10*/  IADD3 R8, P5, PT, R90, UR12, RZ ;  /* 0x0000000c5a087c10 */ /* 0x002fc6000ffbe0ff */
[----:B------:R1:W-:Y:S04]  /*3dc20*/  STL [R1+0x20e0], R2 ;  /* 0x0020e00201007387 */ /* 0x0003e80000100800 */
[----:B------:R-:W-:Y:S04]  /*3dc30*/  STL [R1+0x2948], R3 ;  /* 0x0029480301007387 */ /* 0x000fe80000100800 */
[----:B------:R-:W-:Y:S01]  /*3dc40*/  STL [R1+0x2978], R3 ;  /* 0x0029780301007387 */ /* 0x000fe20000100800 */
[----:B-1----:R-:W-:-:S03]  /*3dc50*/  IADD3.X R2, PT, PT, R139, UR14, RZ, P6, !PT ;  /* 0x0000000e8b027c10 */ /* 0x002fc6000b7fe4ff */
[----:B------:R-:W-:Y:S04]  /*3dc60*/  STL.64 [R1+0x2828], R138 ;  /* 0x0028288a01007387 */ /* 0x000fe80000100a00 */
[----:B------:R-:W-:Y:S04]  /*3dc70*/  STL [R1+0x28a0], R139 ;  /* 0x0028a08b01007387 */ /* 0x000fe80000100800 */
[----:B------:R-:W-:Y:S04]  /*3dc80*/  STL [R1+0x20e4], R2 ;  /* 0x0020e40201007387 */ /* 0x000fe80000100800 */
[----:B------:R-:W-:Y:S04]  /*3dc90*/  STL [R1+0x2848], R138 ;  /* 0x0028488a01007387 */ /* 0x000fe80000100800 */
[----:B------:R-:W-:Y:S04]  /*3dca0*/  STL [R1+0x2880], R138 ;  /* 0x0028808a01007387 */ /* 0x000fe80000100800 */
[----:B------:R-:W-:Y:S04]  /*3dcb0*/  STL [R1+0x28b0], R139 ;  /* 0x0028b08b01007387 */ /* 0x000fe80000100800 */
[----:B------:R-:W-:Y:S04]  /*3dcc0*/  STL [R1+0x28d0], R138 ;  /* 0x0028d08a01007387 */ /* 0x000fe80000100800 */
[----:B------:R-:W-:Y:S04]  /*3dcd0*/  STL.64 [R1+0x28f8], R138 ;  /* 0x0028f88a01007387 */ /* 0x000fe80000100a00 */
[----:B------:R-:W-:Y:S04]  /*3dce0*/  STL.64 [R1+0x2920], R138 ;  /* 0x0029208a01007387 */ /* 0x000fe80000100a00 */
[----:B------:R-:W-:Y:S04]  /*3dcf0*/  STL.64 [R1+0x2938], R138 ;  /* 0x0029388a01007387 */ /* 0x000fe80000100a00 */
[----:B------:R-:W-:Y:S04]  /*3dd00*/  STL.64 [R1+0x2950], R138 ;  /* 0x0029508a01007387 */ /* 0x000fe80000100a00 */
[----:B------:R1:W-:Y:S04]  /*3dd10*/  STL [R1+0x21f4], R84 ;  /* 0x0021f45401007387 */ /* 0x0003e80000100800 */
[----:B-1----:R-:W3:Y:S01]  /*3dd20*/  LDL.LU.64 R84, [R1+0x2b0] ;  /* 0x0002b00001547983 */ /* 0x002ee20000300a00 */
[----:B--2---:R-:W-:-:S05]  /*3dd30*/  IADD3 R2, P4, PT, R4, UR12, RZ ;  /* 0x0000000c04027c10 */ /* 0x004fca000ff9e0ff */
[----:B------:R1:W-:Y:S01]  /*3dd40*/  STL [R1+0x21f8], R2 ;  /* 0x0021f80201007387 */ /* 0x0003e20000100800 */
[----:B------:R-:W-:-:S03]  /*3dd50*/  IADD3.X R4, PT, PT, R5, UR14, RZ, P4, !PT ;  /* 0x0000000e05047c10 */ /* 0x000fc6000a7fe4ff */
[----:B------:R2:W-:Y:S01]  /*3dd60*/  STL [R1+0x21fc], R8 ;  /* 0x0021fc0801007387 */ /* 0x0005e20000100800 */
[----:B-1----:R-:W-:Y:S02]  /*3dd70*/  IADD3 R2, P6, PT, R150, UR12, RZ ;  /* 0x0000000c96027c10 */ /* 0x002fe4000ffde0ff */
[----:B--2---:R-:W-:-:S03]  /*3dd80*/  IADD3.X R8, PT, PT, R11, UR14, RZ, P1, !PT ;  /* 0x0000000e0b087c10 */ /* 0x004fc60008ffe4ff */
[----:B------:R1:W-:Y:S04]  /*3dd90*/  STL [R1+0x2200], R2 ;  /* 0x0022000201007387 */ /* 0x0003e80000100800 */
[----:B------:R-:W-:Y:S04]  /*3dda0*/  STL [R1+0x20e8], R8 ;  /* 0x0020e80801007387 */ /* 0x000fe80000100800 */
[----:B------:R-:W-:Y:S01]  /*3ddb0*/  STL.64 [R1+0x2838], R90 ;  /* 0x0028385a01007387 */ /* 0x000fe20000100a00 */
[----:B-1----:R-:W-:-:S03]  /*3ddc0*/  IADD3.X R2, PT, PT, R91, UR14, RZ, P5, !PT ;  /* 0x0000000e5b027c10 */ /* 0x002fc6000affe4ff */
[----:B------:R-:W-:Y:S04]  /*3ddd0*/  STL [R1+0x2c4], R4 ;  /* 0x0002c40401007387 */ /* 0x000fe80000100800 */
[----:B------:R-:W-:Y:S04]  /*3dde0*/  STL.64 [R1+0x2850], R90 ;  /* 0x0028505a01007387 */ /* 0x000fe80000100a00 */
[----:B------:R1:W-:Y:S04]  /*3ddf0*/  STL [R1+0x20ec], R2 ;  /* 0x0020ec0201007387 */ /* 0x0003e80000100800 */
[----:B------:R-:W-:Y:S04]  /*3de00*/  STL.64 [R1+0x2868], R90 ;  /* 0x0028685a01007387 */ /* 0x000fe80000100a00 */
[----:B------:R-:W-:Y:S01]  /*3de10*/  STL.64 [R1+0x2878], R90 ;  /* 0x0028785a01007387 */ /* 0x000fe20000100a00 */
[----:B-1----:R-:W-:-:S03]  /*3de20*/  IADD3.X R2, PT, PT, R151, UR14, RZ, P6, !PT ;  /* 0x0000000e97027c10 */ /* 0x002fc6000b7fe4ff */
[----:B------:R-:W-:Y:S04]  /*3de30*/  STL [R1+0x28b8], R90 ;  /* 0x0028b85a01007387 */ /* 0x000fe80000100800 */
[----:B------:R-:W-:Y:S04]  /*3de40*/  STL [R1+0x2910], R90 ;  /* 0x0029105a01007387 */ /* 0x000fe80000100800 */
[----:B------:R-:W-:Y:S04]  /*3de50*/  STL [R1+0x2960], R91 ;  /* 0x0029605b01007387 */ /* 0x000fe80000100800 */
[----:B------:R-:W-:Y:S04]  /*3de60*/  STL [R1+0x2988], R91 ;  /* 0x0029885b01007387 */ /* 0x000fe80000100800 */
[----:B------:R-:W-:Y:S04]  /*3de70*/  STL.64 [R1+0x2858], R150 ;  /* 0x0028589601007387 */ /* 0x000fe80000100a00 */
[----:B------:R3:W-:Y:S04]  /*3de80*/  STL [R1+0x20f0], R2 ;  /* 0x0020f00201007387 */ /* 0x0007e80000100800 */
[----:B------:R-:W2:Y:S01]  /*3de90*/  LDL.LU.64 R4, [R1+0x2a0] ;  /* 0x0002a00001047983 */ /* 0x000ea20000300a00 */
[----:B------:R-:W-:-:S02]  /*3dea0*/  IADD3 R8, P1, PT, R98, UR12, RZ ;  /* 0x0000000c62087c10 */ /* 0x000fc4000ff3e0ff */
[----:B------:R-:W-:-:S03]  /*3deb0*/  IADD3 R86, P5, PT, R106, UR12, RZ ;  /* 0x0000000c6a567c10 */ /* 0x000fc6000ffbe0ff */
[----:B------:R1:W-:Y:S01]  /*3dec0*/  STL [R1+0x2204], R8 ;  /* 0x0022040801007387 */ /* 0x0003e20000100800 */
[----:B---3--:R-:W-:-:S05]  /*3ded0*/  IADD3 R2, P4, PT, R84, UR12, RZ ;  /* 0x0000000c54027c10 */ /* 0x008fca000ff9e0ff */
[----:B------:R3:W-:Y:S01]  /*3dee0*/  STL [R1+0x2208], R2 ;  /* 0x0022080201007387 */ /* 0x0007e20000100800 */
[----:B-1----:R-:W-:-:S03]  /*3def0*/  IADD3 R8, P6, PT, R158, UR12, RZ ;  /* 0x0000000c9e087c10 */ /* 0x002fc6000ffde0ff */
[----:B------:R1:W-:Y:S04]  /*3df00*/  STL [R1+0x220c], R86 ;  /* 0x00220c5601007387 */ /* 0x0003e80000100800 */
[----:B------:R-:W-:Y:S01]  /*3df10*/  STL.64 [R1+0x2860], R98 ;  /* 0x0028606201007387 */ /* 0x000fe20000100a00 */
[----:B---3--:R-:W-:-:S03]  /*3df20*/  IADD3.X R2, PT, PT, R99, UR14, RZ, P1, !PT ;  /* 0x0000000e63027c10 */ /* 0x008fc60008ffe4ff */
[----:B------:R3:W-:Y:S04]  /*3df30*/  STL [R1+0x2210], R8 ;  /* 0x0022100801007387 */ /* 0x0007e80000100800 */
[----:B------:R-:W-:Y:S04]  /*3df40*/  STL [R1+0x2888], R99 ;  /* 0x0028886301007387 */ /* 0x000fe80000100800 */
[----:B------:R4:W-:Y:S04]  /*3df50*/  STL [R1+0x20f4], R2 ;  /* 0x0020f40201007387 */ /* 0x0009e80000100800 */
[----:B------:R-:W-:Y:S04]  /*3df60*/  STL.64 [R1+0x28c8], R98 ;  /* 0x0028c86201007387 */ /* 0x000fe80000100a00 */
[----:B------:R-:W-:Y:S04]  /*3df70*/  STL [R1+0x2940], R98 ;  /* 0x0029406201007387 */ /* 0x000fe80000100800 */
[----:B-1----:R-:W2:Y:S01]  /*3df80*/  LDL.LU.64 R86, [R1+0x290] ;  /* 0x0002900001567983 */ /* 0x002ea20000300a00 */
[----:B---3--:R-:W-:-:S02]  /*3df90*/  IADD3.X R8, PT, PT, R85, UR14, RZ, P4, !PT ;  /* 0x0000000e55087c10 */ /* 0x008fc4000a7fe4ff */
[----:B----4-:R-:W-:-:S03]  /*3dfa0*/  IADD3.X R2, PT, PT, R107, UR14, RZ, P5, !PT ;  /* 0x0000000e6b027c10 */ /* 0x010fc6000affe4ff */
[----:B------:R-:W-:Y:S04]  /*3dfb0*/  STL [R1+0x20f8], R8 ;  /* 0x0020f80801007387 */ /* 0x000fe80000100800 */
[----:B------:R-:W-:Y:S01]  /*3dfc0*/  STL.64 [R1+0x2890], R106 ;  /* 0x0028906a01007387 */ /* 0x000fe20000100a00 */
[----:B------:R-:W-:-:S03]  /*3dfd0*/  IADD3 R84, P1, PT, R12, UR12, RZ ;  /* 0x0000000c0c547c10 */ /* 0x000fc6000ff3e0ff */
[----:B------:R1:W-:Y:S04]  /*3dfe0*/  STL [R1+0x20fc], R2 ;  /* 0x0020fc0201007387 */ /* 0x0003e80000100800 */
[----:B------:R-:W-:Y:S04]  /*3dff0*/  STL.64 [R1+0x28a8], R106 ;  /* 0x0028a86a01007387 */ /* 0x000fe80000100a00 */
[----:B------:R-:W-:Y:S01]  /*3e000*/  STL.64 [R1+0x28c0], R106 ;  /* 0x0028c06a01007387 */ /* 0x000fe20000100a00 */
[----:B-1----:R-:W-:-:S03]  /*3e010*/  IADD3.X R2, PT, PT, R159, UR14, RZ, P6, !PT ;  /* 0x0000000e9f027c10 */ /* 0x002fc6000b7fe4ff */
[----:B------:R-:W-:Y:S04]  /*3e020*/  STL.64 [R1+0x28e0], R106 ;  /* 0x0028e06a01007387 */ /* 0x000fe80000100a00 */
[----:B------:R-:W-:Y:S04]  /*3e030*/  STL.64 [R1+0x2958], R106 ;  /* 0x0029586a01007387 */ /* 0x000fe80000100a00 */
[----:B------:R-:W-:Y:S04]  /*3e040*/  STL.64 [R1+0x28d8], R158 ;  /* 0x0028d89e01007387 */ /* 0x000fe80000100a00 */
[----:B------:R-:W-:Y:S04]  /*3e050*/  STL.64 [R1+0x2980], R158 ;  /* 0x0029809e01007387 */ /* 0x000fe80000100a00 */
[----:B------:R1:W-:Y:S04]  /*3e060*/  STL [R1+0x2100], R2 ;  /* 0x0021000201007387 */ /* 0x0003e80000100800 */
[----:B------:R3:W-:Y:S01]  /*3e070*/  STL [R1+0x2214], R84 ;  /* 0x0022145401007387 */ /* 0x0007e20000100800 */
[----:B-1----:R-:W-:-:S02]  /*3e080*/  IADD3 R2, P5, PT, R14, UR12, RZ ;  /* 0x0000000c0e027c10 */ /* 0x002fc4000ffbe0ff */
[----:B---3--:R-:W-:Y:S02]  /*3e090*/  IADD3 R84, P6, PT, R142, UR12, RZ ;  /* 0x0000000c8e547c10 */ /* 0x008fe4000ffde0ff */
[----:B--2---:R-:W-:-:S05]  /*3e0a0*/  IADD3 R8, P4, PT, R4, UR12, RZ ;  /* 0x0000000c04087c10 */ /* 0x004fca000ff9e0ff */
[----:B------:R1:W-:Y:S04]  /*3e0b0*/  STL [R1+0x2218], R8 ;  /* 0x0022180801007387 */ /* 0x0003e80000100800 */
[----:B------:R2:W-:Y:S04]  /*3e0c0*/  STL [R1+0x221c], R2 ;  /* 0x00221c0201007387 */ /* 0x0005e80000100800 */
[----:B------:R3:W-:Y:S01]  /*3e0d0*/  STL [R1+0x2220], R84 ;  /* 0x0022205401007387 */ /* 0x0007e20000100800 */
[----:B-1----:R-:W-:Y:S02]  /*3e0e0*/  IADD3.X R8, PT, PT, R13, UR14, RZ, P1, !PT ;  /* 0x0000000e0d087c10 */ /* 0x002fe40008ffe4ff */
[----:B--2---:R-:W-:Y:S01]  /*3e0f0*/  IADD3.X R2, PT, PT, R5, UR14, RZ, P4, !PT ;  /* 0x0000000e05027c10 */ /* 0x004fe2000a7fe4ff */
[----:B---3--:R-:W2:Y:S01]  /*3e100*/  LDL.LU.64 R84, [R1+0x280] ;  /* 0x0002800001547983 */ /* 0x008ea20000300a00 */
[----:B------:R-:W-:-:S03]  /*3e110*/  IADD3.X R4, PT, PT, R15, UR14, RZ, P5, !PT ;  /* 0x0000000e0f047c10 */ /* 0x000fc6000affe4ff */
[----:B------:R-:W-:Y:S04]  /*3e120*/  STL [R1+0x2104], R8 ;  /* 0x0021040801007387 */ /* 0x000fe80000100800 */
[----:B------:R1:W-:Y:S01]  /*3e130*/  STL [R1+0x2108], R2 ;  /* 0x0021080201007387 */ /* 0x0003e20000100800 */
[----:B------:R-:W-:-:S03]  /*3e140*/  IADD3 R5, P1, PT, R16, UR12, RZ ;  /* 0x0000000c10057c10 */ /* 0x000fc6000ff3e0ff */
[----:B------:R-:W-:Y:S01]  /*3e150*/  STL.64 [R1+0x28f0], R142 ;  /* 0x0028f08e01007387 */ /* 0x000fe20000100a00 */
[----:B-1----:R-:W-:-:S03]  /*3e160*/  IADD3.X R2, PT, PT, R143, UR14, RZ, P6, !PT ;  /* 0x0000000e8f027c10 */ /* 0x002fc6000b7fe4ff */
[----:B------:R1:W-:Y:S04]  /*3e170*/  STL [R1+0x210c], R4 ;  /* 0x00210c0401007387 */ /* 0x0003e80000100800 */
[----:B------:R-:W-:Y:S04]  /*3e180*/  STL.64 [R1+0x2970], R142 ;  /* 0x0029708e01007387 */ /* 0x000fe80000100a00 */
[----:B------:R3:W-:Y:S01]  /*3e190*/  STL [R1+0x2110], R2 ;  /* 0x0021100201007387 */ /* 0x0007e20000100800 */
[----:B-1----:R-:W-:-:S03]  /*3e1a0*/  IADD3 R4, P5, PT, R18, UR12, RZ ;  /* 0x0000000c12047c10 */ /* 0x002fc6000ffbe0ff */
[----:B------:R-:W-:Y:S01]  /*3e1b0*/  STL [R1+0x2224], R5 ;  /* 0x0022240501007387 */ /* 0x000fe20000100800 */
[----:B---3--:R-:W-:-:S05]  /*3e1c0*/  IADD3 R2, P4, PT, R86, UR12, RZ ;  /* 0x0000000c56027c10 */ /* 0x008fca000ff9e0ff */
[----:B------:R-:W-:Y:S04]  /*3e1d0*/  STL [R1+0x2228], R2 ;  /* 0x0022280201007387 */ /* 0x000fe80000100800 */
[----:B------:R1:W-:Y:S04]  /*3e1e0*/  STL [R1+0x222c], R4 ;  /* 0x00222c0401007387 */ /* 0x0003e80000100800 */
[----:B-1----:R-:W3:Y:S01]  /*3e1f0*/  LDL.LU.64 R4, [R1+0x270] ;  /* 0x0002700001047983 */ /* 0x002ee20000300a00 */
[----:B------:R-:W-:Y:S02]  /*3e200*/  IADD3 R8, P6, PT, R144, UR12, RZ ;  /* 0x0000000c90087c10 */ /* 0x000fe4000ffde0ff */
[----:B------:R-:W-:-:S02]  /*3e210*/  IADD3.X R2, PT, PT, R17, UR14, RZ, P1, !PT ;  /* 0x0000000e11027c10 */ /* 0x000fc40008ffe4ff */
[----:B------:R-:W-:Y:S01]  /*3e220*/  IADD3.X R86, PT, PT, R87, UR14, RZ, P4, !PT ;  /* 0x0000000e57567c10 */ /* 0x000fe2000a7fe4ff */
[----:B------:R-:W-:Y:S04]  /*3e230*/  STL [R1+0x2230], R8 ;  /* 0x0022300801007387 */ /* 0x000fe80000100800 */
[----:B------:R1:W-:Y:S04]  /*3e240*/  STL [R1+0x2114], R2 ;  /* 0x0021140201007387 */ /* 0x0003e80000100800 */
[----:B------:R-:W-:Y:S01]  /*3e250*/  STL [R1+0x2118], R86 ;  /* 0x0021185601007387 */ /* 0x000fe20000100800 */
[----:B-1----:R-:W-:-:S03]  /*3e260*/  IADD3.X R2, PT, PT, R19, UR14, RZ, P5, !PT ;  /* 0x0000000e13027c10 */ /* 0x002fc6000affe4ff */
[----:B------:R-:W-:Y:S01]  /*3e270*/  STL.64 [R1+0x2908], R144 ;  /* 0x0029089001007387 */ /* 0x000fe20000100a00 */
[----:B------:R-:W-:-:S03]  /*3e280*/  IADD3.X R8, PT, PT, R145, UR14, RZ, P6, !PT ;  /* 0x0000000e91087c10 */ /* 0x000fc6000b7fe4ff */
[----:B------:R1:W-:Y:S04]  /*3e290*/  STL [R1+0x211c], R2 ;  /* 0x00211c0201007387 */ /* 0x0003e80000100800 */
[----:B------:R4:W-:Y:S01]  /*3e2a0*/  STL [R1+0x2120], R8 ;  /* 0x0021200801007387 */ /* 0x0009e20000100800 */
[----:B-1----:R-:W-:Y:S02]  /*3e2b0*/  IADD3 R2, P1, PT, R20, UR12, RZ ;  /* 0x0000000c14027c10 */ /* 0x002fe4000ff3e0ff */
[----:B----4-:R-:W-:-:S03]  /*3e2c0*/  IADD3 R8, P5, PT, R92, UR12, RZ ;  /* 0x0000000c5c087c10 */ /* 0x010fc6000ffbe0ff */
[----:B------:R1:W-:Y:S01]  /*3e2d0*/  STL [R1+0x2234], R2 ;  /* 0x0022340201007387 */ /* 0x0003e20000100800 */
[----:B------:R-:W-:Y:S02]  /*3e2e0*/  IADD3.X R88, PT, PT, R21, UR14, RZ, P1, !PT ;  /* 0x0000000e15587c10 */ /* 0x000fe40008ffe4ff */
[----:B-1----:R-:W-:Y:S02]  /*3e2f0*/  IADD3 R2, P6, PT, R152, UR12, RZ ;  /* 0x0000000c98027c10 */ /* 0x002fe4000ffde0ff */
[----:B--2---:R-:W-:-:S05]  /*3e300*/  IADD3 R86, P4, PT, R84, UR12, RZ ;  /* 0x0000000c54567c10 */ /* 0x004fca000ff9e0ff */
[----:B------:R1:W-:Y:S04]  /*3e310*/  STL [R1+0x2238], R86 ;  /* 0x0022385601007387 */ /* 0x0003e80000100800 */
[----:B-1----:R-:W2:Y:S04]  /*3e320*/  LDL.LU.64 R86, [R1+0x260] ;  /* 0x0002600001567983 */ /* 0x002ea80000300a00 */
[----:B------:R-:W-:Y:S04]  /*3e330*/  STL [R1+0x223c], R8 ;  /* 0x00223c0801007387 */ /* 0x000fe80000100800 */
[----:B------:R1:W-:Y:S04]  /*3e340*/  STL [R1+0x2240], R2 ;  /* 0x0022400201007387 */ /* 0x0003e80000100800 */
[----:B------:R-:W-:Y:S01]  /*3e350*/  STL [R1+0x2124], R88 ;  /* 0x0021245801007387 */ /* 0x000fe20000100800 */
[----:B-1----:R-:W-:-:S03]  /*3e360*/  IADD3.X R2, PT, PT, R85, UR14, RZ, P4, !PT ;  /* 0x0000000e55027c10 */ /* 0x002fc6000a7fe4ff */
[----:B------:R-:W-:Y:S01]  /*3e370*/  STL.64 [R1+0x2928], R92 ;  /* 0x0029285c01007387 */ /* 0x000fe20000100a00 */
[----:B------:R-:W-:-:S03]  /*3e380*/  IADD3.X R8, PT, PT, R93, UR14, RZ, P5, !PT ;  /* 0x0000000e5d087c10 */ /* 0x000fc6000affe4ff */
[----:B------:R1:W-:Y:S01]  /*3e390*/  STL [R1+0x2128], R2 ;  /* 0x0021280201007387 */ /* 0x0003e20000100800 */
[----:B------:R-:W-:-:S03]  /*3e3a0*/  IADD3 R84, P1, PT, R100, UR12, RZ ;  /* 0x0000000c64547c10 */ /* 0x000fc6000ff3e0ff */
[----:B------:R3:W-:Y:S01]  /*3e3b0*/  STL [R1+0x212c], R8 ;  /* 0x00212c0801007387 */ /* 0x0007e20000100800 */
[----:B-1----:R-:W-:-:S05]  /*3e3c0*/  IADD3.X R2, PT, PT, R153, UR14, RZ, P6, !PT ;  /* 0x0000000e99027c10 */ /* 0x002fca000b7fe4ff */
[----:B------:R1:W-:Y:S01]  /*3e3d0*/  STL [R1+0x2130], R2 ;  /* 0x0021300201007387 */ /* 0x0003e20000100800 */
[----:B---3--:R-:W-:-:S03]  /*3e3e0*/  IADD3 R8, P4, PT, R4, UR12, RZ ;  /* 0x0000000c04087c10 */ /* 0x008fc6000ff9e0ff */
[----:B------:R3:W-:Y:S01]  /*3e3f0*/  STL [R1+0x2244], R84 ;  /* 0x0022445401007387 */ /* 0x0007e20000100800 */
[----:B------:R-:W-:Y:S02]  /*3e400*/  IADD3 R88, P6, PT, R160, UR12, RZ ;  /* 0x0000000ca0587c10 */ /* 0x000fe4000ffde0ff */
[----:B-1----:R-:W-:Y:S01]  /*3e410*/  IADD3 R2, P5, PT, R108, UR12, RZ ;  /* 0x0000000c6c027c10 */ /* 0x002fe2000ffbe0ff */
[----:B---3--:R-:W3:Y:S04]  /*3e420*/  LDL.LU.64 R84, [R1+0x250] ;  /* 0x0002500001547983 */ /* 0x008ee80000300a00 */
[----:B------:R1:W-:Y:S01]  /*3e430*/  STL [R1+0x2248], R8 ;  /* 0x0022480801007387 */ /* 0x0003e20000100800 */
[----:B------:R-:W-:-:S03]  /*3e440*/  IADD3.X R4, PT, PT, R161, UR14, RZ, P6, !PT ;  /* 0x0000000ea1047c10 */ /* 0x000fc6000b7fe4ff */
[----:B------:R4:W-:Y:S01]  /*3e450*/  STL [R1+0x224c], R2 ;  /* 0x00224c0201007387 */ /* 0x0009e20000100800 */
[----:B-1----:R-:W-:-:S03]  /*3e460*/  IADD3.X R8, PT, PT, R101, UR14, RZ, P1, !PT ;  /* 0x0000000e65087c10 */ /* 0x002fc60008ffe4ff */
[----:B------:R-:W-:Y:S01]  /*3e470*/  STL [R1+0x2250], R88 ;  /* 0x0022505801007387 */ /* 0x000fe20000100800 */
[----:B----4-:R-:W-:Y:S02]  /*3e480*/  IADD3.X R2, PT, PT, R5, UR14, RZ, P4, !PT ;  /* 0x0000000e05027c10 */ /* 0x010fe4000a7fe4ff */
[----:B------:R-:W-:Y:S01]  /*3e490*/  IADD3.X R5, PT, PT, R109, UR14, RZ, P5, !PT ;  /* 0x0000000e6d057c10 */ /* 0x000fe2000affe4ff */
[----:B------:R-:W-:Y:S04]  /*3e4a0*/  STL [R1+0x2134], R8 ;  /* 0x0021340801007387 */ /* 0x000fe80000100800 */
[----:B------:R-:W-:Y:S04]  /*3e4b0*/  STL [R1+0x2138], R2 ;  /* 0x0021380201007387 */ /* 0x000fe80000100800 */
[----:B------:R-:W-:Y:S04]  /*3e4c0*/  STL [R1+0x213c], R5 ;  /* 0x00213c0501007387 */ /* 0x000fe80000100800 */
[----:B------:R1:W-:Y:S04]  /*3e4d0*/  STL [R1+0x2140], R4 ;  /* 0x0021400401007387 */ /* 0x0003e80000100800 */
[----:B-1----:R-:W4:Y:S01]  /*3e4e0*/  LDL.LU.64 R4, [R1+0x240] ;  /* 0x0002400001047983 */ /* 0x002f220000300a00 */
[----:B------:R-:W-:-:S05]  /*3e4f0*/  IADD3 R2, P1, PT, R22, UR12, RZ ;  /* 0x0000000c16027c10 */ /* 0x000fca000ff3e0ff */
[----:B------:R1:W-:Y:S01]  /*3e500*/  STL [R1+0x2254], R2 ;  /* 0x0022540201007387 */ /* 0x0003e20000100800 */
[----:B------:R-:W-:Y:S02]  /*3e510*/  IADD3 R88, P6, PT, R146, UR12, RZ ;  /* 0x0000000c92587c10 */ /* 0x000fe4000ffde0ff */
[----:B-1----:R-:W-:Y:S02]  /*3e520*/  IADD3 R2, P5, PT, R24, UR12, RZ ;  /* 0x0000000c18027c10 */ /* 0x002fe4000ffbe0ff */
[----:B--2---:R-:W-:-:S05]  /*3e530*/  IADD3 R8, P4, PT, R86, UR12, RZ ;  /* 0x0000000c56087c10 */ /* 0x004fca000ff9e0ff */
[----:B------:R1:W-:Y:S04]  /*3e540*/  STL [R1+0x2258], R8 ;  /* 0x0022580801007387 */ /* 0x0003e80000100800 */
[----:B------:R2:W-:Y:S01]  /*3e550*/  STL [R1+0x225c], R2 ;  /* 0x00225c0201007387 */ /* 0x0005e20000100800 */
[----:B------:R-:W-:Y:S02]  /*3e560*/  IADD3.X R86, PT, PT, R25, UR14, RZ, P5, !PT ;  /* 0x0000000e19567c10 */ /* 0x000fe4000affe4ff */
[----:B-1----:R-:W-:Y:S01]  /*3e570*/  IADD3.X R8, PT, PT, R23, UR14, RZ, P1, !PT ;  /* 0x0000000e17087c10 */ /* 0x002fe20008ffe4ff */
[----:B------:R-:W-:Y:S01]  /*3e580*/  STL [R1+0x2260], R88 ;  /* 0x0022605801007387 */ /* 0x000fe20000100800 */
[----:B--2---:R-:W-:-:S03]  /*3e590*/  IADD3.X R2, PT, PT, R87, UR14, RZ, P4, !PT ;  /* 0x0000000e57027c10 */ /* 0x004fc6000a7fe4ff */
[----:B------:R1:W-:Y:S04]  /*3e5a0*/  STL [R1+0x2144], R8 ;  /* 0x0021440801007387 */ /* 0x0003e80000100800 */
[----:B------:R2:W-:Y:S01]  /*3e5b0*/  STL [R1+0x2148], R2 ;  /* 0x0021480201007387 */ /* 0x0005e20000100800 */
[----:B-1----:R-:W-:-:S03]  /*3e5c0*/  IADD3.X R8, PT, PT, R147, UR14, RZ, P6, !PT ;  /* 0x0000000e93087c10 */ /* 0x002fc6000b7fe4ff */
[----:B------:R-:W-:Y:S01]  /*3e5d0*/  STL [R1+0x214c], R86 ;  /* 0x00214c5601007387 */ /* 0x000fe20000100800 */
[----:B--2---:R-:W-:-:S03]  /*3e5e0*/  IADD3 R2, P1, PT, R26, UR12, RZ ;  /* 0x0000000c1a027c10 */ /* 0x004fc6000ff3e0ff */
[----:B------:R1:W-:Y:S04]  /*3e5f0*/  STL [R1+0x2150], R8 ;  /* 0x0021500801007387 */ /* 0x0003e80000100800 */
[----:B------:R2:W-:Y:S01]  /*3e600*/  STL [R1+0x2264], R2 ;  /* 0x0022640201007387 */ /* 0x0005e20000100800 */
[----:B-1----:R-:W-:Y:S02]  /*3e610*/  IADD3 R8, P5, PT, R28, UR12, RZ ;  /* 0x0000000c1c087c10 */ /* 0x002fe4000ffbe0ff */
[----:B--2---:R-:W-:Y:S02]  /*3e620*/  IADD3 R2, P6, PT, R148, UR12, RZ ;  /* 0x0000000c94027c10 */ /* 0x004fe4000ffde0ff */
[----:B---3--:R-:W-:-:S05]  /*3e630*/  IADD3 R86, P4, PT, R84, UR12, RZ ;  /* 0x0000000c54567c10 */ /* 0x008fca000ff9e0ff */
[----:B------:R1:W-:Y:S01]  /*3e640*/  STL [R1+0x2268], R86 ;  /* 0x0022685601007387 */ /* 0x0003e20000100800 */
[----:B------:R-:W-:-:S03]  /*3e650*/  IADD3.X R84, PT, PT, R149, UR14, RZ, P6, !PT ;  /* 0x0000000e95547c10 */ /* 0x000fc6000b7fe4ff */
[----:B------:R2:W-:Y:S04]  /*3e660*/  STL [R1+0x226c], R8 ;  /* 0x00226c0801007387 */ /* 0x0005e80000100800 */
[----:B------:R3:W-:Y:S01]  /*3e670*/  STL [R1+0x2270], R2 ;  /* 0x0022700201007387 */ /* 0x0007e20000100800 */
[----:B-1----:R-:W-:Y:S02]  /*3e680*/  IADD3.X R86, PT, PT, R27, UR14, RZ, P1, !PT ;  /* 0x0000000e1b567c10 */ /* 0x002fe40008ffe4ff */
[----:B--2---:R-:W-:-:S03]  /*3e690*/  IADD3.X R8, PT, PT, R85, UR14, RZ, P4, !PT ;  /* 0x0000000e55087c10 */ /* 0x004fc6000a7fe4ff */
[----:B------:R-:W-:Y:S01]  /*3e6a0*/  STL [R1+0x2154], R86 ;  /* 0x0021545601007387 */ /* 0x000fe20000100800 */
[----:B---3--:R-:W-:-:S03]  /*3e6b0*/  IADD3.X R2, PT, PT, R29, UR14, RZ, P5, !PT ;  /* 0x0000000e1d027c10 */ /* 0x008fc6000affe4ff */
[----:B------:R1:W-:Y:S04]  /*3e6c0*/  STL [R1+0x2158], R8 ;  /* 0x0021580801007387 */ /* 0x0003e80000100800 */
[----:B------:R-:W-:Y:S04]  /*3e6d0*/  STL [R1+0x215c], R2 ;  /* 0x00215c0201007387 */ /* 0x000fe80000100800 */
[----:B------:R2:W-:Y:S01]  /*3e6e0*/  STL [R1+0x2160], R84 ;  /* 0x0021605401007387 */ /* 0x0005e20000100800 */
[----:B-1----:R-:W-:-:S05]  /*3e6f0*/  IADD3 R8, P1, PT, R30, UR12, RZ ;  /* 0x0000000c1e087c10 */ /* 0x002fca000ff3e0ff */
[----:B------:R1:W-:Y:S01]  /*3e700*/  STL [R1+0x2274], R8 ;  /* 0x0022740801007387 */ /* 0x0003e20000100800 */
[----:B--2---:R-:W-:Y:S02]  /*3e710*/  IADD3 R84, P5, PT, R94, UR12, RZ ;  /* 0x0000000c5e547c10 */ /* 0x004fe4000ffbe0ff */
[----:B----4-:R-:W-:Y:S02]  /*3e720*/  IADD3 R2, P4, PT, R4, UR12, RZ ;  /* 0x0000000c04027c10 */ /* 0x010fe4000ff9e0ff */
[----:B-1----:R-:W-:-:S03]  /*3e730*/  IADD3 R8, P6, PT, R154, UR12, RZ ;  /* 0x0000000c9a087c10 */ /* 0x002fc6000ffde0ff */
[----:B------:R1:W-:Y:S04]  /*3e740*/  STL [R1+0x2278], R2 ;  /* 0x0022780201007387 */ /* 0x0003e80000100800 */
[----:B------:R2:W-:Y:S04]  /*3e750*/  STL [R1+0x227c], R84 ;  /* 0x00227c5401007387 */ /* 0x0005e80000100800 */
[----:B------:R-:W3:Y:S01]  /*3e760*/  LDL.LU.64 R140, [R1+0x248] ;  /* 0x00024800018c7983 */ /* 0x000ee20000300a00 */
[----:B-1----:R-:W-:-:S03]  /*3e770*/  IADD3.X R2, PT, PT, R31, UR14, RZ, P1, !PT ;  /* 0x0000000e1f027c10 */ /* 0x002fc60008ffe4ff */
[----:B------:R-:W-:Y:S01]  /*3e780*/  STL [R1+0x2280], R8 ;  /* 0x0022800801007387 */ /* 0x000fe20000100800 */
[----:B------:R-:W-:-:S03]  /*3e790*/  IADD3.X R4, PT, PT, R5, UR14, RZ, P4, !PT ;  /* 0x0000000e05047c10 */ /* 0x000fc6000a7fe4ff */
[----:B------:R1:W-:Y:S01]  /*3e7a0*/  STL [R1+0x2164], R2 ;  /* 0x0021640201007387 */ /* 0x0003e20000100800 */
[----:B------:R-:W-:-:S03]  /*3e7b0*/  IADD3.X R5, PT, PT, R155, UR14, RZ, P6, !PT ;  /* 0x0000000e9b057c10 */ /* 0x000fc6000b7fe4ff */
[----:B--2---:R-:W2:Y:S01]  /*3e7c0*/  LDL.LU.64 R84, [R1+0x258] ;  /* 0x0002580001547983 */ /* 0x004ea20000300a00 */
[----:B-1----:R-:W-:-:S03]  /*3e7d0*/  IADD3.X R2, PT, PT, R95, UR14, RZ, P5, !PT ;  /* 0x0000000e5f027c10 */ /* 0x002fc6000affe4ff */
[----:B------:R1:W-:Y:S04]  /*3e7e0*/  STL [R1+0x2168], R4 ;  /* 0x0021680401007387 */ /* 0x0003e80000100800 */
[----:B------:R4:W-:Y:S04]  /*3e7f0*/  STL [R1+0x216c], R2 ;  /* 0x00216c0201007387 */ /* 0x0009e80000100800 */
[----:B------:R0:W-:Y:S01]  /*3e800*/  STL [R1+0x2170], R5 ;  /* 0x0021700501007387 */ /* 0x0001e20000100800 */
[----:B-1----:R-:W-:Y:S02]  /*3e810*/  IADD3 R4, P1, PT, R102, UR12, RZ ;  /* 0x0000000c66047c10 */ /* 0x002fe4000ff3e0ff */
[----:B----4-:R-:W-:-:S03]  /*3e820*/  IADD3 R2, P4, PT, R156, UR12, RZ ;  /* 0x0000000c9c027c10 */ /* 0x010fc6000ff9e0ff */
[----:B------:R1:W-:Y:S01]  /*3e830*/  STL [R1+0x2284], R4 ;  /* 0x0022840401007387 */ /* 0x0003e20000100800 */
[----:B0-----:R-:W-:-:S03]  /*3e840*/  IADD3 R5, P5, PT, R110, UR12, RZ ;  /* 0x0000000c6e057c10 */ /* 0x001fc6000ffbe0ff */
[----:B------:R0:W-:Y:S04]  /*3e850*/  STL [R1+0x2288], R2 ;  /* 0x0022880201007387 */ /* 0x0001e80000100800 */
[----:B------:R-:W-:Y:S01]  /*3e860*/  STL [R1+0x228c], R5 ;  /* 0x00228c0501007387 */ /* 0x000fe20000100800 */
[----:B-1----:R-:W-:-:S03]  /*3e870*/  IADD3 R4, P6, PT, R162, UR12, RZ ;  /* 0x0000000ca2047c10 */ /* 0x002fc6000ffde0ff */
[----:B------:R-:W4:Y:S01]  /*3e880*/  LDL.LU.64 R164, [R1+0x268] ;  /* 0x0002680001a47983 */ /* 0x000f220000300a00 */
[----:B0-----:R-:W-:-:S03]  /*3e890*/  IADD3.X R2, PT, PT, R103, UR14, RZ, P1, !PT ;  /* 0x0000000e67027c10 */ /* 0x001fc60008ffe4ff */
[----:B------:R0:W-:Y:S04]  /*3e8a0*/  STL [R1+0x2290], R4 ;  /* 0x0022900401007387 */ /* 0x0001e80000100800 */
[----:B------:R1:W-:Y:S04]  /*3e8b0*/  STL [R1+0x2174], R2 ;  /* 0x0021740201007387 */ /* 0x0003e80000100800 */
[----:B------:R-:W4:Y:S01]  /*3e8c0*/  LDL.LU.64 R86, [R1+0x278] ;  /* 0x0002780001567983 */ /* 0x000f220000300a00 */
[----:B0-----:R-:W-:Y:S02]  /*3e8d0*/  IADD3.X R4, PT, PT, R157, UR14, RZ, P4, !PT ;  /* 0x0000000e9d047c10 */ /* 0x001fe4000a7fe4ff */
[----:B-1----:R-:W-:-:S03]  /*3e8e0*/  IADD3.X R2, PT, PT, R111, UR14, RZ, P5, !PT ;  /* 0x0000000e6f027c10 */ /* 0x002fc6000affe4ff */
[----:B------:R0:W-:Y:S01]  /*3e8f0*/  STL [R1+0x2178], R4 ;  /* 0x0021780401007387 */ /* 0x0001e20000100800 */
[----:B------:R-:W-:-:S03]  /*3e900*/  IADD3 R5, P1, PT, R32, UR12, RZ ;  /* 0x0000000c20057c10 */ /* 0x000fc6000ff3e0ff */
[----:B------:R-:W-:Y:S01]  /*3e910*/  STL [R1+0x217c], R2 ;  /* 0x00217c0201007387 */ /* 0x000fe20000100800 */
[----:B0-----:R-:W-:-:S05]  /*3e920*/  IADD3.X R4, PT, PT, R163, UR14, RZ, P6, !PT ;  /* 0x0000000ea3047c10 */ /* 0x001fca000b7fe4ff */
[----:B------:R0:W-:Y:S04]  /*3e930*/  STL [R1+0x2180], R4 ;  /* 0x0021800401007387 */ /* 0x0001e80000100800 */
[----:B------:R-:W-:Y:S01]  /*3e940*/  STL [R1+0x2294], R5 ;  /* 0x0022940501007387 */ /* 0x000fe20000100800 */
[----:B0-----:R-:W-:Y:S02]  /*3e950*/  IADD3 R4, P5, PT, R34, UR12, RZ ;  /* 0x0000000c22047c10 */ /* 0x001fe4000ffbe0ff */
[----:B---3--:R-:W-:-:S05]  /*3e960*/  IADD3 R2, P4, PT, R140, UR12, RZ ;  /* 0x0000000c8c027c10 */ /* 0x008fca000ff9e0ff */
[----:B------:R0:W-:Y:S04]  /*3e970*/  STL [R1+0x2298], R2 ;  /* 0x0022980201007387 */ /* 0x0001e80000100800 */
[----:B------:R1:W-:Y:S01]  /*3e980*/  STL [R1+0x229c], R4 ;  /* 0x00229c0401007387 */ /* 0x0003e20000100800 */
[----:B--2---:R-:W-:Y:S02]  /*3e990*/  IADD3 R8, P6, PT, R84, UR12, RZ ;  /* 0x0000000c54087c10 */ /* 0x004fe4000ffde0ff */
[----:B0-----:R-:W-:Y:S01]  /*3e9a0*/  IADD3.X R2, PT, PT, R33, UR14, RZ, P1, !PT ;  /* 0x0000000e21027c10 */ /* 0x001fe20008ffe4ff */
[----:B-1----:R-:W2:Y:S04]  /*3e9b0*/  LDL.LU.64 R4, [R1+0x288] ;  /* 0x0002880001047983 */ /* 0x002ea80000300a00 */
[----:B------:R0:W-:Y:S01]  /*3e9c0*/  STL [R1+0x22a0], R8 ;  /* 0x0022a00801007387 */ /* 0x0001e20000100800 */
[----:B------:R-:W-:-:S03]  /*3e9d0*/  IADD3.X R84, PT, PT, R85, UR14, RZ, P6, !PT ;  /* 0x0000000e55547c10 */ /* 0x000fc6000b7fe4ff */
[----:B------:R1:W-:Y:S01]  /*3e9e0*/  STL [R1+0x2184], R2 ;  /* 0x0021840201007387 */ /* 0x0003e20000100800 */
[----:B0-----:R-:W-:-:S03]  /*3e9f0*/  IADD3.X R8, PT, PT, R141, UR14, RZ, P4, !PT ;  /* 0x0000000e8d087c10 */ /* 0x001fc6000a7fe4ff */
[----:B------:R-:W3:Y:S01]  /*3ea00*/  LDL.LU.64 R140, [R1+0x298] ;  /* 0x00029800018c7983 */ /* 0x000ee20000300a00 */
[----:B-1----:R-:W-:-:S03]  /*3ea10*/  IADD3.X R2, PT, PT, R35, UR14, RZ, P5, !PT ;  /* 0x0000000e23027c10 */ /* 0x002fc6000affe4ff */
[----:B------:R0:W-:Y:S04]  /*3ea20*/  STL [R1+0x2188], R8 ;  /* 0x0021880801007387 */ /* 0x0001e80000100800 */
[----:B------:R4:W-:Y:S04]  /*3ea30*/  STL [R1+0x218c], R2 ;  /* 0x00218c0201007387 */ /* 0x0009e80000100800 */
[----:B------:R1:W-:Y:S01]  /*3ea40*/  STL [R1+0x2190], R84 ;  /* 0x0021905401007387 */ /* 0x0003e20000100800 */
[----:B0-----:R-:W-:Y:S02]  /*3ea50*/  IADD3 R8, P1, PT, R36, UR12, RZ ;  /* 0x0000000c24087c10 */ /* 0x001fe4000ff3e0ff */
[----:B----4-:R-:W-:-:S03]  /*3ea60*/  IADD3 R2, P4, PT, R164, UR12, RZ ;  /* 0x0000000ca4027c10 */ /* 0x010fc6000ff9e0ff */
[----:B------:R0:W-:Y:S01]  /*3ea70*/  STL [R1+0x22a4], R8 ;  /* 0x0022a40801007387 */ /* 0x0001e20000100800 */
[----:B-1----:R-:W-:-:S03]  /*3ea80*/  IADD3 R84, P5, PT, R38, UR12, RZ ;  /* 0x0000000c26547c10 */ /* 0x002fc6000ffbe0ff */
[----:B------:R1:W-:Y:S04]  /*3ea90*/  STL [R1+0x22a8], R2 ;  /* 0x0022a80201007387 */ /* 0x0003e80000100800 */
[----:B------:R4:W-:Y:S01]  /*3eaa0*/  STL [R1+0x22ac], R84 ;  /* 0x0022ac5401007387 */ /* 0x0009e20000100800 */
[----:B0-----:R-:W-:Y:S02]  /*3eab0*/  IADD3 R8, P6, PT, R86, UR12, RZ ;  /* 0x0000000c56087c10 */ /* 0x001fe4000ffde0ff */
[----:B-1----:R-:W-:Y:S01]  /*3eac0*/  IADD3.X R2, PT, PT, R37, UR14, RZ, P1, !PT ;  /* 0x0000000e25027c10 */ /* 0x002fe20008ffe4ff */
[----:B----4-:R-:W4:Y:S04]  /*3ead0*/  LDL.LU.64 R84, [R1+0x2a8] ;  /* 0x0002a80001547983 */ /* 0x010f280000300a00 */
[----:B------:R0:W-:Y:S04]  /*3eae0*/  STL [R1+0x22b0], R8 ;  /* 0x0022b00801007387 */ /* 0x0001e80000100800 */
[----:B------:R1:W-:Y:S01]  /*3eaf0*/  STL [R1+0x2194], R2 ;  /* 0x0021940201007387 */ /* 0x0003e20000100800 */
[----:B0-----:R-:W-:-:S03]  /*3eb00*/  IADD3.X R8, PT, PT, R165, UR14, RZ, P4, !PT ;  /* 0x0000000ea5087c10 */ /* 0x001fc6000a7fe4ff */
[----:B------:R-:W4:Y:S01]  /*3eb10*/  LDL.LU.64 R164, [R1+0x2b8] ;  /* 0x0002b80001a47983 */ /* 0x000f220000300a00 */
[----:B------:R-:W-:Y:S02]  /*3eb20*/  IADD3.X R86, PT, PT, R87, UR14, RZ, P6, !PT ;  /* 0x0000000e57567c10 */ /* 0x000fe4000b7fe4ff */
[----:B-1----:R-:W-:Y:S01]  /*3eb30*/  IADD3.X R2, PT, PT, R39, UR14, RZ, P5, !PT ;  /* 0x0000000e27027c10 */ /* 0x002fe2000affe4ff */
[----:B------:R0:W-:Y:S04]  /*3eb40*/  STL [R1+0x2198], R8 ;  /* 0x0021980801007387 */ /* 0x0001e80000100800 */
[----:B------:R-:W-:Y:S04]  /*3eb50*/  STL [R1+0x219c], R2 ;  /* 0x00219c0201007387 */ /* 0x000fe80000100800 */
[----:B------:R1:W-:Y:S01]  /*3eb60*/  STL [R1+0x21a0], R86 ;  /* 0x0021a05601007387 */ /* 0x0003e20000100800 */
[----:B0-----:R-:W-:-:S05]  /*3eb70*/  IADD3 R8, P1, PT, R40, UR12, RZ ;  /* 0x0000000c28087c10 */ /* 0x001fca000ff3e0ff */
[----:B------:R-:W-:Y:S01]  /*3eb80*/  STL [R1+0x22b4], R8 ;  /* 0x0022b40801007387 */ /* 0x000fe20000100800 */
[----:B-1----:R-:W-:Y:S02]  /*3eb90*/  IADD3 R86, P5, PT, R96, UR12, RZ ;  /* 0x0000000c60567c10 */ /* 0x002fe4000ffbe0ff */
[----:B--2---:R-:W-:-:S05]  /*3eba0*/  IADD3 R2, P4, PT, R4, UR12, RZ ;  /* 0x0000000c04027c10 */ /* 0x004fca000ff9e0ff */
[----:B------:R0:W-:Y:S04]  /*3ebb0*/  STL [R1+0x22b8], R2 ;  /* 0x0022b80201007387 */ /* 0x0001e80000100800 */
[----:B------:R1:W-:Y:S01]  /*3ebc0*/  STL [R1+0x22bc], R86 ;  /* 0x0022bc5601007387 */ /* 0x0003e20000100800 */
[----:B0-----:R-:W-:Y:S02]  /*3ebd0*/  IADD3.X R2, PT, PT, R41, UR14, RZ, P1, !PT ;  /* 0x0000000e29027c10 */ /* 0x001fe40008ffe4ff */
[----:B---3--:R-:W-:Y:S01]  /*3ebe0*/  IADD3 R8, P6, PT, R140, UR12, RZ ;  /* 0x0000000c8c087c10 */ /* 0x008fe2000ffde0ff */
        /* <DEDUP_REMOVED lines=12> */
[----:B------:R-:W-:Y:S01]  /*3ecb0*/  STL [R1+0x22c4], R8 ;  /* 0x0022c40801007387 */ /* 0x000fe20000100800 */
[----:B-1----:R-:W-:-:S03]  /*3ecc0*/  IADD3 R88, P5, PT, R112, UR12, RZ ;  /* 0x0000000c70587c10 */ /* 0x002fc6000ffbe0ff */
[----:B------:R0:W-:Y:S04]  /*3ecd0*/  STL [R1+0x22c8], R2 ;  /* 0x0022c80201007387 */ /* 0x0001e80000100800 */
[----:B------:R-:W-:Y:S04]  /*3ece0*/  STL [R1+0x22cc], R88 ;  /* 0x0022cc5801007387 */ /* 0x000fe80000100800 */
[----:B------:R-:W4:Y:S01]  /*3ecf0*/  LDL.LU.64 R140, [R1+0x2e8] ;  /* 0x0002e800018c7983 */ /* 0x000f220000300a00 */
[----:B0-----:R-:W-:Y:S02]  /*3ed00*/  IADD3.X R2, PT, PT, R105, UR14, RZ, P1, !PT ;  /* 0x0000000e69027c10 */ /* 0x001fe40008ffe4ff */
[----:B------:R-:W-:-:S05]  /*3ed10*/  IADD3 R8, P6, PT, R164, UR12, RZ ;  /* 0x0000000ca4087c10 */ /* 0x000fca000ffde0ff */
        /* <DEDUP_REMOVED lines=14> */
[----:B------:R-:W-:Y:S04]  /*3ee00*/  STL [R1+0x22dc], R88 ;  /* 0x0022dc5801007387 */ /* 0x000fe80000100800 */
[----:B------:R-:W2:Y:S01]  /*3ee10*/  LDL.LU.64 R164, [R1+0x2f8] ;  /* 0x0002f80001a47983 */ /* 0x000ea20000300a00 */
[----:B0-----:R-:W-:Y:S02]  /*3ee20*/  IADD3.X R2, PT, PT, R43, UR14, RZ, P1, !PT ;  /* 0x0000000e2b027c10 */ /* 0x001fe40008ffe4ff */
[----:B---3--:R-:W-:-:S05]  /*3ee30*/  IADD3 R8, P6, PT, R4, UR12, RZ ;  /* 0x0000000c04087c10 */ /* 0x008fca000ffde0ff */
[----:B------:R0:W-:Y:S01]  /*3ee40*/  STL [R1+0x22e0], R8 ;  /* 0x0022e00801007387 */ /* 0x0001e20000100800 */
[----:B------:R-:W-:-:S03]  /*3ee50*/  IADD3.X R4, PT, PT, R5, UR14, RZ, P6, !PT ;  /* 0x0000000e05047c10 */ /* 0x000fc6000b7fe4ff */
[----:B------:R1:W-:Y:S01]  /*3ee60*/  STL [R1+0x2c8], R2 ;  /* 0x0002c80201007387 */ /* 0x0003e20000100800 */
[----:B0-----:R-:W-:-:S03]  /*3ee70*/  IADD3.X R8, PT, PT, R87, UR14, RZ, P4, !PT ;  /* 0x0000000e57087c10 */ /* 0x001fc6000a7fe4ff */
[----:B------:R-:W3:Y:S01]  /*3ee80*/  LDL.LU.64 R86, [R1+0x300] ;  /* 0x0003000001567983 */ /* 0x000ee20000300a00 */
[----:B-1----:R-:W-:-:S03]  /*3ee90*/  IADD3.X R2, PT, PT, R45, UR14, RZ, P5, !PT ;  /* 0x0000000e2d027c10 */ /* 0x002fc6000affe4ff */
[----:B------:R-:W-:Y:S01]  /*3eea0*/  STL [R1+0x2cc], R8 ;  /* 0x0002cc0801007387 */ /* 0x000fe20000100800 */
[----:B------:R-:W-:-:S03]  /*3eeb0*/  IADD3 R5, P1, PT, R46, UR12, RZ ;  /* 0x0000000c2e057c10 */ /* 0x000fc6000ff3e0ff */
[----:B------:R4:W-:Y:S04]  /*3eec0*/  STL [R1+0x2d8], R2 ;  /* 0x0002d80201007387 */ /* 0x0009e80000100800 */
[----:B------:R0:W-:Y:S01]  /*3eed0*/  STL [R1+0x2dc], R4 ;  /* 0x0002dc0401007387 */ /* 0x0001e20000100800 */
[----:B----4-:R-:W-:-:S03]  /*3eee0*/  IADD3 R2, P4, PT, R140, UR12, RZ ;  /* 0x0000000c8c027c10 */ /* 0x010fc6000ff9e0ff */
[----:B------:R-:W-:Y:S01]  /*3eef0*/  STL [R1+0x22e4], R5 ;  /* 0x0022e40501007387 */ /* 0x000fe20000100800 */
[----:B0-----:R-:W-:-:S03]  /*3ef00*/  IADD3 R4, P5, PT, R48, UR12, RZ ;  /* 0x0000000c30047c10 */ /* 0x001fc6000ffbe0ff */
[----:B------:R0:W-:Y:S04]  /*3ef10*/  STL [R1+0x22e8], R2 ;  /* 0x0022e80201007387 */ /* 0x0001e80000100800 */
[----:B------:R1:W-:Y:S01]  /*3ef20*/  STL [R1+0x22ec], R4 ;  /* 0x0022ec0401007387 */ /* 0x0003e20000100800 */
[----:B0-----:R-:W-:Y:S02]  /*3ef30*/  IADD3.X R2, PT, PT, R47, UR14, RZ, P1, !PT ;  /* 0x0000000e2f027c10 */ /* 0x001fe40008ffe4ff */
[----:B------:R-:W-:Y:S01]  /*3ef40*/  IADD3 R8, P6, PT, R84, UR12, RZ ;  /* 0x0000000c54087c10 */ /* 0x000fe2000ffde0ff */
[----:B-1----:R-:W4:Y:S04]  /*3ef50*/  LDL.LU.64 R4, [R1+0x308] ;  /* 0x0003080001047983 */ /* 0x002f280000300a00 */
        /* <DEDUP_REMOVED lines=15> */
[----:B0-----:R-:W-:-:S03]  /*3f050*/  IADD3.X R2, PT, PT, R51, UR14, RZ, P1, !PT ;  /* 0x0000000e33027c10 */ /* 0x001fc60008ffe4ff */
[----:B-1----:R-:W2:Y:S01]  /*3f060*/  LDL.LU.64 R84, [R1+0x318] ;  /* 0x0003180001547983 */ /* 0x002ea20000300a00 */
[----:B---3--:R-:W-:-:S05]  /*3f070*/  IADD3 R8, P6, PT, R86, UR12, RZ ;  /* 0x0000000c56087c10 */ /* 0x008fca000ffde0ff */
        /* <DEDUP_REMOVED lines=10> */
[----:B----4-:R-:W-:-:S02]  /*3f120*/  IADD3 R2, P4, PT, R4, UR12, RZ ;  /* 0x0000000c04027c10 */ /* 0x010fc4000ff9e0ff */
[----:B-1----:R-:W-:Y:S01]  /*3f130*/  IADD3 R86, P5, PT, R118, UR12, RZ ;  /* 0x0000000c76567c10 */ /* 0x002fe2000ffbe0ff */
[----:B------:R0:W-:Y:S04]  /*3f140*/  STL [R1+0x2304], R8 ;  /* 0x0023040801007387 */ /* 0x0001e80000100800 */
[----:B------:R1:W-:Y:S04]  /*3f150*/  STL [R1+0x2308], R2 ;  /* 0x0023080201007387 */ /* 0x0003e80000100800 */
[----:B------:R4:W-:Y:S01]  /*3f160*/  STL [R1+0x230c], R86 ;  /* 0x00230c5601007387 */ /* 0x0009e20000100800 */
[----:B0-----:R-:W-:-:S02]  /*3f170*/  IADD3 R8, P6, PT, R140, UR12, RZ ;  /* 0x0000000c8c087c10 */ /* 0x001fc4000ffde0ff */
        /* <DEDUP_REMOVED lines=16> */
[----:B------:R1:W-:Y:S04]  /*3f280*/  STL [R1+0x231c], R88 ;  /* 0x00231c5801007387 */ /* 0x0003e80000100800 */
[----:B------:R-:W2:Y:S01]  /*3f290*/  LDL.LU.64 R140, [R1+0x338] ;  /* 0x00033800018c7983 */ /* 0x000ea20000300a00 */
[----:B0-----:R-:W-:Y:S02]  /*3f2a0*/  IADD3.X R2, PT, PT, R53, UR14, RZ, P1, !PT ;  /* 0x0000000e35027c10 */ /* 0x001fe40008ffe4ff */
[----:B---3--:R-:W-:-:S05]  /*3f2b0*/  IADD3 R8, P6, PT, R164, UR12, RZ ;  /* 0x0000000ca4087c10 */ /* 0x008fca000ffde0ff */
[----:B------:R0:W-:Y:S01]  /*3f2c0*/  STL [R1+0x2320], R8 ;  /* 0x0023200801007387 */ /* 0x0001e20000100800 */
[----:B-1----:R-:W-:-:S03]  /*3f2d0*/  IADD3.X R88, PT, PT, R165, UR14, RZ, P6, !PT ;  /* 0x0000000ea5587c10 */ /* 0x002fc6000b7fe4ff */
[----:B------:R1:W-:Y:S01]  /*3f2e0*/  STL [R1+0x318], R2 ;  /* 0x0003180201007387 */ /* 0x0003e20000100800 */
[----:B0-----:R-:W-:-:S03]  /*3f2f0*/  IADD3.X R8, PT, PT, R85, UR14, RZ, P4, !PT ;  /* 0x0000000e55087c10 */ /* 0x001fc6000a7fe4ff */
[----:B------:R-:W3:Y:S01]  /*3f300*/  LDL.LU.64 R84, [R1+0x340] ;  /* 0x0003400001547983 */ /* 0x000ee20000300a00 */
[----:B-1----:R-:W-:-:S03]  /*3f310*/  IADD3.X R2, PT, PT, R55, UR14, RZ, P5, !PT ;  /* 0x0000000e37027c10 */ /* 0x002fc6000affe4ff */
[----:B------:R0:W-:Y:S04]  /*3f320*/  STL [R1+0x31c], R8 ;  /* 0x00031c0801007387 */ /* 0x0001e80000100800 */
[----:B------:R-:W-:Y:S04]  /*3f330*/  STL [R1+0x320], R2 ;  /* 0x0003200201007387 */ /* 0x000fe80000100800 */
[----:B------:R1:W-:Y:S01]  /*3f340*/  STL [R1+0x324], R88 ;  /* 0x0003245801007387 */ /* 0x0003e20000100800 */
[----:B0-----:R-:W-:-:S05]  /*3f350*/  IADD3 R8, P1, PT, R56, UR12, RZ ;  /* 0x0000000c38087c10 */ /* 0x001fca000ff3e0ff */
[----:B------:R-:W-:Y:S01]  /*3f360*/  STL [R1+0x2324], R8 ;  /* 0x0023240801007387 */ /* 0x000fe20000100800 */
[----:B-1----:R-:W-:Y:S02]  /*3f370*/  IADD3 R88, P5, PT, R58, UR12, RZ ;  /* 0x0000000c3a587c10 */ /* 0x002fe4000ffbe0ff */
[----:B----4-:R-:W-:-:S05]  /*3f380*/  IADD3 R2, P4, PT, R86, UR12, RZ ;  /* 0x0000000c56027c10 */ /* 0x010fca000ff9e0ff */
        /* <DEDUP_REMOVED lines=9> */
[----:B-1----:R-:W-:Y:S02]  /*3f420*/  IADD3.X R2, PT, PT, R59, UR14, RZ, P5, !PT ;  /* 0x0000000e3b027c10 */ /* 0x002fe4000affe4ff */
[----:B------:R-:W-:Y:S01]  /*3f430*/  IADD3.X R4, PT, PT, R5, UR14, RZ, P6, !PT ;  /* 0x0000000e05047c10 */ /* 0x000fe2000b7fe4ff */
[----:B------:R-:W-:Y:S01]  /*3f440*/  STL [R1+0x32c], R8 ;  /* 0x00032c0801007387 */ /* 0x000fe20000100800 */
[----:B------:R-:W-:-:S03]  /*3f450*/  IADD3 R5, P1, PT, R60, UR12, RZ ;  /* 0x0000000c3c057c10 */ /* 0x000fc6000ff3e0ff */
[----:B------:R-:W-:Y:S04]  /*3f460*/  STL [R1+0x330], R2 ;  /* 0x0003300201007387 */ /* 0x000fe80000100800 */
[----:B------:R0:W-:Y:S04]  /*3f470*/  STL [R1+0x334], R4 ;  /* 0x0003340401007387 */ /* 0x0001e80000100800 */
[----:B------:R-:W-:Y:S01]  /*3f480*/  STL [R1+0x2334], R5 ;  /* 0x0023340501007387 */ /* 0x000fe20000100800 */
[----:B0-----:R-:W-:Y:S02]  /*3f490*/  IADD3 R4, P5, PT, R120, UR12, RZ ;  /* 0x0000000c78047c10 */ /* 0x001fe4000ffbe0ff */
[----:B--2---:R-:W-:-:S05]  /*3f4a0*/  IADD3 R2, P4, PT, R140, UR12, RZ ;  /* 0x0000000c8c027c10 */ /* 0x004fca000ff9e0ff */
[----:B------:R0:W-:Y:S04]  /*3f4b0*/  STL [R1+0x2338], R2 ;  /* 0x0023380201007387 */ /* 0x0001e80000100800 */
[----:B------:R1:W-:Y:S01]  /*3f4c0*/  STL [R1+0x233c], R4 ;  /* 0x00233c0401007387 */ /* 0x0003e20000100800 */
[----:B0-----:R-:W-:-:S03]  /*3f4d0*/  IADD3.X R2, PT, PT, R61, UR14, RZ, P1, !PT ;  /* 0x0000000e3d027c10 */ /* 0x001fc60008ffe4ff */
[----:B-1----:R-:W2:Y:S01]  /*3f4e0*/  LDL.LU.64 R4, [R1+0x358] ;  /* 0x0003580001047983 */ /* 0x002ea20000300a00 */
[----:B---3--:R-:W-:-:S05]  /*3f4f0*/  IADD3 R8, P6, PT, R84, UR12, RZ ;  /* 0x0000000c54087c10 */ /* 0x008fca000ffde0ff */
[----:B------:R0:W-:Y:S04]  /*3f500*/  STL [R1+0x2340], R8 ;  /* 0x0023400801007387 */ /* 0x0001e80000100800 */
[----:B------:R1:W-:Y:S01]  /*3f510*/  STL [R1+0x338], R2 ;  /* 0x0003380201007387 */ /* 0x0003e20000100800 */
[----:B------:R-:W-:Y:S02]  /*3f520*/  IADD3.X R84, PT, PT, R85, UR14, RZ, P6, !PT ;  /* 0x0000000e55547c10 */ /* 0x000fe4000b7fe4ff */
[----:B0-----:R-:W-:Y:S02]  /*3f530*/  IADD3.X R8, PT, PT, R141, UR14, RZ, P4, !PT ;  /* 0x0000000e8d087c10 */ /* 0x001fe4000a7fe4ff */
[----:B------:R-:W3:Y:S01]  /*3f540*/  LDL.LU.64 R140, [R1+0x360] ;  /* 0x00036000018c7983 */ /* 0x000ee20000300a00 */
[----:B-1----:R-:W-:-:S03]  /*3f550*/  IADD3.X R2, PT, PT, R121, UR14, RZ, P5, !PT ;  /* 0x0000000e79027c10 */ /* 0x002fc6000affe4ff */
[----:B------:R0:W-:Y:S04]  /*3f560*/  STL [R1+0x33c], R8 ;  /* 0x00033c0801007387 */ /* 0x0001e80000100800 */
[----:B------:R4:W-:Y:S01]  /*3f570*/  STL [R1+0x340], R2 ;  /* 0x0003400201007387 */ /* 0x0009e20000100800 */
[----:B0-----:R-:W-:-:S03]  /*3f580*/  IADD3 R8, P1, PT, R122, UR12, RZ ;  /* 0x0000000c7a087c10 */ /* 0x001fc6000ff3e0ff */
[----:B------:R0:W-:Y:S01]  /*3f590*/  STL [R1+0x344], R84 ;  /* 0x0003445401007387 */ /* 0x0001e20000100800 */
[----:B----4-:R-:W-:-:S03]  /*3f5a0*/  IADD3 R2, P4, PT, R164, UR12, RZ ;  /* 0x0000000ca4027c10 */ /* 0x010fc6000ff9e0ff */
[----:B------:R-:W-:Y:S01]  /*3f5b0*/  STL [R1+0x2344], R8 ;  /* 0x0023440801007387 */ /* 0x000fe20000100800 */
[----:B0-----:R-:W-:-:S03]  /*3f5c0*/  IADD3 R84, P5, PT, R124, UR12, RZ ;  /* 0x0000000c7c547c10 */ /* 0x001fc6000ffbe0ff */
[----:B------:R0:W-:Y:S04]  /*3f5d0*/  STL [R1+0x2348], R2 ;  /* 0x0023480201007387 */ /* 0x0001e80000100800 */
[----:B------:R1:W-:Y:S01]  /*3f5e0*/  STL [R1+0x234c], R84 ;  /* 0x00234c5401007387 */ /* 0x0003e20000100800 */
[----:B0-----:R-:W-:-:S03]  /*3f5f0*/  IADD3.X R2, PT, PT, R123, UR14, RZ, P1, !PT ;  /* 0x0000000e7b027c10 */ /* 0x001fc60008ffe4ff */
[----:B-1----:R-:W4:Y:S01]  /*3f600*/  LDL.LU.64 R84, [R1+0x368] ;  /* 0x0003680001547983 */ /* 0x002f220000300a00 */
        /* <DEDUP_REMOVED lines=8> */
[----:B------:R-:W-:Y:S01]  /*3f690*/  STL [R1+0x350], R2 ;  /* 0x0003500201007387 */ /* 0x000fe20000100800 */
[----:B0-----:R-:W-:-:S03]  /*3f6a0*/  IADD3 R8, P1, PT, R62, UR12, RZ ;  /* 0x0000000c3e087c10 */ /* 0x001fc6000ff3e0ff */
        /* <DEDUP_REMOVED lines=11> */
[----:B0-----:R-:W-:-:S03]  /*3f760*/  IADD3.X R8, PT, PT, R5, UR14, RZ, P4, !PT ;  /* 0x0000000e05087c10 */ /* 0x001fc6000a7fe4ff */
[----:B------:R-:W3:Y:S01]  /*3f770*/  LDL.LU.64 R4, [R1+0x380] ;  /* 0x0003800001047983 */ /* 0x000ee20000300a00 */
[----:B-1----:R-:W-:-:S03]  /*3f780*/  IADD3.X R2, PT, PT, R65, UR14, RZ, P5, !PT ;  /* 0x0000000e41027c10 */ /* 0x002fc6000affe4ff */
[----:B------:R0:W-:Y:S01]  /*3f790*/  STL [R1+0x35c], R8 ;  /* 0x00035c0801007387 */ /* 0x0001e20000100800 */
[----:B------:R-:W-:-:S03]  /*3f7a0*/  IADD3 R88, P1, PT, R66, UR12, RZ ;  /* 0x0000000c42587c10 */ /* 0x000fc6000ff3e0ff */
[----:B------:R4:W-:Y:S01]  /*3f7b0*/  STL [R1+0x360], R2 ;  /* 0x0003600201007387 */ /* 0x0009e20000100800 */
[----:B0-----:R-:W-:-:S05]  /*3f7c0*/  IADD3.X R8, PT, PT, R141, UR14, RZ, P6, !PT ;  /* 0x0000000e8d087c10 */ /* 0x001fca000b7fe4ff */
[----:B------:R0:W-:Y:S01]  /*3f7d0*/  STL [R1+0x364], R8 ;  /* 0x0003640801007387 */ /* 0x0001e20000100800 */
[----:B----4-:R-:W-:-:S03]  /*3f7e0*/  IADD3 R2, P4, PT, R84, UR12, RZ ;  /* 0x0000000c54027c10 */ /* 0x010fc6000ff9e0ff */
[----:B------:R1:W-:Y:S01]  /*3f7f0*/  STL [R1+0x2364], R88 ;  /* 0x0023645801007387 */ /* 0x0003e20000100800 */
[----:B0-----:R-:W-:-:S03]  /*3f800*/  IADD3 R8, P5, PT, R68, UR12, RZ ;  /* 0x0000000c44087c10 */ /* 0x001fc6000ffbe0ff */
[----:B------:R0:W-:Y:S04]  /*3f810*/  STL [R1+0x2368], R2 ;  /* 0x0023680201007387 */ /* 0x0001e80000100800 */
[----:B------:R4:W-:Y:S01]  /*3f820*/  STL [R1+0x236c], R8 ;  /* 0x00236c0801007387 */ /* 0x0009e20000100800 */
[----:B-1----:R-:W-:Y:S02]  /*3f830*/  IADD3 R88, P6, PT, R164, UR12, RZ ;  /* 0x0000000ca4587c10 */ /* 0x002fe4000ffde0ff */
[----:B0-----:R-:W-:Y:S02]  /*3f840*/  IADD3.X R2, PT, PT, R67, UR14, RZ, P1, !PT ;  /* 0x0000000e43027c10 */ /* 0x001fe40008ffe4ff */
[----:B----4-:R-:W-:Y:S01]  /*3f850*/  IADD3.X R8, PT, PT, R85, UR14, RZ, P4, !PT ;  /* 0x0000000e55087c10 */ /* 0x010fe2000a7fe4ff */
[----:B------:R-:W-:Y:S04]  /*3f860*/  STL [R1+0x2370], R88 ;  /* 0x0023705801007387 */ /* 0x000fe80000100800 */
[----:B------:R-:W4:Y:S04]  /*3f870*/  LDL.LU.64 R140, [R1+0x388] ;  /* 0x00038800018c7983 */ /* 0x000f280000300a00 */
[----:B------:R0:W-:Y:S04]  /*3f880*/  STL [R1+0x368], R2 ;  /* 0x0003680201007387 */ /* 0x0001e80000100800 */
[----:B------:R1:W-:Y:S04]  /*3f890*/  STL [R1+0x36c], R8 ;  /* 0x00036c0801007387 */ /* 0x0003e80000100800 */
[----:B------:R-:W4:Y:S01]  /*3f8a0*/  LDL.LU.64 R84, [R1+0x390] ;  /* 0x0003900001547983 */ /* 0x000f220000300a00 */
[----:B0-----:R-:W-:-:S02]  /*3f8b0*/  IADD3.X R2, PT, PT, R69, UR14, RZ, P5, !PT ;  /* 0x0000000e45027c10 */ /* 0x001fc4000affe4ff */
[----:B-1----:R-:W-:-:S03]  /*3f8c0*/  IADD3.X R8, PT, PT, R165, UR14, RZ, P6, !PT ;  /* 0x0000000ea5087c10 */ /* 0x002fc6000b7fe4ff */
[----:B------:R0:W-:Y:S04]  /*3f8d0*/  STL [R1+0x370], R2 ;  /* 0x0003700201007387 */ /* 0x0001e80000100800 */
[----:B------:R1:W-:Y:S01]  /*3f8e0*/  STL [R1+0x374], R8 ;  /* 0x0003740801007387 */ /* 0x0003e20000100800 */
[----:B0-----:R-:W-:Y:S02]  /*3f8f0*/  IADD3 R2, P1, PT, R70, UR12, RZ ;  /* 0x0000000c46027c10 */ /* 0x001fe4000ff3e0ff */
[----:B-1----:R-:W-:-:S03]  /*3f900*/  IADD3 R8, P5, PT, R126, UR12, RZ ;  /* 0x0000000c7e087c10 */ /* 0x002fc6000ffbe0ff */
[----:B------:R-:W-:Y:S01]  /*3f910*/  STL [R1+0x2374], R2 ;  /* 0x0023740201007387 */ /* 0x000fe20000100800 */
[----:B--2---:R-:W-:-:S05]  /*3f920*/  IADD3 R88, P4, PT, R86, UR12, RZ ;  /* 0x0000000c56587c10 */ /* 0x004fca000ff9e0ff */
[----:B------:R0:W-:Y:S04]  /*3f930*/  STL [R1+0x2378], R88 ;  /* 0x0023785801007387 */ /* 0x0001e80000100800 */
[----:B------:R1:W-:Y:S01]  /*3f940*/  STL [R1+0x237c], R8 ;  /* 0x00237c0801007387 */ /* 0x0003e20000100800 */
[----:B0-----:R-:W-:Y:S02]  /*3f950*/  IADD3.X R88, PT, PT, R71, UR14, RZ, P1, !PT ;  /* 0x0000000e47587c10 */ /* 0x001fe40008ffe4ff */
[----:B---3--:R-:W-:Y:S02]  /*3f960*/  IADD3 R2, P6, PT, R4, UR12, RZ ;  /* 0x0000000c04027c10 */ /* 0x008fe4000ffde0ff */
[----:B-1----:R-:W-:-:S03]  /*3f970*/  IADD3.X R8, PT, PT, R87, UR14, RZ, P4, !PT ;  /* 0x0000000e57087c10 */ /* 0x002fc6000a7fe4ff */
[----:B------:R0:W-:Y:S04]  /*3f980*/  STL [R1+0x2380], R2 ;  /* 0x0023800201007387 */ /* 0x0001e80000100800 */
[----:B------:R1:W-:Y:S04]  /*3f990*/  STL [R1+0x378], R88 ;  /* 0x0003785801007387 */ /* 0x0003e80000100800 */
[----:B------:R-:W2:Y:S01]  /*3f9a0*/  LDL.LU.64 R86, [R1+0x398] ;  /* 0x0003980001567983 */ /* 0x000ea20000300a00 */
[----:B0-----:R-:W-:-:S03]  /*3f9b0*/  IADD3.X R2, PT, PT, R127, UR14, RZ, P5, !PT ;  /* 0x0000000e7f027c10 */ /* 0x001fc6000affe4ff */
[----:B------:R0:W-:Y:S04]  /*3f9c0*/  STL [R1+0x37c], R8 ;  /* 0x00037c0801007387 */ /* 0x0001e80000100800 */
[----:B------:R3:W-:Y:S01]  /*3f9d0*/  STL [R1+0x380], R2 ;  /* 0x0003800201007387 */ /* 0x0007e20000100800 */
[----:B-1----:R-:W-:Y:S02]  /*3f9e0*/  IADD3 R88, P1, PT, R128, UR12, RZ ;  /* 0x0000000c80587c10 */ /* 0x002fe4000ff3e0ff */
[----:B0-----:R-:W-:Y:S02]  /*3f9f0*/  IADD3.X R8, PT, PT, R5, UR14, RZ, P6, !PT ;  /* 0x0000000e05087c10 */ /* 0x001fe4000b7fe4ff */
[----:B------:R-:W2:Y:S01]  /*3fa00*/  LDL.LU.64 R4, [R1+0x3a0] ;  /* 0x0003a00001047983 */ /* 0x000ea20000300a00 */
[----:B---3--:R-:W0:Y:S03]  /*3fa10*/  LDC R2, c[0x0][0x3a0] ;  /* 0x0000e800ff027b82 */ /* 0x008e260000000800 */
[----:B------:R1:W-:Y:S04]  /*3fa20*/  STL [R1+0x384], R8 ;  /* 0x0003840801007387 */ /* 0x0003e80000100800 */
[----:B------:R3:W-:Y:S01]  /*3fa30*/  STL [R1+0x2384], R88 ;  /* 0x0023845801007387 */ /* 0x0007e20000100800 */
[----:B-1----:R-:W-:-:S02]  /*3fa40*/  IADD3 R8, P5, PT, R130, UR12, RZ ;  /* 0x0000000c82087c10 */ /* 0x002fc4000ffbe0ff */
[----:B----4-:R-:W-:-:S05]  /*3fa50*/  IADD3 R91, P4, PT, R140, UR12, RZ ;  /* 0x0000000c8c5b7c10 */ /* 0x010fca000ff9e0ff */
[----:B------:R1:W-:Y:S04]  /*3fa60*/  STL [R1+0x2388], R91 ;  /* 0x0023885b01007387 */ /* 0x0003e80000100800 */
[----:B------:R4:W-:Y:S01]  /*3fa70*/  STL [R1+0x238c], R8 ;  /* 0x00238c0801007387 */ /* 0x0009e20000100800 */
[----:B---3--:R-:W-:Y:S02]  /*3fa80*/  IADD3 R88, P6, PT, R84, UR12, RZ ;  /* 0x0000000c54587c10 */ /* 0x008fe4000ffde0ff */
[----:B-1----:R-:W-:Y:S01]  /*3fa90*/  IADD3.X R91, PT, PT, R129, UR14, RZ, P1, !PT ;  /* 0x0000000e815b7c10 */ /* 0x002fe20008ffe4ff */
[----:B----4-:R-:W3:Y:S04]  /*3faa0*/  LDL.LU R8, [R1+0x1580] ;  /* 0x0015800001087983 */ /* 0x010ee80000300800 */
[----:B------:R1:W-:Y:S04]  /*3fab0*/  STL [R1+0x2390], R88 ;  /* 0x0023905801007387 */ /* 0x0003e80000100800 */
[----:B------:R-:W-:Y:S04]  /*3fac0*/  STL [R1+0x388], R91 ;  /* 0x0003885b01007387 */ /* 0x000fe80000100800 */
[----:B------:R-:W4:Y:S01]  /*3fad0*/  LDL.LU.64 R164, [R1+0x3a8] ;  /* 0x0003a80001a47983 */ /* 0x000f220000300a00 */
[----:B-1----:R-:W-:-:S05]  /*3fae0*/  IADD3.X R88, PT, PT, R141, UR14, RZ, P4, !PT ;  /* 0x0000000e8d587c10 */ /* 0x002fca000a7fe4ff */
[----:B------:R1:W-:Y:S02]  /*3faf0*/  STL [R1+0x38c], R88 ;  /* 0x00038c5801007387 */ /* 0x0003e40000100800 */
[----:B-1----:R-:W-:Y:S02]  /*3fb00*/  IADD3.X R88, PT, PT, R85, UR14, RZ, P6, !PT ;  /* 0x0000000e55587c10 */ /* 0x002fe4000b7fe4ff */
[----:B------:R-:W4:Y:S01]  /*3fb10*/  LDL.LU.64 R84, [R1+0x3b0] ;  /* 0x0003b00001547983 */ /* 0x000f220000300a00 */
[----:B------:R-:W-:-:S05]  /*3fb20*/  IADD3.X R91, PT, PT, R131, UR14, RZ, P5, !PT ;  /* 0x0000000e835b7c10 */ /* 0x000fca000affe4ff */
[----:B------:R1:W-:Y:S04]  /*3fb30*/  STL [R1+0x390], R91 ;  /* 0x0003905b01007387 */ /* 0x0003e80000100800 */
[----:B------:R2:W-:Y:S01]  /*3fb40*/  STL [R1+0x394], R88 ;  /* 0x0003945801007387 */ /* 0x0005e20000100800 */
[----:B------:R-:W-:Y:S02]  /*3fb50*/  IADD3 R99, P5, PT, R74, UR12, RZ ;  /* 0x0000000c4a637c10 */ /* 0x000fe4000ffbe0ff */
[----:B-1----:R-:W-:-:S05]  /*3fb60*/  IADD3 R91, P1, PT, R72, UR12, RZ ;  /* 0x0000000c485b7c10 */ /* 0x002fca000ff3e0ff */
[----:B------:R-:W-:Y:S01]  /*3fb70*/  STL [R1+0x2394], R91 ;  /* 0x0023945b01007387 */ /* 0x000fe20000100800 */
[----:B--2---:R-:W-:-:S05]  /*3fb80*/  IADD3 R88, P4, PT, R86, UR12, RZ ;  /* 0x0000000c56587c10 */ /* 0x004fca000ff9e0ff */
[----:B------:R1:W-:Y:S01]  /*3fb90*/  STL [R1+0x2398], R88 ;  /* 0x0023985801007387 */ /* 0x0003e20000100800 */
[----:B------:R-:W-:Y:S02]  /*3fba0*/  IADD3.X R87, PT, PT, R87, UR14, RZ, P4, !PT ;  /* 0x0000000e57577c10 */ /* 0x000fe4000a7fe4ff */
[----:B------:R-:W-:Y:S01]  /*3fbb0*/  IADD3.X R86, PT, PT, R75, UR14, RZ, P5, !PT ;  /* 0x0000000e4b567c10 */ /* 0x000fe2000affe4ff */
[----:B------:R-:W-:Y:S01]  /*3fbc0*/  STL [R1+0x239c], R99 ;  /* 0x00239c6301007387 */ /* 0x000fe20000100800 */
[----:B-1----:R-:W-:Y:S02]  /*3fbd0*/  IADD3.X R88, PT, PT, R73, UR14, RZ, P1, !PT ;  /* 0x0000000e49587c10 */ /* 0x002fe40008ffe4ff */
[----:B------:R-:W-:-:S04]  /*3fbe0*/  IADD3 R91, P6, PT, R4, UR12, RZ ;  /* 0x0000000c045b7c10 */ /* 0x000fc8000ffde0ff */
[----:B------:R-:W-:Y:S01]  /*3fbf0*/  IADD3.X R5, PT, PT, R5, UR14, RZ, P6, !PT ;  /* 0x0000000e05057c10 */ /* 0x000fe2000b7fe4ff */
[----:B------:R-:W-:Y:S04]  /*3fc00*/  STL [R1+0x23a0], R91 ;  /* 0x0023a05b01007387 */ /* 0x000fe80000100800 */
[----:B------:R-:W-:Y:S04]  /*3fc10*/  STL [R1+0x398], R88 ;  /* 0x0003985801007387 */ /* 0x000fe80000100800 */
[----:B------:R-:W-:Y:S04]  /*3fc20*/  STL [R1+0x39c], R87 ;  /* 0x00039c5701007387 */ /* 0x000fe80000100800 */
[----:B------:R-:W2:Y:S04]  /*3fc30*/  LDL.LU.64 R140, [R1+0x3b8] ;  /* 0x0003b800018c7983 */ /* 0x000ea80000300a00 */
[----:B------:R1:W-:Y:S04]  /*3fc40*/  STL [R1+0x3a0], R86 ;  /* 0x0003a05601007387 */ /* 0x0003e80000100800 */
[----:B------:R-:W2:Y:S04]  /*3fc50*/  LDL.LU R4, [R1+0x4c] ;  /* 0x00004c0001047983 */ /* 0x000ea80000300800 */
[----:B------:R0:W-:Y:S01]  /*3fc60*/  STL [R1+0x3a4], R5 ;  /* 0x0003a40501007387 */ /* 0x0001e20000100800 */
[----:B-1----:R-:W-:-:S02]  /*3fc70*/  IADD3 R86, P5, PT, R78, UR12, RZ ;  /* 0x0000000c4e567c10 */ /* 0x002fc4000ffbe0ff */
[----:B0-----:R-:W-:Y:S01]  /*3fc80*/  IADD3 R5, P1, PT, R76, UR12, RZ ;  /* 0x0000000c4c057c10 */ /* 0x001fe2000ff3e0ff */
[----:B---3--:R-:W-:-:S04]  /*3fc90*/  VIADD R8, R8, 0x1 ;  /* 0x0000000108087836 */ /* 0x008fc80000000000 */
[----:B------:R0:W-:Y:S01]  /*3fca0*/  STL [R1+0x23a4], R5 ;  /* 0x0023a40501007387 */ /* 0x0001e20000100800 */
[----:B----4-:R-:W-:Y:S02]  /*3fcb0*/  IADD3 R87, P4, PT, R164, UR12, RZ ;  /* 0x0000000ca4577c10 */ /* 0x010fe4000ff9e0ff */
[----:B0-----:R-:W-:-:S03]  /*3fcc0*/  IADD3.X R5, PT, PT, R77, UR14, RZ, P1, !PT ;  /* 0x0000000e4d057c10 */ /* 0x001fc60008ffe4ff */
[----:B------:R-:W-:Y:S04]  /*3fcd0*/  STL [R1+0x23a8], R87 ;  /* 0x0023a85701007387 */ /* 0x000fe80000100800 */
[----:B------:R-:W-:Y:S04]  /*3fce0*/  STL [R1+0x1580], R8 ;  /* 0x0015800801007387 */ /* 0x000fe80000100800 */
[----:B------:R0:W-:Y:S04]  /*3fcf0*/  STL [R1+0x23ac], R86 ;  /* 0x0023ac5601007387 */ /* 0x0001e80000100800 */
[----:B------:R1:W-:Y:S01]  /*3fd00*/  STL [R1+0x3a8], R5 ;  /* 0x0003a80501007387 */ /* 0x0003e20000100800 */
[----:B------:R-:W-:-:S03]  /*3fd10*/  IADD3 R88, P1, PT, R84, UR12, RZ ;  /* 0x0000000c54587c10 */ /* 0x000fc6000ff3e0ff */
[----:B0-----:R-:W3:Y:S01]  /*3fd20*/  LDL.LU.64 R86, [R1+0x3c0] ;  /* 0x0003c00001567983 */ /* 0x001ee20000300a00 */
[----:B------:R-:W-:-:S03]  /*3fd30*/  IADD3.X R91, PT, PT, R165, UR14, RZ, P4, !PT ;  /* 0x0000000ea55b7c10 */ /* 0x000fc6000a7fe4ff */
[----:B-1----:R-:W4:Y:S04]  /*3fd40*/  LDL.LU R5, [R1+0x48] ;  /* 0x0000480001057983 */ /* 0x002f280000300800 */
[----:B------:R0:W-:Y:S04]  /*3fd50*/  STL [R1+0x23b0], R88 ;  /* 0x0023b05801007387 */ /* 0x0001e80000100800 */
[----:B------:R-:W4:Y:S01]  /*3fd60*/  LDL.LU.64 R164, [R1+0x3c8] ;  /* 0x0003c80001a47983 */ /* 0x000f220000300a00 */
[----:B------:R-:W-:Y:S01]  /*3fd70*/  IMAD R2, R8, -0x100, R2 ;  /* 0xffffff0008027824 */ /* 0x000fe200078e0202 */
[----:B------:R-:W-:-:S02]  /*3fd80*/  IADD3.X R8, PT, PT, R85, UR14, RZ, P1, !PT ;  /* 0x0000000e55087c10 */ /* 0x000fc40008ffe4ff */
[----:B0-----:R-:W-:Y:S01]  /*3fd90*/  IADD3.X R88, PT, PT, R79, UR14, RZ, P5, !PT ;  /* 0x0000000e4f587c10 */ /* 0x001fe2000affe4ff */
[----:B------:R0:W-:Y:S04]  /*3fda0*/  STL [R1+0x3ac], R91 ;  /* 0x0003ac5b01007387 */ /* 0x0001e80000100800 */
[----:B------:R-:W-:Y:S04]  /*3fdb0*/  STL [R1+0x3b0], R88 ;  /* 0x0003b05801007387 */ /* 0x000fe80000100800 */
[----:B------:R-:W4:Y:S01]  /*3fdc0*/  LDL.LU.64 R84, [R1+0x29b8] ;  /* 0x0029b80001547983 */ /* 0x000f220000300a00 */
[----:B0-----:R-:W-:-:S03]  /*3fdd0*/  IADD3 R91, P4, PT, R80, UR12, RZ ;  /* 0x0000000c505b7c10 */ /* 0x001fc6000ff9e0ff */
[----:B------:R0:W-:Y:S04]  /*3fde0*/  STL [R1+0x3b4], R8 ;  /* 0x0003b40801007387 */ /* 0x0001e80000100800 */
[----:B------:R-:W-:Y:S01]  /*3fdf0*/  STL [R1+0x23b4], R91 ;  /* 0x0023b45b01007387 */ /* 0x000fe20000100800 */
[----:B0-----:R-:W-:Y:S02]  /*3fe00*/  IADD3 R8, P6, PT, R132, UR12, RZ ;  /* 0x0000000c84087c10 */ /* 0x001fe4000ffde0ff */
[----:B------:R-:W-:Y:S02]  /*3fe10*/  ISETP.GT.AND P1, PT, R2, RZ, PT ;  /* 0x000000ff0200720c */ /* 0x000fe40003f24270 */
[----:B------:R-:W-:Y:S02]  /*3fe20*/  PRMT R0, RZ, 0x7610, R0 ;  /* 0x00007610ff007816 */ /* 0x000fe40000000000 */
[----:B--2---:R-:W-:-:S05]  /*3fe30*/  IADD3 R88, P5, PT, R140, UR12, RZ ;  /* 0x0000000c8c587c10 */ /* 0x004fca000ffbe0ff */
[----:B------:R0:W-:Y:S04]  /*3fe40*/  STL [R1+0x23b8], R88 ;  /* 0x0023b85801007387 */ /* 0x0001e80000100800 */
[----:B------:R1:W-:Y:S01]  /*3fe50*/  STL [R1+0x23bc], R8 ;  /* 0x0023bc0801007387 */ /* 0x0003e20000100800 */
[----:B0-----:R-:W-:Y:S02]  /*3fe60*/  IADD3.X R88, PT, PT, R81, UR14, RZ, P4, !PT ;  /* 0x0000000e51587c10 */ /* 0x001fe4000a7fe4ff */
[----:B-1----:R-:W-:-:S03]  /*3fe70*/  IADD3.X R8, PT, PT, R141, UR14, RZ, P5, !PT ;  /* 0x0000000e8d087c10 */ /* 0x002fc6000affe4ff */
[----:B------:R0:W-:Y:S01]  /*3fe80*/  STL [R1+0x3b8], R88 ;  /* 0x0003b85801007387 */ /* 0x0001e20000100800 */
[----:B------:R-:W-:-:S03]  /*3fe90*/  IADD3 R4, P4, PT, R4, UR13, RZ ;  /* 0x0000000d04047c10 */ /* 0x000fc6000ff9e0ff */
[----:B------:R-:W2:Y:S04]  /*3fea0*/  LDL.LU.64 R140, [R1+0x3e0] ;  /* 0x0003e000018c7983 */ /* 0x000ea80000300a00 */
[----:B------:R3:W-:Y:S01]  /*3feb0*/  STL [R1+0x3bc], R8 ;  /* 0x0003bc0801007387 */ /* 0x0007e20000100800 */
[----:B0-----:R-:W-:-:S03]  /*3fec0*/  IADD3.X R88, PT, PT, R133, UR14, RZ, P6, !PT ;  /* 0x0000000e85587c10 */ /* 0x001fc6000b7fe4ff */
[----:B------:R-:W-:Y:S04]  /*3fed0*/  STL [R1+0x4c], R4 ;  /* 0x00004c0401007387 */ /* 0x000fe80000100800 */
[----:B------:R0:W-:Y:S01]  /*3fee0*/  STL [R1+0x21c4], R88 ;  /* 0x0021c45801007387 */ /* 0x0001e20000100800 */
[----:B---3--:R-:W-:Y:S02]  /*3fef0*/  IADD3 R8, P5, PT, R86, UR12, RZ ;  /* 0x0000000c56087c10 */ /* 0x008fe4000ffbe0ff */
[----:B----4-:R-:W-:-:S03]  /*3ff00*/  IADD3.X R5, PT, PT, R5, UR9, RZ, P4, !PT ;  /* 0x0000000905057c10 */ /* 0x010fc6000a7fe4ff */
[----:B------:R1:W-:Y:S01]  /*3ff10*/  STL [R1+0x23c0], R8 ;  /* 0x0023c00801007387 */ /* 0x0003e20000100800 */
[----:B0-----:R-:W-:Y:S02]  /*3ff20*/  IADD3 R88, P4, PT, R134, UR12, RZ ;  /* 0x0000000c86587c10 */ /* 0x001fe4000ff9e0ff */
[----:B------:R-:W-:Y:S01]  /*3ff30*/  IADD3.X R91, PT, PT, R87, UR14, RZ, P5, !PT ;  /* 0x0000000e575b7c10 */ /* 0x000fe2000affe4ff */
[----:B------:R-:W3:Y:S01]  /*3ff40*/  @P1 LDG.E.U16 R0, desc[UR20][R4.64] ;  /* 0x0000001404001981 */ /* 0x000ee2000c1e1500 */
[----:B-1----:R-:W-:-:S03]  /*3ff50*/  IADD3 R8, P6, PT, R164, UR12, RZ ;  /* 0x0000000ca4087c10 */ /* 0x002fc6000ffde0ff */
[----:B------:R0:W-:Y:S04]  /*3ff60*/  STL [R1+0x23c4], R88 ;  /* 0x0023c45801007387 */ /* 0x0001e80000100800 */
[----:B------:R-:W-:Y:S04]  /*3ff70*/  STL [R1+0x48], R5 ;  /* 0x0000480501007387 */ /* 0x000fe80000100800 */
[----:B------:R1:W-:Y:S01]  /*3ff80*/  STL [R1+0x23c8], R8 ;  /* 0x0023c80801007387 */ /* 0x0003e20000100800 */
[----:B0-----:R-:W-:-:S03]  /*3ff90*/  IADD3.X R88, PT, PT, R135, UR14, RZ, P4, !PT ;  /* 0x0000000e87587c10 */ /* 0x001fc6000a7fe4ff */
[----:B------:R-:W4:Y:S01]  /*3ffa0*/  LDL.LU.64 R86, [R1+0x29b0] ;  /* 0x0029b00001567983 */ /* 0x000f220000300a00 */
[----:B-1----:R-:W-:-:S03]  /*3ffb0*/  IADD3.X R8, PT, PT, R165, UR14, RZ, P6, !PT ;  /* 0x0000000ea5087c10 */ /* 0x002fc6000b7fe4ff */
[----:B------:R-:W-:Y:S04]  /*3ffc0*/  STL [R1+0x3c0], R91 ;  /* 0x0003c05b01007387 */ /* 0x000fe80000100800 */
[----:B------:R-:W-:Y:S04]  /*3ffd0*/  STL [R1+0x3c8], R88 ;  /* 0x0003c85801007387 */ /* 0x000fe80000100800 */
[----:B------:R0:W-:Y:S04]  /*3ffe0*/  STL [R1+0x3cc], R8 ;  /* 0x0003cc0801007387 */ /* 0x0001e80000100800 */
[----:B------:R-:W4:Y:S04]  /*3fff0*/  LDL.LU R4, [R1+0x1584] ;  /* 0x0015840001047983 */ /* 0x000f280000300800 */
[----:B------:R-:W4:Y:S01]  /*40000*/  LDL.LU R5, [R1+0x1588] ;  /* 0x0015880001057983 */ /* 0x000f220000300800 */
[----:B0-----:R-:W-:-:S03]  /*40010*/  IADD3 R8, P6, PT, R136, UR12, RZ ;  /* 0x0000000c88087c10 */ /* 0x001fc6000ffde0ff */
[----:B------:R-:W4:Y:S01]  /*40020*/  LDL.LU R165, [R1+0x1590] ;  /* 0x0015900001a57983 */ /* 0x000f220000300800 */
[----:B------:R-:W-:Y:S02]  /*40030*/  ISETP.GT.AND P4, PT, R2, 0x1, PT ;  /* 0x000000010200780c */ /* 0x000fe40003f84270 */
[----:B------:R-:W-:Y:S01]  /*40040*/  PRMT R89, RZ, 0x7610, R89 ;  /* 0x00007610ff597816 */ /* 0x000fe20000000059 */
[----:B---3--:R2:W-:Y:S04]  /*40050*/  STL [R1+0x2c0], R0 ;  /* 0x0002c00001007387 */ /* 0x0085e80000100800 */
[----:B------:R-:W-:Y:S04]  /*40060*/  STL [R1+0x21c8], R8 ;  /* 0x0021c80801007387 */ /* 0x000fe80000100800 */
[----:B------:R-:W3:Y:S01]  /*40070*/  LDL.LU R164, [R1+0x158c] ;  /* 0x00158c0001a47983 */ /* 0x000ee20000300800 */
[----:B--2---:R-:W-:-:S05]  /*40080*/  IADD3 R0, P1, PT, R140, UR12, RZ ;  /* 0x0000000c8c007c10 */ /* 0x004fca000ff3e0ff */
[----:B------:R0:W-:Y:S01]  /*40090*/  STL [R1+0x21cc], R0 ;  /* 0x0021cc0001007387 */ /* 0x0001e20000100800 */
[----:B------:R-:W-:-:S03]  /*400a0*/  IADD3.X R88, PT, PT, R141, UR14, RZ, P1, !PT ;  /* 0x0000000e8d587c10 */ /* 0x000fc60008ffe4ff */
[----:B------:R-:W2:Y:S01]  /*400b0*/  LDL.LU R151, [R1+0x1598] ;  /* 0x0015980001977983 */ /* 0x000ea20000300800 */
[----:B0-----:R-:W-:-:S03]  /*400c0*/  IADD3.X R0, PT, PT, R137, UR14, RZ, P6, !PT ;  /* 0x0000000e89007c10 */ /* 0x001fc6000b7fe4ff */
[----:B------:R-:W2:Y:S01]  /*400d0*/  LDL.LU R91, [R1+0x15a0] ;  /* 0x0015a000015b7983 */ /* 0x000ea20000300800 */
[----:B------:R-:W-:-:S03]  /*400e0*/  IADD3 R8, P1, PT, R82, UR12, RZ ;  /* 0x0000000c52087c10 */ /* 0x000fc6000ff3e0ff */
[----:B------:R0:W-:Y:S01]  /*400f0*/  STL [R1+0x3e0], R0 ;  /* 0x0003e00001007387 */ /* 0x0001e20000100800 */
[----:B----4-:R-:W-:-:S04]  /*40100*/  IADD3 R5, P5, PT, R5, UR13, RZ ;  /* 0x0000000d05057c10 */ /* 0x010fc8000ffbe0ff */
[----:B------:R-:W-:Y:S01]  /*40110*/  IADD3.X R4, PT, PT, R4, UR9, RZ, P5, !PT ;  /* 0x0000000904047c10 */ /* 0x000fe2000affe4ff */
[----:B------:R1:W-:Y:S04]  /*40120*/  STL [R1+0x1588], R5 ;  /* 0x0015880501007387 */ /* 0x0003e80000100800 */
[----:B0-----:R-:W4:Y:S04]  /*40130*/  LDL.LU R0, [R1+0x15a8] ;  /* 0x0015a80001007983 */ /* 0x001f280000300800 */
[----:B------:R0:W-:Y:S01]  /*40140*/  STL [R1+0x3e4], R88 ;  /* 0x0003e45801007387 */ /* 0x0001e20000100800 */
[----:B-1----:R-:W-:-:S03]  /*40150*/  @P4 LOP3.LUT R5, R5, R4, RZ, 0x3c, !PT ;  /* 0x0000000405054212 */ /* 0x002fc600078e3cff */
[----:B------:R-:W2:Y:S04]  /*40160*/  LDL.LU.64 R140, [R1+0x3f0] ;  /* 0x0003f000018c7983 */ /* 0x000ea80000300a00 */
[----:B------:R-:W2:Y:S04]  /*40170*/  LDL.LU R158, [R1+0x1594] ;  /* 0x00159400019e7983 */ /* 0x000ea80000300800 */
[----:B------:R1:W-:Y:S04]  /*40180*/  STL [R1+0x21d0], R8 ;  /* 0x0021d00801007387 */ /* 0x0003e80000100800 */
[----:B------:R1:W-:Y:S01]  /*40190*/  STL [R1+0x1584], R4 ;  /* 0x0015840401007387 */ /* 0x0003e20000100800 */
[----:B------:R-:W-:-:S02]  /*401a0*/  ISETP.GT.AND P6, PT, R2, 0x2, PT ;  /* 0x000000020200780c */ /* 0x000fc40003fc4270 */
[----:B------:R-:W-:Y:S01]  /*401b0*/  IADD3 R165, P5, PT, R165, UR13, RZ ;  /* 0x0000000da5a57c10 */ /* 0x000fe2000ffbe0ff */
[----:B------:R-:W2:Y:S01]  /*401c0*/  LDL.LU R99, [R1+0x159c] ;  /* 0x00159c0001637983 */ /* 0x000ea20000300800 */
[----:B------:R-:W-:Y:S02]  /*401d0*/  PRMT R143, RZ, 0x7610, R143 ;  /* 0x00007610ff8f7816 */ /* 0x000fe4000000008f */
[----:B0-----:R-:W-:Y:S01]  /*401e0*/  IADD3.X R88, PT, PT, R83, UR14, RZ, P1, !PT ;  /* 0x0000000e53587c10 */ /* 0x001fe20008ffe4ff */
[----:B-1----:R-:W2:Y:S01]  /*401f0*/  LDL.LU R8, [R1+0x15a4] ;  /* 0x0015a40001087983 */ /* 0x002ea20000300800 */
[----:B------:R-:W-:-:S04]  /*40200*/  @P4 LOP3.LUT R4, R5, R4, RZ, 0x3c, !PT ;  /* 0x0000000405044212 */ /* 0x000fc800078e3cff */
[----:B------:R-:W-:-:S05]  /*40210*/  @P4 LOP3.LUT R5, R5, R4, RZ, 0x3c, !PT ;  /* 0x0000000405054212 */ /* 0x000fca00078e3cff */
[----:B------:R0:W2:Y:S02]  /*40220*/  @P4 LDG.E.U16 R89, desc[UR20][R4.64] ;  /* 0x0000001404594981 */ /* 0x0000a4000c1e1500 */
[----:B0-----:R-:W-:Y:S02]  /*40230*/  @P6 IMAD.MOV.U32 R4, RZ, RZ, R165 ;  /* 0x000000ffff046224 */ /* 0x001fe400078e00a5 */
[----:B------:R0:W-:Y:S04]  /*40240*/  STL [R1+0x20d4], R88 ;  /* 0x0020d45801007387 */ /* 0x0001e80000100800 */
[----:B0-----:R-:W4:Y:S04]  /*40250*/  LDL.LU R88, [R1+0x29ac] ;  /* 0x0029ac0001587983 */ /* 0x001f280000300800 */
[----:B------:R-:W-:Y:S01]  /*40260*/  STL [R1+0x1590], R165 ;  /* 0x001590a501007387 */ /* 0x000fe20000100800 */
[----:B---3--:R-:W-:-:S05]  /*40270*/  IADD3.X R164, PT, PT, R164, UR9, RZ, P5, !PT ;  /* 0x00000009a4a47c10 */ /* 0x008fca000affe4ff */
[----:B------:R-:W-:-:S05]  /*40280*/  @P6 IMAD.MOV.U32 R5, RZ, RZ, R164 ;  /* 0x000000ffff056224 */ /* 0x000fca00078e00a4 */
[----:B------:R-:W3:Y:S04]  /*40290*/  @P6 LDG.E.U16 R143, desc[UR20][R4.64] ;  /* 0x00000014048f6981 */ /* 0x000ee8000c1e1500 */
[----:B------:R-:W-:Y:S04]  /*402a0*/  STL [R1+0x158c], R164 ;  /* 0x00158ca401007387 */ /* 0x000fe80000100800 */
[----:B--2---:R0:W-:Y:S04]  /*402b0*/  STL [R1+0x2bc], R89 ;  /* 0x0002bc5901007387 */ /* 0x0041e80000100800 */
[----:B0-----:R-:W2:Y:S04]  /*402c0*/  LDL.LU R89, [R1+0x29a8] ;  /* 0x0029a80001597983 */ /* 0x001ea80000300800 */
[----:B------:R-:W2:Y:S04]  /*402d0*/  LDL.LU R164, [R1+0x29a4] ;  /* 0x0029a40001a47983 */ /* 0x000ea80000300800 */
[----:B------:R-:W2:Y:S04]  /*402e0*/  LDL.LU R165, [R1+0x29a0] ;  /* 0x0029a00001a57983 */ /* 0x000ea80000300800 */
[----:B------:R-:W2:Y:S01]  /*402f0*/  LDL.LU.64 R4, [R1+0x3f8] ;  /* 0x0003f80001047983 */ /* 0x000ea20000300a00 */
[----:B------:R-:W-:-:S02]  /*40300*/  IADD3 R151, P5, PT, R151, UR13, RZ ;  /* 0x0000000d97977c10 */ /* 0x000fc4000ffbe0ff */
[----:B------:R-:W-:-:S03]  /*40310*/  IADD3 R91, P4, PT, R91, UR13, RZ ;  /* 0x0000000d5b5b7c10 */ /* 0x000fc6000ff9e0ff */
[----:B------:R-:W-:Y:S01]  /*40320*/  STL [R1+0x1598], R151 ;  /* 0x0015989701007387 */ /* 0x000fe20000100800 */
[----:B----4-:R-:W-:Y:S02]  /*40330*/  IADD3 R0, P1, PT, R0, UR13, RZ ;  /* 0x0000000d00007c10 */ /* 0x010fe4000ff3e0ff */
[----:B------:R-:W-:Y:S02]  /*40340*/  IADD3.X R158, PT, PT, R158, UR9, RZ, P5, !PT ;  /* 0x000000099e9e7c10 */ /* 0x000fe4000affe4ff */
[----:B------:R-:W-:Y:S02]  /*40350*/  IADD3.X R99, PT, PT, R99, UR9, RZ, P4, !PT ;  /* 0x0000000963637c10 */ /* 0x000fe4000a7fe4ff */
[----:B------:R-:W-:Y:S02]  /*40360*/  IADD3.X R8, PT, PT, R8, UR9, RZ, P1, !PT ;  /* 0x0000000908087c10 */ /* 0x000fe40008ffe4ff */
[C---:B------:R-:W-:Y:S02]  /*40370*/  ISETP.GT.AND P1, PT, R2.reuse, 0x3, PT ;  /* 0x000000030200780c */ /* 0x040fe40003f24270 */
[----:B------:R-:W-:-:S02]  /*40380*/  ISETP.GT.AND P5, PT, R2, 0x4, PT ;  /* 0x000000040200780c */ /* 0x000fc40003fa4270 */
[----:B------:R-:W-:Y:S02]  /*40390*/  PRMT R138, RZ, 0x7610, R138 ;  /* 0x00007610ff8a7816 */ /* 0x000fe4000000008a */
[----:B------:R-:W-:Y:S01]  /*403a0*/  PRMT R9, RZ, 0x7610, R9 ;  /* 0x00007610ff097816 */ /* 0x000fe20000000009 */
[----:B---3--:R0:W-:Y:S04]  /*403b0*/  STL [R1+0x2b8], R143 ;  /* 0x0002b88f01007387 */ /* 0x0081e80000100800 */
[----:B------:R-:W-:Y:S01]  /*403c0*/  STL [R1+0x15a0], R91 ;  /* 0x0015a05b01007387 */ /* 0x000fe20000100800 */
[----:B0-----:R-:W-:-:S05]  /*403d0*/  IADD3 R143, P6, PT, R140, UR12, RZ ;  /* 0x0000000c8c8f7c10 */ /* 0x001fca000ffde0ff */
[----:B------:R0:W-:Y:S01]  /*403e0*/  STL [R1+0x20c8], R143 ;  /* 0x0020c88f01007387 */ /* 0x0001e20000100800 */
[----:B------:R-:W-:-:S03]  /*403f0*/  IADD3.X R140, PT, PT, R141, UR14, RZ, P6, !PT ;  /* 0x0000000e8d8c7c10 */ /* 0x000fc6000b7fe4ff */
[----:B------:R-:W-:Y:S04]  /*40400*/  STL [R1+0x1594], R158 ;  /* 0x0015949e01007387 */ /* 0x000fe80000100800 */
[----:B------:R-:W-:Y:S01]  /*40410*/  STL [R1+0x15a8], R0 ;  /* 0x0015a80001007387 */ /* 0x000fe20000100800 */
[----:B0-----:R-:W-:-:S03]  /*40420*/  IADD3 R143, P4, PT, R84, UR12, RZ ;  /* 0x0000000c548f7c10 */ /* 0x001fc6000ff9e0ff */
[----:B------:R-:W-:Y:S04]  /*40430*/  STL [R1+0x159c], R99 ;  /* 0x00159c6301007387 */ /* 0x000fe80000100800 */
[----:B------:R-:W-:Y:S04]  /*40440*/  STL [R1+0x15a4], R8 ;  /* 0x0015a40801007387 */ /* 0x000fe80000100800 */
[----:B------:R0:W-:Y:S04]  /*40450*/  STL [R1+0x20cc], R143 ;  /* 0x0020cc8f01007387 */ /* 0x0001e80000100800 */
[----:B------:R1:W-:Y:S01]  /*40460*/  STL [R1+0x3f0], R140 ;  /* 0x0003f08c01007387 */ /* 0x0003e20000100800 */
[----:B0-----:R-:W-:-:S03]  /*40470*/  IADD3.X R143, PT, PT, R85, UR14, RZ, P4, !PT ;  /* 0x0000000e558f7c10 */ /* 0x001fc6000a7fe4ff */
[----:B-1----:R-:W3:Y:S04]  /*40480*/  LDL.LU.64 R140, [R1+0x410] ;  /* 0x00041000018c7983 */ /* 0x002ee80000300a00 */
[----:B------:R2:W-:Y:S02]  /*40490*/  STL [R1+0x20c4], R143 ;  /* 0x0020c48f01007387 */ /* 0x0005e40000100800 */
[----:B--2---:R-:W-:-:S04]  /*404a0*/  IADD3 R143, P4, PT, R4, UR12, RZ ;  /* 0x0000000c048f7c10 */ /* 0x004fc8000ff9e0ff */
[----:B------:R-:W-:Y:S01]  /*404b0*/  IADD3.X R4, PT, PT, R5, UR14, RZ, P4, !PT ;  /* 0x0000000e05047c10 */ /* 0x000fe2000a7fe4ff */
[----:B------:R0:W-:Y:S01]  /*404c0*/  STL [R1+0x20d0], R143 ;  /* 0x0020d08f01007387 */ /* 0x0001e20000100800 */
[----:B------:R-:W-:-:S03]  /*404d0*/  @P1 IMAD.MOV.U32 R5, RZ, RZ, R158 ;  /* 0x000000ffff051224 */ /* 0x000fc600078e009e */
[----:B0-----:R-:W2:Y:S04]  /*404e0*/  LDL.LU R143, [R1+0x15b0] ;  /* 0x0015b000018f7983 */ /* 0x001ea80000300800 */
[----:B------:R0:W-:Y:S01]  /*404f0*/  STL [R1+0x3f8], R4 ;  /* 0x0003f80401007387 */ /* 0x0001e20000100800 */
[----:B------:R-:W-:-:S03]  /*40500*/  ISETP.GT.AND P6, PT, R2, 0x5, PT ;  /* 0x000000050200780c */ /* 0x000fc60003fc4270 */
[----:B------:R-:W4:Y:S01]  /*40510*/  LDL.LU R158, [R1+0x15ac] ;  /* 0x0015ac00019e7983 */ /* 0x000f220000300800 */
[----:B0-----:R-:W-:-:S05]  /*40520*/  @P1 IMAD.MOV.U32 R4, RZ, RZ, R151 ;  /* 0x000000ffff041224 */ /* 0x001fca00078e0097 */
[----:B------:R0:W2:Y:S02]  /*40530*/  @P1 LDG.E.U16 R138, desc[UR20][R4.64] ;  /* 0x00000014048a1981 */ /* 0x0000a4000c1e1500 */
[----:B0-----:R-:W-:Y:S02]  /*40540*/  @P5 IMAD.MOV.U32 R4, RZ, RZ, R91 ;  /* 0x000000ffff045224 */ /* 0x001fe400078e005b */
[----:B------:R-:W-:-:S05]  /*40550*/  @P5 IMAD.MOV.U32 R5, RZ, RZ, R99 ;  /* 0x000000ffff055224 */ /* 0x000fca00078e0063 */
[----:B------:R0:W2:Y:S02]  /*40560*/  @P5 LDG.E.U16 R9, desc[UR20][R4.64] ;  /* 0x0000001404095981 */ /* 0x0000a4000c1e1500 */
[----:B0-----:R-:W-:Y:S02]  /*40570*/  @P6 IMAD.MOV.U32 R5, RZ, RZ, R8 ;  /* 0x000000ffff056224 */ /* 0x001fe400078e0008 */
[----:B------:R-:W4:Y:S01]  /*40580*/  LDL.LU R8, [R1+0x15b8] ;  /* 0x0015b80001087983 */ /* 0x000f220000300800 */
[----:B------:R-:W-:Y:S01]  /*40590*/  PRMT R6, RZ, 0x7610, R6 ;  /* 0x00007610ff067816 */ /* 0x000fe20000000006 */
[----:B------:R-:W-:-:S05]  /*405a0*/  @P6 IMAD.MOV.U32 R4, RZ, RZ, R0 ;  /* 0x000000ffff046224 */ /* 0x000fca00078e0000 */
[----:B------:R0:W4:Y:S02]  /*405b0*/  @P6 LDG.E.U16 R6, desc[UR20][R4.64] ;  /* 0x0000001404066981 */ /* 0x000124000c1e1500 */
[----:B0-----:R-:W-:Y:S02]  /*405c0*/  IADD3 R4, P6, PT, R86, UR12, RZ ;  /* 0x0000000c56047c10 */ /* 0x001fe4000ffde0ff */
[----:B---3--:R-:W-:Y:S01]  /*405d0*/  IADD3 R0, P1, PT, R140, UR12, RZ ;  /* 0x0000000c8c007c10 */ /* 0x008fe2000ff3e0ff */
[----:B--2---:R0:W-:Y:S04]  /*405e0*/  STL [R1+0x2b0], R9 ;  /* 0x0002b00901007387 */ /* 0x0041e80000100800 */
[----:B0-----:R-:W2:Y:S04]  /*405f0*/  LDL.LU R9, [R1+0x15b4] ;  /* 0x0015b40001097983 */ /* 0x001ea80000300800 */
[----:B------:R-:W-:Y:S04]  /*40600*/  STL [R1+0x20b8], R4 ;  /* 0x0020b80401007387 */ /* 0x000fe80000100800 */
[----:B------:R0:W-:Y:S04]  /*40610*/  STL [R1+0x20bc], R0 ;  /* 0x0020bc0001007387 */ /* 0x0001e80000100800 */
[----:B0-----:R-:W3:Y:S01]  /*40620*/  LDL.LU R0, [R1+0x15c0] ;  /* 0x0015c00001007983 */ /* 0x001ee20000300800 */
[----:B------:R-:W-:-:S02]  /*40630*/  IADD3.X R4, PT, PT, R87, UR14, RZ, P6, !PT ;  /* 0x0000000e57047c10 */ /* 0x000fc4000b7fe4ff */
[----:B------:R-:W-:Y:S01]  /*40640*/  IADD3 R143, P5, PT, R143, UR13, RZ ;  /* 0x0000000d8f8f7c10 */ /* 0x000fe2000ffbe0ff */
[----:B------:R0:W-:Y:S01]  /*40650*/  STL [R1+0x2b4], R138 ;  /* 0x0002b48a01007387 */ /* 0x0001e20000100800 */
[----:B------:R-:W-:Y:S02]  /*40660*/  IADD3.X R5, PT, PT, R141, UR14, RZ, P1, !PT ;  /* 0x0000000e8d057c10 */ /* 0x000fe40008ffe4ff */
[----:B------:R-:W-:Y:S02]  /*40670*/  ISETP.GT.AND P4, PT, R2, 0x6, PT ;  /* 0x000000060200780c */ /* 0x000fe40003f84270 */
[----:B----4-:R-:W-:Y:S01]  /*40680*/  IADD3.X R158, PT, PT, R158, UR9, RZ, P5, !PT ;  /* 0x000000099e9e7c10 */ /* 0x010fe2000affe4ff */
[----:B0-----:R-:W4:Y:S04]  /*40690*/  LDL.LU R138, [R1+0x15c8] ;  /* 0x0015c800018a7983 */ /* 0x001f280000300800 */
[----:B------:R0:W-:Y:S04]  /*406a0*/  STL [R1+0x410], R4 ;  /* 0x0004100401007387 */ /* 0x0001e80000100800 */
[----:B------:R-:W-:Y:S04]  /*406b0*/  STL [R1+0x15b0], R143 ;  /* 0x0015b08f01007387 */ /* 0x000fe80000100800 */
[----:B------:R-:W4:Y:S01]  /*406c0*/  LDL.LU R91, [R1+0x15d0] ;  /* 0x0015d000015b7983 */ /* 0x000f220000300800 */
[----:B0-----:R-:W-:-:S03]  /*406d0*/  IADD3 R4, P1, PT, R88, UR12, RZ ;  /* 0x0000000c58047c10 */ /* 0x001fc6000ff3e0ff */
[----:B------:R0:W-:Y:S01]  /*406e0*/  STL [R1+0x414], R5 ;  /* 0x0004140501007387 */ /* 0x0001e20000100800 */
[----:B------:R-:W-:-:S03]  /*406f0*/  ISETP.GT.AND P6, PT, R2, 0x7, PT ;  /* 0x000000070200780c */ /* 0x000fc60003fc4270 */
[----:B------:R-:W4:Y:S01]  /*40700*/  LDL.LU.64 R140, [R1+0x420] ;  /* 0x00042000018c7983 */ /* 0x000f220000300a00 */
[----:B------:R-:W-:-:S03]  /*40710*/  IADD3 R8, P5, PT, R8, UR13, RZ ;  /* 0x0000000d08087c10 */ /* 0x000fc6000ffbe0ff */
[----:B------:R-:W4:Y:S04]  /*40720*/  LDL.LU R151, [R1+0x15c4] ;  /* 0x0015c40001977983 */ /* 0x000f280000300800 */
[----:B------:R1:W-:Y:S01]  /*40730*/  STL [R1+0x20c0], R4 ;  /* 0x0020c00401007387 */ /* 0x0003e20000100800 */
[----:B------:R-:W-:-:S03]  /*40740*/  PRMT R142, RZ, 0x7610, R142 ;  /* 0x00007610ff8e7816 */ /* 0x000fc6000000008e */
[----:B------:R-:W-:Y:S01]  /*40750*/  STL [R1+0x15ac], R158 ;  /* 0x0015ac9e01007387 */ /* 0x000fe20000100800 */
[----:B0-----:R-:W-:-:S03]  /*40760*/  @P4 IMAD.MOV.U32 R5, RZ, RZ, R158 ;  /* 0x000000ffff054224 */ /* 0x001fc600078e009e */
[----:B------:R-:W4:Y:S01]  /*40770*/  LDL.LU R99, [R1+0x15cc] ;  /* 0x0015cc0001637983 */ /* 0x000f220000300800 */
[----:B-1----:R-:W-:-:S03]  /*40780*/  IADD3.X R4, PT, PT, R89, UR14, RZ, P1, !PT ;  /* 0x0000000e59047c10 */ /* 0x002fc60008ffe4ff */
[----:B------:R-:W-:Y:S04]  /*40790*/  STL [R1+0x15b8], R8 ;  /* 0x0015b80801007387 */ /* 0x000fe80000100800 */
[----:B------:R0:W-:Y:S01]  /*407a0*/  STL [R1+0x20b4], R4 ;  /* 0x0020b40401007387 */ /* 0x0001e20000100800 */
[----:B------:R-:W-:Y:S01]  /*407b0*/  PRMT R7, RZ, 0x7610, R7 ;  /* 0x00007610ff077816 */ /* 0x000fe20000000007 */
[----:B0-----:R-:W-:-:S05]  /*407c0*/  @P4 IMAD.MOV.U32 R4, RZ, RZ, R143 ;  /* 0x000000ffff044224 */ /* 0x001fca00078e008f */
[----:B------:R0:W4:Y:S02]  /*407d0*/  @P4 LDG.E.U16 R142, desc[UR20][R4.64] ;  /* 0x00000014048e4981 */ /* 0x000124000c1e1500 */
[----:B0-----:R-:W-:Y:S01]  /*407e0*/  @P6 IMAD.MOV.U32 R4, RZ, RZ, R8 ;  /* 0x000000ffff046224 */ /* 0x001fe200078e0008 */
[----:B--2---:R-:W-:-:S05]  /*407f0*/  IADD3.X R9, PT, PT, R9, UR9, RZ, P5, !PT ;  /* 0x0000000909097c10 */ /* 0x004fca000affe4ff */
[----:B------:R-:W-:Y:S01]  /*40800*/  @P6 IMAD.MOV.U32 R5, RZ, RZ, R9 ;  /* 0x000000ffff056224 */ /* 0x000fe200078e0009 */
[----:B------:R0:W-:Y:S04]  /*40810*/  STL [R1+0x15b4], R9 ;  /* 0x0015b40901007387 */ /* 0x0001e80000100800 */
[----:B------:R1:W2:Y:S04]  /*40820*/  @P6 LDG.E.U16 R7, desc[UR20][R4.64] ;  /* 0x0000001404076981 */ /* 0x0002a8000c1e1500 */
[----:B------:R-:W2:Y:S01]  /*40830*/  LDL.LU R4, [R1+0x15bc] ;  /* 0x0015bc0001047983 */ /* 0x000ea20000300800 */
[----:B---3--:R-:W-:-:S05]  /*40840*/  IADD3 R0, P5, PT, R0, UR13, RZ ;  /* 0x0000000d00007c10 */ /* 0x008fca000ffbe0ff */
[----:B------:R3:W-:Y:S04]  /*40850*/  STL [R1+0x15c0], R0 ;  /* 0x0015c00001007387 */ /* 0x0007e80000100800 */
[----:B0-----:R-:W2:Y:S01]  /*40860*/  LDL.LU.64 R8, [R1+0x428] ;  /* 0x0004280001087983 */ /* 0x001ea20000300a00 */
[----:B-1----:R-:W-:Y:S01]  /*40870*/  IMAD.MOV.U32 R5, RZ, RZ, R0 ;  /* 0x000000ffff057224 */ /* 0x002fe200078e0000 */
[----:B----4-:R-:W-:Y:S02]  /*40880*/  IADD3 R138, P4, PT, R138, UR13, RZ ;  /* 0x0000000d8a8a7c10 */ /* 0x010fe4000ff9e0ff */
[----:B------:R-:W-:Y:S02]  /*40890*/  IADD3 R91, P1, PT, R91, UR13, RZ ;  /* 0x0000000d5b5b7c10 */ /* 0x000fe4000ff3e0ff */
[----:B---3--:R-:W-:-:S02]  /*408a0*/  IADD3 R0, P6, PT, R140, UR12, RZ ;  /* 0x0000000c8c007c10 */ /* 0x008fc4000ffde0ff */
[----:B------:R-:W-:Y:S02]  /*408b0*/  IADD3.X R151, PT, PT, R151, UR9, RZ, P4, !PT ;  /* 0x0000000997977c10 */ /* 0x000fe4000a7fe4ff */
[----:B------:R-:W-:Y:S01]  /*408c0*/  IADD3.X R99, PT, PT, R99, UR9, RZ, P1, !PT ;  /* 0x0000000963637c10 */ /* 0x000fe20008ffe4ff */
[----:B--2---:R-:W-:Y:S04]  /*408d0*/  STL.64 [R1+0x27d0], R6 ;  /* 0x0027d00601007387 */ /* 0x004fe80000100a00 */
[----:B------:R-:W-:Y:S01]  /*408e0*/  STL [R1+0x15c8], R138 ;  /* 0x0015c88a01007387 */ /* 0x000fe20000100800 */
[----:B------:R-:W-:-:S03]  /*408f0*/  IADD3.X R4, PT, PT, R4, UR9, RZ, P5, !PT ;  /* 0x0000000904047c10 */ /* 0x000fc6000affe4ff */
[----:B------:R0:W-:Y:S04]  /*40900*/  STL [R1+0x20a8], R0 ;  /* 0x0020a80001007387 */ /* 0x0001e80000100800 */
[----:B------:R-:W-:Y:S04]  /*40910*/  STL [R1+0x15bc], R4 ;  /* 0x0015bc0401007387 */ /* 0x000fe80000100800 */
[----:B------:R-:W-:Y:S01]  /*40920*/  STL [R1+0x15d0], R91 ;  /* 0x0015d05b01007387 */ /* 0x000fe20000100800 */
[----:B0-----:R-:W-:-:S03]  /*40930*/  IADD3 R0, P4, PT, R164, UR12, RZ ;  /* 0x0000000ca4007c10 */ /* 0x001fc6000ff9e0ff */
[----:B------:R-:W-:Y:S04]  /*40940*/  STL [R1+0x15c4], R151 ;  /* 0x0015c49701007387 */ /* 0x000fe80000100800 */
[----:B------:R-:W-:Y:S04]  /*40950*/  STL [R1+0x15cc], R99 ;  /* 0x0015cc6301007387 */ /* 0x000fe80000100800 */
[----:B------:R0:W-:Y:S01]  /*40960*/  STL [R1+0x20ac], R0 ;  /* 0x0020ac0001007387 */ /* 0x0001e20000100800 */
[----:B------:R-:W-:Y:S02]  /*40970*/  IADD3.X R140, PT, PT, R165, UR14, RZ, P4, !PT ;  /* 0x0000000ea58c7c10 */ /* 0x000fe4000a7fe4ff */
[----:B0-----:R-:W-:-:S05]  /*40980*/  IADD3.X R0, PT, PT, R141, UR14, RZ, P6, !PT ;  /* 0x0000000e8d007c10 */ /* 0x001fca000b7fe4ff */
[----:B------:R0:W-:Y:S04]  /*40990*/  STL [R1+0x420], R0 ;  /* 0x0004200001007387 */ /* 0x0001e80000100800 */
[----:B------:R1:W-:Y:S01]  /*409a0*/  STL [R1+0x2ac], R142 ;  /* 0x0002ac8e01007387 */ /* 0x0003e20000100800 */
[----:B0-----:R-:W-:-:S03]  /*409b0*/  IADD3 R0, P4, PT, R8, UR12, RZ ;  /* 0x0000000c08007c10 */ /* 0x001fc6000ff9e0ff */
[----:B-1----:R-:W2:Y:S04]  /*409c0*/  LDL.LU.64 R142, [R1] ;  /* 0x00000000018e7983 */ /* 0x002ea80000300a00 */
[----:B------:R0:W-:Y:S04]  /*409d0*/  STL [R1+0x20a4], R140 ;  /* 0x0020a48c01007387 */ /* 0x0001e80000100800 */
[----:B0-----:R-:W3:Y:S04]  /*409e0*/  LDL.LU.64 R140, [R1+0x440] ;  /* 0x00044000018c7983 */ /* 0x001ee80000300a00 */
[----:B------:R0:W-:Y:S04]  /*409f0*/  STL [R1+0x20b0], R0 ;  /* 0x0020b00001007387 */ /* 0x0001e80000100800 */
[----:B------:R-:W4:Y:S01]  /*40a00*/  LDL.LU R158, [R1+0x15d8] ;  /* 0x0015d800019e7983 */ /* 0x000f220000300800 */
[----:B0-----:R-:W-:-:S03]  /*40a10*/  IADD3.X R0, PT, PT, R9, UR14, RZ, P4, !PT ;  /* 0x0000000e09007c10 */ /* 0x001fc6000a7fe4ff */
[----:B------:R-:W2:Y:S01]  /*40a20*/  LDL.LU.64 R8, [R1+0x2998] ;  /* 0x0029980001087983 */ /* 0x000ea20000300a00 */
[C---:B------:R-:W-:Y:S02]  /*40a30*/  ISETP.GT.AND P1, PT, R2.reuse, 0x8, PT ;  /* 0x000000080200780c */ /* 0x040fe40003f24270 */
[----:B------:R-:W-:Y:S02]  /*40a40*/  PRMT R159, RZ, 0x7610, R159 ;  /* 0x00007610ff9f7816 */ /* 0x000fe4000000009f */
[----:B------:R-:W-:-:S09]  /*40a50*/  ISETP.GT.AND P5, PT, R2, 0x9, PT ;  /* 0x000000090200780c */ /* 0x000fd20003fa4270 */
[----:B------:R-:W-:-:S04]  /*40a60*/  @P1 LOP3.LUT R5, R5, R4, RZ, 0x3c, !PT ;  /* 0x0000000405051212 */ /* 0x000fc800078e3cff */
[----:B------:R-:W-:-:S04]  /*40a70*/  @P1 LOP3.LUT R4, R5, R4, RZ, 0x3c, !PT ;  /* 0x0000000405041212 */ /* 0x000fc800078e3cff */
[----:B------:R-:W-:Y:S02]  /*40a80*/  @P1 LOP3.LUT R5, R5, R4, RZ, 0x3c, !PT ;  /* 0x0000000405051212 */ /* 0x000fe400078e3cff */
[----:B------:R-:W-:-:S03]  /*40a90*/  ISETP.GT.AND P6, PT, R2, 0xa, PT ;  /* 0x0000000a0200780c */ /* 0x000fc60003fc4270 */
[----:B------:R0:W3:Y:S01]  /*40aa0*/  @P1 LDG.E.U16 R159, desc[UR20][R4.64] ;  /* 0x00000014049f1981 */ /* 0x0000e2000c1e1500 */
[----:B------:R-:W-:Y:S01]  /*40ab0*/  PRMT R3, RZ, 0x7610, R3 ;  /* 0x00007610ff037816 */ /* 0x000fe20000000003 */
[----:B0-----:R-:W-:Y:S02]  /*40ac0*/  @P5 IMAD.MOV.U32 R4, RZ, RZ, R138 ;  /* 0x000000ffff045224 */ /* 0x001fe400078e008a */
[----:B------:R-:W-:Y:S01]  /*40ad0*/  @P5 IMAD.MOV.U32 R5, RZ, RZ, R151 ;  /* 0x000000ffff055224 */ /* 0x000fe200078e0097 */
[----:B--2---:R-:W-:-:S06]  /*40ae0*/  PRMT R8, RZ, 0x7610, R8 ;  /* 0x00007610ff087816 */ /* 0x004fcc0000000008 */
[----:B------:R0:W2:Y:S02]  /*40af0*/  @P5 LDG.E.U16 R8, desc[UR20][R4.64] ;  /* 0x0000001404085981 */ /* 0x0000a4000c1e1500 */
[----:B0-----:R-:W-:Y:S02]  /*40b00*/  @P6 IMAD.MOV.U32 R4, RZ, RZ, R91 ;  /* 0x000000ffff046224 */ /* 0x001fe400078e005b */
[----:B------:R-:W-:-:S05]  /*40b10*/  @P6 IMAD.MOV.U32 R5, RZ, RZ, R99 ;  /* 0x000000ffff056224 */ /* 0x000fca00078e0063 */
[----:B------:R-:W2:Y:S04]  /*40b20*/  @P6 LDG.E.U16 R3, desc[UR20][R4.64] ;  /* 0x0000001404036981 */ /* 0x000ea8000c1e1500 */
[----:B------:R0:W-:Y:S04]  /*40b30*/  STL [R1+0x428], R0 ;  /* 0x0004280001007387 */ /* 0x0001e80000100800 */
[----:B0-----:R-:W4:Y:S04]  /*40b40*/  LDL.LU R0, [R1+0x2990] ;  /* 0x0029900001007983 */ /* 0x001f280000300800 */
[----:B---3--:R0:W-:Y:S04]  /*40b50*/  STL [R1+0x2a8], R159 ;  /* 0x0002a89f01007387 */ /* 0x0081e80000100800 */
[----:B0-----:R-:W3:Y:S04]  /*40b60*/  LDL.LU R159, [R1+0x15d4] ;  /* 0x0015d400019f7983 */ /* 0x001ee80000300800 */
[----:B------:R-:W3:Y:S04]  /*40b70*/  LDL.LU.64 R4, [R1+0x8] ;  /* 0x0000080001047983 */ /* 0x000ee80000300a00 */
[----:B------:R-:W3:Y:S04]  /*40b80*/  LDL.LU R91, [R1+0x15e0] ;  /* 0x0015e000015b7983 */ /* 0x000ee80000300800 */
[----:B--2---:R0:W-:Y:S04]  /*40b90*/  STL [R1+0x2a4], R3 ;  /* 0x0002a40301007387 */ /* 0x0041e80000100800 */
[----:B------:R-:W2:Y:S01]  /*40ba0*/  LDL.LU R151, [R1+0x15dc] ;  /* 0x0015dc0001977983 */ /* 0x000ea20000300800 */
[----:B------:R-:W-:-:S02]  /*40bb0*/  IADD3 R99, P6, PT, R142, UR12, RZ ;  /* 0x0000000c8e637c10 */ /* 0x000fc4000ffde0ff */
[----:B0-----:R-:W-:-:S03]  /*40bc0*/  IADD3 R3, P1, PT, R140, UR12, RZ ;  /* 0x0000000c8c037c10 */ /* 0x001fc6000ff3e0ff */
[----:B------:R-:W-:Y:S01]  /*40bd0*/  STL [R1+0x2098], R99 ;  /* 0x0020986301007387 */ /* 0x000fe20000100800 */
[----:B----4-:R-:W-:-:S03]  /*40be0*/  IADD3 R158, P5, PT, R158, UR13, RZ ;  /* 0x0000000d9e9e7c10 */ /* 0x010fc6000ffbe0ff */
[----:B------:R0:W-:Y:S01]  /*40bf0*/  STL [R1+0x209c], R3 ;  /* 0x00209c0301007387 */ /* 0x0001e20000100800 */
[----:B------:R-:W-:Y:S02]  /*40c00*/  ISETP.GT.AND P4, PT, R2, 0xb, PT ;  /* 0x0000000b0200780c */ /* 0x000fe40003f84270 */
[----:B------:R-:W-:Y:S01]  /*40c10*/  IADD3.X R140, PT, PT, R141, UR14, RZ, P1, !PT ;  /* 0x0000000e8d8c7c10 */ /* 0x000fe20008ffe4ff */
[----:B------:R-:W4:Y:S04]  /*40c20*/  LDL.LU R142, [R1+0x15e8] ;  /* 0x0015e800018e7983 */ /* 0x000f280000300800 */
[----:B------:R-:W4:Y:S01]  /*40c30*/  LDL.LU R138, [R1+0x15f0] ;  /* 0x0015f000018a7983 */ /* 0x000f220000300800 */
[----:B0-----:R-:W-:-:S05]  /*40c40*/  IADD3.X R3, PT, PT, R143, UR14, RZ, P6, !PT ;  /* 0x0000000e8f037c10 */ /* 0x001fca000b7fe4ff */
[----:B------:R0:W-:Y:S01]  /*40c50*/  STL [R1+0x440], R3 ;  /* 0x0004400301007387 */ /* 0x0001e20000100800 */
[----:B---3--:R-:W-:Y:S02]  /*40c60*/  IADD3.X R159, PT, PT, R159, UR9, RZ, P5, !PT ;  /* 0x000000099f9f7c10 */ /* 0x008fe4000affe4ff */
[----:B------:R-:W-:Y:S01]  /*40c70*/  IADD3 R99, P1, PT, R4, UR12, RZ ;  /* 0x0000000c04637c10 */ /* 0x000fe2000ff3e0ff */
[----:B------:R-:W-:Y:S01]  /*40c80*/  STL [R1+0x15d8], R158 ;  /* 0x0015d89e01007387 */ /* 0x000fe20000100800 */
[----:B------:R-:W-:-:S03]  /*40c90*/  IADD3 R91, P5, PT, R91, UR13, RZ ;  /* 0x0000000d5b5b7c10 */ /* 0x000fc6000ffbe0ff */
[----:B0-----:R-:W3:Y:S01]  /*40ca0*/  LDL.LU R3, [R1+0x15f8] ;  /* 0x0015f80001037983 */ /* 0x001ee20000300800 */
[----:B------:R-:W-:-:S03]  /*40cb0*/  IADD3.X R4, PT, PT, R5, UR14, RZ, P1, !PT ;  /* 0x0000000e05047c10 */ /* 0x000fc60008ffe4ff */
[----:B------:R-:W3:Y:S04]  /*40cc0*/  LDL.LU R141, [R1+0x298c] ;  /* 0x00298c00018d7983 */ /* 0x000ee80000300800 */
[----:B------:R0:W-:Y:S04]  /*40cd0*/  STL [R1+0x444], R140 ;  /* 0x0004448c01007387 */ /* 0x0001e80000100800 */
[----:B------:R-:W3:Y:S01]  /*40ce0*/  LDL.LU R143, [R1+0x15e4] ;  /* 0x0015e400018f7983 */ /* 0x000ee20000300800 */
[----:B------:R-:W-:-:S03]  /*40cf0*/  PRMT R9, RZ, 0x7610, R9 ;  /* 0x00007610ff097816 */ /* 0x000fc60000000009 */
[----:B0-----:R-:W3:Y:S04]  /*40d00*/  LDL.LU R140, [R1+0x15ec] ;  /* 0x0015ec00018c7983 */ /* 0x001ee80000300800 */
[----:B------:R0:W-:Y:S04]  /*40d10*/  STL [R1+0x20a0], R99 ;  /* 0x0020a06301007387 */ /* 0x0001e80000100800 */
[----:B------:R-:W-:Y:S01]  /*40d20*/  STL [R1+0x15d4], R159 ;  /* 0x0015d49f01007387 */ /* 0x000fe20000100800 */
[----:B------:R-:W-:Y:S01]  /*40d30*/  ISETP.GT.AND P6, PT, R2, 0xc, PT ;  /* 0x0000000c0200780c */ /* 0x000fe20003fc4270 */
[----:B------:R-:W-:-:S02]  /*40d40*/  @P4 IMAD.MOV.U32 R5, RZ, RZ, R159 ;  /* 0x000000ffff054224 */ /* 0x000fc400078e009f */
[----:B0-----:R-:W3:Y:S04]  /*40d50*/  LDL.LU R99, [R1+0x15f4] ;  /* 0x0015f40001637983 */ /* 0x001ee80000300800 */
[----:B------:R-:W-:Y:S04]  /*40d60*/  STL [R1+0x15e0], R91 ;  /* 0x0015e05b01007387 */ /* 0x000fe80000100800 */
[----:B------:R0:W-:Y:S02]  /*40d70*/  STL [R1+0x2094], R4 ;  /* 0x0020940401007387 */ /* 0x0001e40000100800 */
[----:B0-----:R-:W-:-:S05]  /*40d80*/  @P4 IMAD.MOV.U32 R4, RZ, RZ, R158 ;  /* 0x000000ffff044224 */ /* 0x001fca00078e009e */
[----:B------:R0:W3:Y:S01]  /*40d90*/  @P4 LDG.E.U16 R9, desc[UR20][R4.64] ;  /* 0x0000001404094981 */ /* 0x0000e2000c1e1500 */
[----:B------:R-:W-:Y:S01]  /*40da0*/  PRMT R90, RZ, 0x7610, R90 ;  /* 0x00007610ff5a7816 */ /* 0x000fe2000000005a */
[----:B0-----:R-:W-:Y:S01]  /*40db0*/  @P6 IMAD.MOV.U32 R4, RZ, RZ, R91 ;  /* 0x000000ffff046224 */ /* 0x001fe200078e005b */
[----:B--2---:R-:W-:-:S05]  /*40dc0*/  IADD3.X R151, PT, PT, R151, UR9, RZ, P5, !PT ;  /* 0x0000000997977c10 */ /* 0x004fca000affe4ff */
[----:B------:R-:W-:-:S05]  /*40dd0*/  @P6 IMAD.MOV.U32 R5, RZ, RZ, R151 ;  /* 0x000000ffff056224 */ /* 0x000fca00078e0097 */
[----:B------:R-:W2:Y:S04]  /*40de0*/  @P6 LDG.E.U16 R90, desc[UR20][R4.64] ;  /* 0x00000014045a6981 */ /* 0x000ea8000c1e1500 */
[----:B------:R-:W-:Y:S04]  /*40df0*/  STL [R1+0x15dc], R151 ;  /* 0x0015dc9701007387 */ /* 0x000fe80000100800 */
[----:B------:R-:W4:Y:S04]  /*40e00*/  LDL.LU.64 R158, [R1+0x10] ;  /* 0x00001000019e7983 */ /* 0x000f280000300a00 */
[----:B---3--:R-:W-:Y:S04]  /*40e10*/  STL.64 [R1+0x27d8], R8 ;  /* 0x0027d80801007387 */ /* 0x008fe80000100a00 */
[----:B------:R-:W3:Y:S04]  /*40e20*/  LDL.LU.64 R4, [R1+0x450] ;  /* 0x0004500001047983 */ /* 0x000ee80000300a00 */
[----:B--2---:R0:W-:Y:S04]  /*40e30*/  STL [R1+0x2a0], R90 ;  /* 0x0002a05a01007387 */ /* 0x0041e80000100800 */
[----:B0-----:R-:W2:Y:S01]  /*40e40*/  LDL.LU.64 R90, [R1+0x458] ;  /* 0x00045800015a7983 */ /* 0x001ea20000300a00 */
[----:B----4-:R-:W-:-:S02]  /*40e50*/  IADD3 R142, P5, PT, R142, UR13, RZ ;  /* 0x0000000d8e8e7c10 */ /* 0x010fc4000ffbe0ff */
[----:B------:R-:W-:Y:S02]  /*40e60*/  IADD3 R138, P4, PT, R138, UR13, RZ ;  /* 0x0000000d8a8a7c10 */ /* 0x000fe4000ff9e0ff */
[----:B------:R-:W-:Y:S01]  /*40e70*/  IADD3 R3, P1, PT, R3, UR13, RZ ;  /* 0x0000000d03037c10 */ /* 0x000fe2000ff3e0ff */
[----:B------:R-:W-:Y:S01]  /*40e80*/  STL [R1+0x15e8], R142 ;  /* 0x0015e88e01007387 */ /* 0x000fe20000100800 */
[----:B------:R-:W-:Y:S02]  /*40e90*/  IADD3.X R143, PT, PT, R143, UR9, RZ, P5, !PT ;  /* 0x000000098f8f7c10 */ /* 0x000fe4000affe4ff */
[----:B------:R-:W-:Y:S01]  /*40ea0*/  IADD3.X R140, PT, PT, R140, UR9, RZ, P4, !PT ;  /* 0x000000098c8c7c10 */ /* 0x000fe2000a7fe4ff */
[----:B------:R-:W-:Y:S01]  /*40eb0*/  STL [R1+0x15f0], R138 ;  /* 0x0015f08a01007387 */ /* 0x000fe20000100800 */
[----:B------:R-:W-:Y:S02]  /*40ec0*/  IADD3.X R99, PT, PT, R99, UR9, RZ, P1, !PT ;  /* 0x0000000963637c10 */ /* 0x000fe40008ffe4ff */
[----:B------:R-:W-:-:S02]  /*40ed0*/  ISETP.GT.AND P1, PT, R2, 0xd, PT ;  /* 0x0000000d0200780c */ /* 0x000fc40003f24270 */
[----:B------:R-:W-:Y:S02]  /*40ee0*/  PRMT R10, RZ, 0x7610, R10 ;  /* 0x00007610ff0a7816 */ /* 0x000fe4000000000a */
[----:B---3--:R-:W-:-:S05]  /*40ef0*/  IADD3 R151, P6, PT, R4, UR12, RZ ;  /* 0x0000000c04977c10 */ /* 0x008fca000ffde0ff */
[----:B------:R0:W-:Y:S01]  /*40f00*/  STL [R1+0x2088], R151 ;  /* 0x0020889701007387 */ /* 0x0001e20000100800 */
[----:B------:R-:W-:-:S03]  /*40f10*/  IADD3.X R5, PT, PT, R5, UR14, RZ, P6, !PT ;  /* 0x0000000e05057c10 */ /* 0x000fc6000b7fe4ff */
[----:B------:R-:W-:Y:S04]  /*40f20*/  STL [R1+0x15e4], R143 ;  /* 0x0015e48f01007387 */ /* 0x000fe80000100800 */
[----:B------:R-:W-:Y:S01]  /*40f30*/  STL [R1+0x15f8], R3 ;  /* 0x0015f80301007387 */ /* 0x000fe20000100800 */
[----:B0-----:R-:W-:-:S03]  /*40f40*/  IADD3 R151, P4, PT, R158, UR12, RZ ;  /* 0x0000000c9e977c10 */ /* 0x001fc6000ff9e0ff */
[----:B------:R-:W-:Y:S01]  /*40f50*/  STL [R1+0x15ec], R140 ;  /* 0x0015ec8c01007387 */ /* 0x000fe20000100800 */
[----:B------:R-:W-:-:S03]  /*40f60*/  IADD3.X R4, PT, PT, R159, UR14, RZ, P4, !PT ;  /* 0x0000000e9f047c10 */ /* 0x000fc6000a7fe4ff */
[----:B------:R-:W-:Y:S04]  /*40f70*/  STL [R1+0x15f4], R99 ;  /* 0x0015f46301007387 */ /* 0x000fe80000100800 */
[----:B------:R-:W-:Y:S04]  /*40f80*/  STL [R1+0x208c], R151 ;  /* 0x00208c9701007387 */ /* 0x000fe80000100800 */
[----:B------:R2:W-:Y:S04]  /*40f90*/  STL [R1+0x450], R5 ;  /* 0x0004500501007387 */ /* 0x0005e80000100800 */
[----:B------:R0:W-:Y:S01]  /*40fa0*/  STL [R1+0x2084], R4 ;  /* 0x0020840401007387 */ /* 0x0001e20000100800 */
[----:B--2---:R-:W-:-:S04]  /*40fb0*/  IADD3 R5, P4, PT, R90, UR12, RZ ;  /* 0x0000000c5a057c10 */ /* 0x004fc8000ff9e0ff */
[----:B0-----:R-:W-:Y:S01]  /*40fc0*/  IADD3.X R4, PT, PT, R91, UR14, RZ, P4, !PT ;  /* 0x0000000e5b047c10 */ /* 0x001fe2000a7fe4ff */
[----:B------:R0:W-:Y:S04]  /*40fd0*/  STL [R1+0x2090], R5 ;  /* 0x0020900501007387 */ /* 0x0001e80000100800 */
[----:B------:R-:W2:Y:S04]  /*40fe0*/  LDL.LU.64 R90, [R1+0x18] ;  /* 0x00001800015a7983 */ /* 0x000ea80000300a00 */
[----:B------:R-:W3:Y:S01]  /*40ff0*/  LDL.LU R158, [R1+0x1600] ;  /* 0x00160000019e7983 */ /* 0x000ee20000300800 */
[----:B0-----:R-:W-:-:S03]  /*41000*/  @P1 IMAD.MOV.U32 R5, RZ, RZ, R143 ;  /* 0x000000ffff051224 */ /* 0x001fc600078e008f */
[----:B------:R0:W-:Y:S02]  /*41010*/  STL [R1+0x458], R4 ;  /* 0x0004580401007387 */ /* 0x0001e40000100800 */
[----:B0-----:R-:W-:-:S05]  /*41020*/  @P1 IMAD.MOV.U32 R4, RZ, RZ, R142 ;  /* 0x000000ffff041224 */ /* 0x001fca00078e008e */
[----:B------:R0:W4:Y:S01]  /*41030*/  @P1 LDG.E.U16 R10, desc[UR20][R4.64] ;  /* 0x00000014040a1981 */ /* 0x000122000c1e1500 */
[C---:B------:R-:W-:Y:S02]  /*41040*/  ISETP.GT.AND P5, PT, R2.reuse, 0xe, PT ;  /* 0x0000000e0200780c */ /* 0x040fe40003fa4270 */
[----:B------:R-:W-:Y:S02]  /*41050*/  ISETP.GT.AND P6, PT, R2, 0xf, PT ;  /* 0x0000000f0200780c */ /* 0x000fe40003fc4270 */
[----:B------:R-:W-:Y:S02]  /*41060*/  PRMT R107, RZ, 0x7610, R107 ;  /* 0x00007610ff6b7816 */ /* 0x000fe4000000006b */
[----:B------:R-:W-:-:S07]  /*41070*/  PRMT R11, RZ, 0x7610, R11 ;  /* 0x00007610ff0b7816 */ /* 0x000fce000000000b */
[----:B0-----:R-:W-:Y:S02]  /*41080*/  @P5 IMAD.MOV.U32 R4, RZ, RZ, R138 ;  /* 0x000000ffff045224 */ /* 0x001fe400078e008a */
[----:B------:R-:W-:-:S05]  /*41090*/  @P5 IMAD.MOV.U32 R5, RZ, RZ, R140 ;  /* 0x000000ffff055224 */ /* 0x000fca00078e008c */
[----:B------:R0:W3:Y:S02]  /*410a0*/  @P5 LDG.E.U16 R107, desc[UR20][R4.64] ;  /* 0x00000014046b5981 */ /* 0x0000e4000c1e1500 */
[----:B0-----:R-:W-:Y:S02]  /*410b0*/  @P6 IMAD.MOV.U32 R4, RZ, RZ, R3 ;  /* 0x000000ffff046224 */ /* 0x001fe400078e0003 */
[----:B------:R-:W-:-:S05]  /*410c0*/  @P6 IMAD.MOV.U32 R5, RZ, RZ, R99 ;  /* 0x000000ffff056224 */ /* 0x000fca00078e0063 */
[----:B------:R-:W3:Y:S04]  /*410d0*/  @P6 LDG.E.U16 R11, desc[UR20][R4.64] ;  /* 0x00000014040b6981 */ /* 0x000ee8000c1e1500 */
[----:B----4-:R-:W-:Y:S04]  /*410e0*/  STL [R1+0x27e4], R10 ;  /* 0x0027e40a01007387 */ /* 0x010fe80000100800 */
[----:B------:R-:W4:Y:S04]  /*410f0*/  LDL.LU.64 R142, [R1+0x20] ;  /* 0x00002000018e7983 */ /* 0x000f280000300a00 */
[----:B------:R-:W4:Y:S04]  /*41100*/  LDL.LU R159, [R1+0x15fc] ;  /* 0x0015fc00019f7983 */ /* 0x000f280000300800 */
[----:B------:R-:W4:Y:S04]  /*41110*/  LDL.LU R138, [R1+0x1608] ;  /* 0x00160800018a7983 */ /* 0x000f280000300800 */
[----:B------:R-:W4:Y:S01]  /*41120*/  LDL.LU.64 R4, [R1+0x470] ;  /* 0x0004700001047983 */ /* 0x000f220000300a00 */
[----:B--2---:R-:W-:-:S02]  /*41130*/  IADD3 R99, P6, PT, R90, UR12, RZ ;  /* 0x0000000c5a637c10 */ /* 0x004fc4000ffde0ff */
[----:B---3--:R-:W-:Y:S02]  /*41140*/  IADD3 R158, P5, PT, R158, UR13, RZ ;  /* 0x0000000d9e9e7c10 */ /* 0x008fe4000ffbe0ff */
[----:B------:R-:W-:Y:S01]  /*41150*/  ISETP.GT.AND P4, PT, R2, 0x10, PT ;  /* 0x000000100200780c */ /* 0x000fe20003f84270 */
[----:B------:R-:W-:Y:S04]  /*41160*/  STL [R1+0x27e8], R11 ;  /* 0x0027e80b01007387 */ /* 0x000fe80000100800 */
[----:B------:R-:W2:Y:S04]  /*41170*/  LDL.LU R140, [R1+0x1604] ;  /* 0x00160400018c7983 */ /* 0x000ea80000300800 */
[----:B------:R-:W-:Y:S01]  /*41180*/  STL [R1+0x2078], R99 ;  /* 0x0020786301007387 */ /* 0x000fe20000100800 */
[----:B------:R-:W-:-:S02]  /*41190*/  PRMT R141, RZ, 0x7610, R141 ;  /* 0x00007610ff8d7816 */ /* 0x000fc4000000008d */
[----:B----4-:R-:W-:-:S05]  /*411a0*/  IADD3 R3, P1, PT, R4, UR12, RZ ;  /* 0x0000000c04037c10 */ /* 0x010fca000ff3e0ff */
[----:B------:R0:W-:Y:S01]  /*411b0*/  STL [R1+0x207c], R3 ;  /* 0x00207c0301007387 */ /* 0x0001e20000100800 */
[----:B------:R-:W-:Y:S02]  /*411c0*/  IADD3.X R5, PT, PT, R5, UR14, RZ, P1, !PT ;  /* 0x0000000e05057c10 */ /* 0x000fe40008ffe4ff */
[----:B------:R-:W-:Y:S02]  /*411d0*/  IADD3 R4, P1, PT, R142, UR12, RZ ;  /* 0x0000000c8e047c10 */ /* 0x000fe4000ff3e0ff */
[----:B0-----:R-:W-:Y:S02]  /*411e0*/  IADD3.X R3, PT, PT, R91, UR14, RZ, P6, !PT ;  /* 0x0000000e5b037c10 */ /* 0x001fe4000b7fe4ff */
[----:B------:R-:W3:Y:S04]  /*411f0*/  LDL.LU R91, [R1+0x2988] ;  /* 0x00298800015b7983 */ /* 0x000ee80000300800 */
[----:B------:R-:W4:Y:S04]  /*41200*/  LDL.LU R151, [R1+0x1610] ;  /* 0x0016100001977983 */ /* 0x000f280000300800 */
[----:B------:R-:W3:Y:S04]  /*41210*/  LDL.LU R99, [R1+0x1618] ;  /* 0x0016180001637983 */ /* 0x000ee80000300800 */
[----:B------:R0:W-:Y:S04]  /*41220*/  STL [R1+0x470], R3 ;  /* 0x0004700301007387 */ /* 0x0001e80000100800 */
[----:B------:R-:W-:Y:S01]  /*41230*/  STL [R1+0x1600], R158 ;  /* 0x0016009e01007387 */ /* 0x000fe20000100800 */
[----:B------:R-:W-:-:S03]  /*41240*/  IADD3.X R159, PT, PT, R159, UR9, RZ, P5, !PT ;  /* 0x000000099f9f7c10 */ /* 0x000fc6000affe4ff */
[----:B0-----:R-:W3:Y:S04]  /*41250*/  LDL.LU R3, [R1+0x1620] ;  /* 0x0016200001037983 */ /* 0x001ee80000300800 */
[----:B------:R-:W-:Y:S01]  /*41260*/  STL [R1+0x474], R5 ;  /* 0x0004740501007387 */ /* 0x000fe20000100800 */
[----:B------:R-:W-:-:S03]  /*41270*/  IADD3 R138, P5, PT, R138, UR13, RZ ;  /* 0x0000000d8a8a7c10 */ /* 0x000fc6000ffbe0ff */
[----:B------:R0:W-:Y:S04]  /*41280*/  STL [R1+0x29c], R107 ;  /* 0x00029c6b01007387 */ /* 0x0001e80000100800 */
[----:B0-----:R-:W3:Y:S04]  /*41290*/  LDL.LU R107, [R1+0x1614] ;  /* 0x00161400016b7983 */ /* 0x001ee80000300800 */
[----:B------:R-:W3:Y:S04]  /*412a0*/  LDL.LU R90, [R1+0x161c] ;  /* 0x00161c00015a7983 */ /* 0x000ee80000300800 */
[----:B------:R0:W-:Y:S04]  /*412b0*/  STL [R1+0x2080], R4 ;  /* 0x0020800401007387 */ /* 0x0001e80000100800 */
[----:B------:R-:W-:Y:S01]  /*412c0*/  STL [R1+0x15fc], R159 ;  /* 0x0015fc9f01007387 */ /* 0x000fe20000100800 */
[----:B0-----:R-:W-:-:S03]  /*412d0*/  IADD3.X R4, PT, PT, R143, UR14, RZ, P1, !PT ;  /* 0x0000000e8f047c10 */ /* 0x001fc60008ffe4ff */
[----:B------:R-:W3:Y:S01]  /*412e0*/  LDL.LU.64 R142, [R1+0x480] ;  /* 0x00048000018e7983 */ /* 0x000ee20000300a00 */
[----:B------:R-:W-:-:S03]  /*412f0*/  @P4 IMAD.MOV.U32 R5, RZ, RZ, R159 ;  /* 0x000000ffff054224 */ /* 0x000fc600078e009f */
[----:B------:R-:W-:Y:S04]  /*41300*/  STL [R1+0x1608], R138 ;  /* 0x0016088a01007387 */ /* 0x000fe80000100800 */
[----:B------:R0:W-:Y:S02]  /*41310*/  STL [R1+0x2074], R4 ;  /* 0x0020740401007387 */ /* 0x0001e40000100800 */
[----:B0-----:R-:W-:-:S05]  /*41320*/  @P4 IMAD.MOV.U32 R4, RZ, RZ, R158 ;  /* 0x000000ffff044224 */ /* 0x001fca00078e009e */
[----:B------:R0:W3:Y:S01]  /*41330*/  @P4 LDG.E.U16 R141, desc[UR20][R4.64] ;  /* 0x00000014048d4981 */ /* 0x0000e2000c1e1500 */
[----:B------:R-:W-:Y:S02]  /*41340*/  ISETP.GT.AND P6, PT, R2, 0x11, PT ;  /* 0x000000110200780c */ /* 0x000fe40003fc4270 */
[----:B--2---:R-:W-:Y:S02]  /*41350*/  IADD3.X R140, PT, PT, R140, UR9, RZ, P5, !PT ;  /* 0x000000098c8c7c10 */ /* 0x004fe4000affe4ff */
[----:B------:R-:W-:-:S03]  /*41360*/  PRMT R12, RZ, 0x7610, R12 ;  /* 0x00007610ff0c7816 */ /* 0x000fc6000000000c */
[----:B------:R-:W-:Y:S06]  /*41370*/  STL [R1+0x1604], R140 ;  /* 0x0016048c01007387 */ /* 0x000fec0000100800 */
[----:B0-----:R-:W-:Y:S02]  /*41380*/  @P6 IMAD.MOV.U32 R4, RZ, RZ, R138 ;  /* 0x000000ffff046224 */ /* 0x001fe400078e008a */
[----:B------:R-:W-:-:S05]  /*41390*/  @P6 IMAD.MOV.U32 R5, RZ, RZ, R140 ;  /* 0x000000ffff056224 */ /* 0x000fca00078e008c */
[----:B------:R0:W2:Y:S04]  /*413a0*/  @P6 LDG.E.U16 R12, desc[UR20][R4.64] ;  /* 0x00000014040c6981 */ /* 0x0000a8000c1e1500 */
[----:B---3--:R1:W-:Y:S04]  /*413b0*/  STL [R1+0x298], R141 ;  /* 0x0002988d01007387 */ /* 0x0083e80000100800 */
[----:B-1----:R-:W3:Y:S04]  /*413c0*/  LDL.LU.64 R140, [R1+0x28] ;  /* 0x00002800018c7983 */ /* 0x002ee80000300a00 */
[----:B------:R-:W3:Y:S04]  /*413d0*/  LDL.LU.64 R158, [R1+0x488] ;  /* 0x00048800019e7983 */ /* 0x000ee80000300a00 */
[----:B------:R-:W3:Y:S01]  /*413e0*/  LDL.LU R5, [R1+0x160c] ;  /* 0x00160c0001057983 */ /* 0x000ee20000300800 */
[----:B----4-:R-:W-:-:S02]  /*413f0*/  IADD3 R151, P5, PT, R151, UR13, RZ ;  /* 0x0000000d97977c10 */ /* 0x010fc4000ffbe0ff */
[----:B------:R-:W-:Y:S02]  /*41400*/  IADD3 R99, P4, PT, R99, UR13, RZ ;  /* 0x0000000d63637c10 */ /* 0x000fe4000ff9e0ff */
[----:B0-----:R-:W-:Y:S01]  /*41410*/  IADD3 R4, P6, PT, R142, UR12, RZ ;  /* 0x0000000c8e047c10 */ /* 0x001fe2000ffde0ff */
[----:B--2---:R-:W-:Y:S01]  /*41420*/  STL [R1+0x27ec], R12 ;  /* 0x0027ec0c01007387 */ /* 0x004fe20000100800 */
[----:B------:R-:W-:Y:S02]  /*41430*/  IADD3 R3, P1, PT, R3, UR13, RZ ;  /* 0x0000000d03037c10 */ /* 0x000fe4000ff3e0ff */
[----:B------:R-:W-:Y:S01]  /*41440*/  IADD3.X R107, PT, PT, R107, UR9, RZ, P4, !PT ;  /* 0x000000096b6b7c10 */ /* 0x000fe2000a7fe4ff */
[----:B------:R-:W-:Y:S01]  /*41450*/  STL [R1+0x1610], R151 ;  /* 0x0016109701007387 */ /* 0x000fe20000100800 */
[----:B------:R-:W-:-:S03]  /*41460*/  IADD3.X R90, PT, PT, R90, UR9, RZ, P1, !PT ;  /* 0x000000095a5a7c10 */ /* 0x000fc60008ffe4ff */
[----:B------:R-:W-:Y:S04]  /*41470*/  STL [R1+0x1618], R99 ;  /* 0x0016186301007387 */ /* 0x000fe80000100800 */
[----:B------:R3:W-:Y:S01]  /*41480*/  STL [R1+0x2068], R4 ;  /* 0x0020680401007387 */ /* 0x0007e20000100800 */
[----:B------:R-:W-:Y:S02]  /*41490*/  ISETP.GT.AND P1, PT, R2, 0x12, PT ;  /* 0x000000120200780c */ /* 0x000fe40003f24270 */
[----:B------:R-:W-:Y:S02]  /*414a0*/  PRMT R139, RZ, 0x7610, R139 ;  /* 0x00007610ff8b7816 */ /* 0x000fe4000000008b */
[----:B------:R-:W-:Y:S02]  /*414b0*/  PRMT R13, RZ, 0x7610, R13 ;  /* 0x00007610ff0d7816 */ /* 0x000fe4000000000d */
[----:B------:R-:W-:-:S02]  /*414c0*/  PRMT R0, RZ, 0x7610, R0 ;  /* 0x00007610ff007816 */ /* 0x000fc40000000000 */
[----:B---3--:R-:W-:Y:S02]  /*414d0*/  IADD3 R4, P4, PT, R140, UR12, RZ ;  /* 0x0000000c8c047c10 */ /* 0x008fe4000ff9e0ff */
[----:B------:R-:W-:-:S05]  /*414e0*/  IADD3.X R5, PT, PT, R5, UR9, RZ, P5, !PT ;  /* 0x0000000905057c10 */ /* 0x000fca000affe4ff */
[----:B------:R-:W-:Y:S04]  /*414f0*/  STL [R1+0x160c], R5 ;  /* 0x00160c0501007387 */ /* 0x000fe80000100800 */
[----:B------:R-:W-:Y:S04]  /*41500*/  STL [R1+0x1620], R3 ;  /* 0x0016200301007387 */ /* 0x000fe80000100800 */
[----:B------:R-:W-:Y:S04]  /*41510*/  STL [R1+0x1614], R107 ;  /* 0x0016146b01007387 */ /* 0x000fe80000100800 */
[----:B------:R-:W-:Y:S04]  /*41520*/  STL [R1+0x161c], R90 ;  /* 0x00161c5a01007387 */ /* 0x000fe80000100800 */
[----:B------:R0:W-:Y:S01]  /*41530*/  STL [R1+0x206c], R4 ;  /* 0x00206c0401007387 */ /* 0x0001e20000100800 */
[----:B------:R-:W-:-:S02]  /*41540*/  IADD3.X R138, PT, PT, R141, UR14, RZ, P4, !PT ;  /* 0x0000000e8d8a7c10 */ /* 0x000fc4000a7fe4ff */
[----:B0-----:R-:W-:-:S05]  /*41550*/  IADD3.X R4, PT, PT, R143, UR14, RZ, P6, !PT ;  /* 0x0000000e8f047c10 */ /* 0x001fca000b7fe4ff */
[----:B------:R0:W-:Y:S01]  /*41560*/  STL [R1+0x480], R4 ;  /* 0x0004800401007387 */ /* 0x0001e20000100800 */
[----:B------:R-:W-:-:S03]  /*41570*/  ISETP.GT.AND P5, PT, R2, 0x13, PT ;  /* 0x000000130200780c */ /* 0x000fc60003fa4270 */
[----:B------:R-:W2:Y:S01]  /*41580*/  LDL.LU.64 R142, [R1+0x30] ;  /* 0x00003000018e7983 */ /* 0x000ea20000300a00 */
[----:B0-----:R-:W-:-:S03]  /*41590*/  IADD3 R4, P4, PT, R158, UR12, RZ ;  /* 0x0000000c9e047c10 */ /* 0x001fc6000ff9e0ff */
[----:B------:R0:W-:Y:S04]  /*415a0*/  STL [R1+0x2064], R138 ;  /* 0x0020648a01007387 */ /* 0x0001e80000100800 */
[----:B------:R-:W3:Y:S04]  /*415b0*/  LDL.LU.64 R140, [R1+0x4a0] ;  /* 0x0004a000018c7983 */ /* 0x000ee80000300a00 */
[----:B------:R1:W-:Y:S04]  /*415c0*/  STL [R1+0x2070], R4 ;  /* 0x0020700401007387 */ /* 0x0003e80000100800 */
[----:B0-----:R-:W4:Y:S01]  /*415d0*/  LDL.LU R138, [R1+0x1628] ;  /* 0x00162800018a7983 */ /* 0x001f220000300800 */
[----:B-1----:R-:W-:-:S03]  /*415e0*/  IADD3.X R4, PT, PT, R159, UR14, RZ, P4, !PT ;  /* 0x0000000e9f047c10 */ /* 0x002fc6000a7fe4ff */
[----:B------:R-:W3:Y:S04]  /*415f0*/  LDL.LU.64 R158, [R1+0x2980] ;  /* 0x00298000019e7983 */ /* 0x000ee80000300a00 */
[----:B------:R0:W-:Y:S01]  /*41600*/  STL [R1+0x488], R4 ;  /* 0x0004880401007387 */ /* 0x0001e20000100800 */
[----:B------:R-:W-:Y:S01]  /*41610*/  ISETP.GT.AND P6, PT, R2, 0x14, PT ;  /* 0x000000140200780c */ /* 0x000fe20003fc4270 */
[----:B0-----:R-:W-:-:S05]  /*41620*/  @P1 IMAD.MOV.U32 R4, RZ, RZ, R151 ;  /* 0x000000ffff041224 */ /* 0x001fca00078e0097 */
[----:B------:R0:W3:Y:S02]  /*41630*/  @P1 LDG.E.U16 R139, desc[UR20][R4.64] ;  /* 0x00000014048b1981 */ /* 0x0000e4000c1e1500 */
[----:B0-----:R-:W-:Y:S02]  /*41640*/  @P5 IMAD.MOV.U32 R4, RZ, RZ, R99 ;  /* 0x000000ffff045224 */ /* 0x001fe400078e0063 */
[----:B------:R-:W-:-:S05]  /*41650*/  @P5 IMAD.MOV.U32 R5, RZ, RZ, R107 ;  /* 0x000000ffff055224 */ /* 0x000fca00078e006b */
[----:B------:R0:W4:Y:S02]  /*41660*/  @P5 LDG.E.U16 R13, desc[UR20][R4.64] ;  /* 0x00000014040d5981 */ /* 0x000124000c1e1500 */
[----:B0-----:R-:W-:Y:S02]  /*41670*/  @P6 IMAD.MOV.U32 R4, RZ, RZ, R3 ;  /* 0x000000ffff046224 */ /* 0x001fe400078e0003 */
[----:B------:R-:W-:-:S05]  /*41680*/  @P6 IMAD.MOV.U32 R5, RZ, RZ, R90 ;  /* 0x000000ffff056224 */ /* 0x000fca00078e005a */
[----:B------:R-:W4:Y:S01]  /*41690*/  @P6 LDG.E.U16 R0, desc[UR20][R4.64] ;  /* 0x0000001404006981 */ /* 0x000f22000c1e1500 */
[----:B--2---:R-:W-:-:S03]  /*416a0*/  IADD3 R3, P6, PT, R142, UR12, RZ ;  /* 0x0000000c8e037c10 */ /* 0x004fc6000ffde0ff */
[----:B---3--:R0:W-:Y:S04]  /*416b0*/  STL [R1+0x294], R139 ;  /* 0x0002948b01007387 */ /* 0x0081e80000100800 */
[----:B0-----:R-:W2:Y:S04]  /*416c0*/  LDL.LU R139, [R1+0x1624] ;  /* 0x00162400018b7983 */ /* 0x001ea80000300800 */
[----:B----4-:R-:W-:Y:S04]  /*416d0*/  STL [R1+0x27f0], R13 ;  /* 0x0027f00d01007387 */ /* 0x010fe80000100800 */
[----:B------:R-:W3:Y:S04]  /*416e0*/  LDL.LU.64 R4, [R1+0x38] ;  /* 0x0000380001047983 */ /* 0x000ee80000300a00 */
[----:B------:R-:W4:Y:S04]  /*416f0*/  LDL.LU R151, [R1+0x1630] ;  /* 0x0016300001977983 */ /* 0x000f280000300800 */
[----:B------:R-:W-:Y:S04]  /*41700*/  STL [R1+0x290], R0 ;  /* 0x0002900001007387 */ /* 0x000fe80000100800 */
[----:B------:R0:W-:Y:S04]  /*41710*/  STL [R1+0x2058], R3 ;  /* 0x0020580301007387 */ /* 0x0001e80000100800 */
[----:B0-----:R-:W4:Y:S01]  /*41720*/  LDL.LU R3, [R1+0x162c] ;  /* 0x00162c0001037983 */ /* 0x001f220000300800 */
[----:B------:R-:W-:-:S02]  /*41730*/  IADD3 R0, P1, PT, R140, UR12, RZ ;  /* 0x0000000c8c007c10 */ /* 0x000fc4000ff3e0ff */
[----:B------:R-:W-:-:S03]  /*41740*/  IADD3 R138, P5, PT, R138, UR13, RZ ;  /* 0x0000000d8a8a7c10 */ /* 0x000fc6000ffbe0ff */
[----:B------:R0:W-:Y:S01]  /*41750*/  STL [R1+0x205c], R0 ;  /* 0x00205c0001007387 */ /* 0x0001e20000100800 */
[----:B------:R-:W-:Y:S02]  /*41760*/  IADD3.X R107, PT, PT, R141, UR14, RZ, P1, !PT ;  /* 0x0000000e8d6b7c10 */ /* 0x000fe40008ffe4ff */
[----:B------:R-:W-:Y:S01]  /*41770*/  ISETP.GT.AND P4, PT, R2, 0x15, PT ;  /* 0x000000150200780c */ /* 0x000fe20003f84270 */
[----:B------:R-:W4:Y:S04]  /*41780*/  LDL.LU R142, [R1+0x1638] ;  /* 0x00163800018e7983 */ /* 0x000f280000300800 */
[----:B------:R-:W4:Y:S01]  /*41790*/  LDL.LU R99, [R1+0x1640] ;  /* 0x0016400001637983 */ /* 0x000f220000300800 */
[----:B0-----:R-:W-:-:S05]  /*417a0*/  IADD3.X R0, PT, PT, R143, UR14, RZ, P6, !PT ;  /* 0x0000000e8f007c10 */ /* 0x001fca000b7fe4ff */
[----:B------:R0:W-:Y:S04]  /*417b0*/  STL [R1+0x4a0], R0 ;  /* 0x0004a00001007387 */ /* 0x0001e80000100800 */
[----:B------:R-:W-:Y:S01]  /*417c0*/  STL [R1+0x1628], R138 ;  /* 0x0016288a01007387 */ /* 0x000fe20000100800 */
[----:B------:R-:W-:-:S03]  /*417d0*/  ISETP.GT.AND P6, PT, R2, 0x16, PT ;  /* 0x000000160200780c */ /* 0x000fc60003fc4270 */
[----:B0-----:R-:W4:Y:S04]  /*417e0*/  LDL.LU R0, [R1+0x1648] ;  /* 0x0016480001007983 */ /* 0x001f280000300800 */
[----:B------:R0:W-:Y:S04]  /*417f0*/  STL [R1+0x4a4], R107 ;  /* 0x0004a46b01007387 */ /* 0x0001e80000100800 */
[----:B------:R-:W4:Y:S04]  /*41800*/  LDL.LU.64 R140, [R1+0x4b0] ;  /* 0x0004b000018c7983 */ /* 0x000f280000300a00 */
[----:B------:R-:W4:Y:S01]  /*41810*/  LDL.LU R143, [R1+0x1634] ;  /* 0x00163400018f7983 */ /* 0x000f220000300800 */
[----:B------:R-:W-:-:S02]  /*41820*/  PRMT R14, RZ, 0x7610, R14 ;  /* 0x00007610ff0e7816 */ /* 0x000fc4000000000e */
[----:B------:R-:W-:Y:S02]  /*41830*/  PRMT R150, RZ, 0x7610, R150 ;  /* 0x00007610ff967816 */ /* 0x000fe40000000096 */
[----:B--2---:R-:W-:Y:S02]  /*41840*/  IADD3.X R139, PT, PT, R139, UR9, RZ, P5, !PT ;  /* 0x000000098b8b7c10 */ /* 0x004fe4000affe4ff */
[----:B---3--:R-:W-:Y:S02]  /*41850*/  IADD3 R90, P1, PT, R4, UR12, RZ ;  /* 0x0000000c045a7c10 */ /* 0x008fe4000ff3e0ff */
[----:B----4-:R-:W-:-:S03]  /*41860*/  IADD3 R151, P5, PT, R151, UR13, RZ ;  /* 0x0000000d97977c10 */ /* 0x010fc6000ffbe0ff */
[----:B------:R1:W-:Y:S01]  /*41870*/  STL [R1+0x2060], R90 ;  /* 0x0020605a01007387 */ /* 0x0003e20000100800 */
[----:B------:R-:W-:-:S03]  /*41880*/  IADD3.X R4, PT, PT, R5, UR14, RZ, P1, !PT ;  /* 0x0000000e05047c10 */ /* 0x000fc60008ffe4ff */
[----:B------:R-:W-:Y:S04]  /*41890*/  STL [R1+0x1624], R139 ;  /* 0x0016248b01007387 */ /* 0x000fe80000100800 */
[----:B0-----:R-:W2:Y:S01]  /*418a0*/  LDL.LU R107, [R1+0x163c] ;  /* 0x00163c00016b7983 */ /* 0x001ea20000300800 */
[----:B------:R-:W-:-:S03]  /*418b0*/  @P4 IMAD.MOV.U32 R5, RZ, RZ, R139 ;  /* 0x000000ffff054224 */ /* 0x000fc600078e008b */
[----:B-1----:R-:W3:Y:S04]  /*418c0*/  LDL.LU R90, [R1+0x1644] ;  /* 0x00164400015a7983 */ /* 0x002ee80000300800 */
[----:B------:R-:W-:Y:S04]  /*418d0*/  STL [R1+0x1630], R151 ;  /* 0x0016309701007387 */ /* 0x000fe80000100800 */
[----:B------:R0:W-:Y:S01]  /*418e0*/  STL [R1+0x2054], R4 ;  /* 0x0020540401007387 */ /* 0x0001e20000100800 */
[----:B------:R-:W-:Y:S01]  /*418f0*/  IADD3.X R3, PT, PT, R3, UR9, RZ, P5, !PT ;  /* 0x0000000903037c10 */ /* 0x000fe2000affe4ff */
[----:B0-----:R-:W-:-:S05]  /*41900*/  @P4 IMAD.MOV.U32 R4, RZ, RZ, R138 ;  /* 0x000000ffff044224 */ /* 0x001fca00078e008a */
[----:B------:R0:W4:Y:S02]  /*41910*/  @P4 LDG.E.U16 R14, desc[UR20][R4.64] ;  /* 0x00000014040e4981 */ /* 0x000124000c1e1500 */
[----:B0-----:R-:W-:Y:S02]  /*41920*/  IMAD.MOV.U32 R5, RZ, RZ, R3 ;  /* 0x000000ffff057224 */ /* 0x001fe400078e0003 */
[----:B------:R-:W-:-:S05]  /*41930*/  @P6 IMAD.MOV.U32 R4, RZ, RZ, R151 ;  /* 0x000000ffff046224 */ /* 0x000fca00078e0097 */
[----:B------:R-:W2:Y:S04]  /*41940*/  @P6 LDG.E.U16 R150, desc[UR20][R4.64] ;  /* 0x0000001404966981 */ /* 0x000ea8000c1e1500 */
[----:B------:R0:W-:Y:S04]  /*41950*/  STL [R1+0x162c], R3 ;  /* 0x00162c0301007387 */ /* 0x0001e80000100800 */
[----:B------:R-:W3:Y:S04]  /*41960*/  LDL.LU.64 R138, [R1+0x40] ;  /* 0x00004000018a7983 */ /* 0x000ee80000300a00 */
[----:B0-----:R-:W3:Y:S01]  /*41970*/  LDL.LU R3, [R1+0x2978] ;  /* 0x0029780001037983 */ /* 0x001ee20000300800 */
[----:B------:R-:W-:-:S02]  /*41980*/  IADD3 R142, P5, PT, R142, UR13, RZ ;  /* 0x0000000d8e8e7c10 */ /* 0x000fc4000ffbe0ff */
[----:B------:R-:W-:Y:S01]  /*41990*/  IADD3 R99, P4, PT, R99, UR13, RZ ;  /* 0x0000000d63637c10 */ /* 0x000fe2000ff9e0ff */
[----:B--2---:R0:W-:Y:S04]  /*419a0*/  STL [R1+0x28c], R150 ;  /* 0x00028c9601007387 */ /* 0x0041e80000100800 */
[----:B0-----:R-:W2:Y:S01]  /*419b0*/  LDL.LU.64 R150, [R1+0x4b8] ;  /* 0x0004b80001967983 */ /* 0x001ea20000300a00 */
[----:B------:R-:W-:Y:S02]  /*419c0*/  IADD3 R4, P6, PT, R140, UR12, RZ ;  /* 0x0000000c8c047c10 */ /* 0x000fe4000ffde0ff */
[----:B------:R-:W-:Y:S01]  /*419d0*/  IADD3 R0, P1, PT, R0, UR13, RZ ;  /* 0x0000000d00007c10 */ /* 0x000fe2000ff3e0ff */
[----:B------:R-:W-:Y:S01]  /*419e0*/  STL [R1+0x1638], R142 ;  /* 0x0016388e01007387 */ /* 0x000fe20000100800 */
[----:B------:R-:W-:-:S02]  /*419f0*/  IADD3.X R143, PT, PT, R143, UR9, RZ, P5, !PT ;  /* 0x000000098f8f7c10 */ /* 0x000fc4000affe4ff */
[----:B------:R-:W-:Y:S01]  /*41a00*/  IADD3.X R107, PT, PT, R107, UR9, RZ, P4, !PT ;  /* 0x000000096b6b7c10 */ /* 0x000fe2000a7fe4ff */
[----:B------:R-:W-:Y:S01]  /*41a10*/  STL [R1+0x1640], R99 ;  /* 0x0016406301007387 */ /* 0x000fe20000100800 */
[----:B---3--:R-:W-:-:S03]  /*41a20*/  IADD3.X R90, PT, PT, R90, UR9, RZ, P1, !PT ;  /* 0x000000095a5a7c10 */ /* 0x008fc60008ffe4ff */
        /* <DEDUP_REMOVED lines=8> */
[----:B------:R-:W-:-:S02]  /*41ab0*/  ISETP.GT.AND P1, PT, R2, 0x17, PT ;  /* 0x000000170200780c */ /* 0x000fc40003f24270 */
[----:B0-----:R-:W-:-:S05]  /*41ac0*/  IADD3.X R4, PT, PT, R141, UR14, RZ, P6, !PT ;  /* 0x0000000e8d047c10 */ /* 0x001fca000b7fe4ff */
[----:B------:R-:W-:Y:S04]  /*41ad0*/  STL [R1+0x4b0], R4 ;  /* 0x0004b00401007387 */ /* 0x000fe80000100800 */
[----:B------:R-:W3:Y:S04]  /*41ae0*/  LDL.LU.64 R138, [R1+0x50] ;  /* 0x00005000018a7983 */ /* 0x000ee80000300a00 */
[----:B------:R0:W-:Y:S04]  /*41af0*/  STL [R1+0x2044], R5 ;  /* 0x0020440501007387 */ /* 0x0001e80000100800 */
[----:B------:R-:W3:Y:S01]  /*41b00*/  LDL.LU.64 R140, [R1+0x4d0] ;  /* 0x0004d000018c7983 */ /* 0x000ee20000300a00 */
[----:B------:R-:W-:-:S02]  /*41b10*/  PRMT R15, RZ, 0x7610, R15 ;  /* 0x00007610ff0f7816 */ /* 0x000fc4000000000f */
[----:B------:R-:W-:Y:S01]  /*41b20*/  ISETP.GT.AND P5, PT, R2, 0x18, PT ;  /* 0x000000180200780c */ /* 0x000fe20003fa4270 */
[----:B0-----:R-:W-:Y:S01]  /*41b30*/  @P1 IMAD.MOV.U32 R5, RZ, RZ, R143 ;  /* 0x000000ffff051224 */ /* 0x001fe200078e008f */
[----:B------:R-:W-:Y:S02]  /*41b40*/  PRMT R91, RZ, 0x7610, R91 ;  /* 0x00007610ff5b7816 */ /* 0x000fe4000000005b */
[----:B--2---:R-:W-:-:S05]  /*41b50*/  IADD3 R4, P4, PT, R150, UR12, RZ ;  /* 0x0000000c96047c10 */ /* 0x004fca000ff9e0ff */
[----:B------:R0:W-:Y:S02]  /*41b60*/  STL [R1+0x2050], R4 ;  /* 0x0020500401007387 */ /* 0x0001e40000100800 */
[----:B0-----:R-:W-:-:S05]  /*41b70*/  IADD3.X R4, PT, PT, R151, UR14, RZ, P4, !PT ;  /* 0x0000000e97047c10 */ /* 0x001fca000a7fe4ff */
[----:B------:R0:W-:Y:S02]  /*41b80*/  STL [R1+0x4b8], R4 ;  /* 0x0004b80401007387 */ /* 0x0001e40000100800 */
[----:B0-----:R-:W-:-:S05]  /*41b90*/  @P1 IMAD.MOV.U32 R4, RZ, RZ, R142 ;  /* 0x000000ffff041224 */ /* 0x001fca00078e008e */
[----:B------:R0:W4:Y:S02]  /*41ba0*/  @P1 LDG.E.U16 R15, desc[UR20][R4.64] ;  /* 0x00000014040f1981 */ /* 0x000124000c1e1500 */
[----:B0-----:R-:W-:Y:S02]  /*41bb0*/  @P5 IMAD.MOV.U32 R4, RZ, RZ, R99 ;  /* 0x000000ffff045224 */ /* 0x001fe400078e0063 */
[----:B------:R-:W-:-:S05]  /*41bc0*/  @P5 IMAD.MOV.U32 R5, RZ, RZ, R107 ;  /* 0x000000ffff055224 */ /* 0x000fca00078e006b */
[----:B------:R0:W2:Y:S01]  /*41bd0*/  @P5 LDG.E.U16 R91, desc[UR20][R4.64] ;  /* 0x00000014045b5981 */ /* 0x0000a2000c1e1500 */
[----:B------:R-:W-:Y:S02]  /*41be0*/  ISETP.GT.AND P6, PT, R2, 0x19, PT ;  /* 0x000000190200780c */ /* 0x000fe40003fc4270 */
[----:B------:R-:W-:-:S11]  /*41bf0*/  PRMT R16, RZ, 0x7610, R16 ;  /* 0x00007610ff107816 */ /* 0x000fd60000000010 */
[----:B0-----:R-:W-:Y:S02]  /*41c00*/  @P6 IMAD.MOV.U32 R4, RZ, RZ, R0 ;  /* 0x000000ffff046224 */ /* 0x001fe400078e0000 */
[----:B------:R-:W-:-:S05]  /*41c10*/  @P6 IMAD.MOV.U32 R5, RZ, RZ, R90 ;  /* 0x000000ffff056224 */ /* 0x000fca00078e005a */
[----:B------:R0:W3:Y:S04]  /*41c20*/  @P6 LDG.E.U16 R16, desc[UR20][R4.64] ;  /* 0x0000001404106981 */ /* 0x0000e8000c1e1500 */
[----:B----4-:R-:W-:Y:S04]  /*41c30*/  STL.64 [R1+0x27f8], R14 ;  /* 0x0027f80e01007387 */ /* 0x010fe80000100a00 */
[----:B------:R-:W4:Y:S04]  /*41c40*/  LDL.LU.64 R142, [R1+0x58] ;  /* 0x00005800018e7983 */ /* 0x000f280000300a00 */
[----:B------:R-:W4:Y:S04]  /*41c50*/  LDL.LU R4, [R1+0x164c] ;  /* 0x00164c0001047983 */ /* 0x000f280000300800 */
[----:B------:R-:W0:Y:S04]  /*41c60*/  LDL.LU R5, [R1+0x1650] ;  /* 0x0016500001057983 */ /* 0x000e280000300800 */
[----:B--2---:R3:W-:Y:S04]  /*41c70*/  STL [R1+0x288], R91 ;  /* 0x0002885b01007387 */ /* 0x0047e80000100800 */
[----:B------:R-:W2:Y:S01]  /*41c80*/  LDL.LU R90, [R1+0x1658] ;  /* 0x00165800015a7983 */ /* 0x000ea20000300800 */
[----:B---3--:R-:W-:-:S05]  /*41c90*/  IADD3 R91, P6, PT, R138, UR12, RZ ;  /* 0x0000000c8a5b7c10 */ /* 0x008fca000ffde0ff */
[----:B------:R1:W-:Y:S04]  /*41ca0*/  STL [R1+0x2038], R91 ;  /* 0x0020385b01007387 */ /* 0x0003e80000100800 */
[----:B-1----:R-:W3:Y:S01]  /*41cb0*/  LDL.LU R91, [R1+0x1654] ;  /* 0x00165400015b7983 */ /* 0x002ee20000300800 */
[----:B------:R-:W-:Y:S02]  /*41cc0*/  IADD3 R0, P1, PT, R140, UR12, RZ ;  /* 0x0000000c8c007c10 */ /* 0x000fe4000ff3e0ff */
[----:B------:R-:W-:-:S03]  /*41cd0*/  ISETP.GT.AND P4, PT, R2, 0x1a, PT ;  /* 0x0000001a0200780c */ /* 0x000fc60003f84270 */
[----:B------:R1:W-:Y:S01]  /*41ce0*/  STL [R1+0x203c], R0 ;  /* 0x00203c0001007387 */ /* 0x0003e20000100800 */
[----:B------:R-:W-:-:S03]  /*41cf0*/  IADD3.X R107, PT, PT, R141, UR14, RZ, P1, !PT ;  /* 0x0000000e8d6b7c10 */ /* 0x000fc60008ffe4ff */
[----:B------:R-:W3:Y:S04]  /*41d00*/  LDL.LU R150, [R1+0x1660] ;  /* 0x0016600001967983 */ /* 0x000ee80000300800 */
[----:B------:R-:W3:Y:S01]  /*41d10*/  LDL.LU R138, [R1+0x1668] ;  /* 0x00166800018a7983 */ /* 0x000ee20000300800 */
[----:B-1----:R-:W-:-:S05]  /*41d20*/  IADD3.X R0, PT, PT, R139, UR14, RZ, P6, !PT ;  /* 0x0000000e8b007c10 */ /* 0x002fca000b7fe4ff */
[----:B------:R4:W-:Y:S01]  /*41d30*/  STL [R1+0x4d0], R0 ;  /* 0x0004d00001007387 */ /* 0x0009e20000100800 */
[----:B------:R-:W-:Y:S02]  /*41d40*/  ISETP.GT.AND P6, PT, R2, 0x1b, PT ;  /* 0x0000001b0200780c */ /* 0x000fe40003fc4270 */
[----:B------:R-:W-:Y:S02]  /*41d50*/  PRMT R159, RZ, 0x7610, R159 ;  /* 0x00007610ff9f7816 */ /* 0x000fe4000000009f */
[----:B------:R-:W-:Y:S02]  /*41d60*/  PRMT R17, RZ, 0x7610, R17 ;  /* 0x00007610ff117816 */ /* 0x000fe40000000011 */
[----:B----4-:R-:W-:Y:S02]  /*41d70*/  IADD3 R0, P1, PT, R142, UR12, RZ ;  /* 0x0000000c8e007c10 */ /* 0x010fe4000ff3e0ff */
[----:B0-----:R-:W-:-:S04]  /*41d80*/  IADD3 R5, P5, PT, R5, UR13, RZ ;  /* 0x0000000d05057c10 */ /* 0x001fc8000ffbe0ff */
[----:B------:R-:W-:Y:S01]  /*41d90*/  IADD3.X R4, PT, PT, R4, UR9, RZ, P5, !PT ;  /* 0x0000000904047c10 */ /* 0x000fe2000affe4ff */
[----:B------:R0:W-:Y:S04]  /*41da0*/  STL [R1+0x1650], R5 ;  /* 0x0016500501007387 */ /* 0x0001e80000100800 */
[----:B------:R-:W4:Y:S04]  /*41db0*/  LDL.LU R99, [R1+0x1670] ;  /* 0x0016700001637983 */ /* 0x000f280000300800 */
[----:B------:R-:W-:Y:S01]  /*41dc0*/  STL [R1+0x4d4], R107 ;  /* 0x0004d46b01007387 */ /* 0x000fe20000100800 */
[----:B0-----:R-:W-:-:S03]  /*41dd0*/  @P4 LOP3.LUT R5, R5, R4, RZ, 0x3c, !PT ;  /* 0x0000000405054212 */ /* 0x001fc600078e3cff */
[----:B------:R-:W4:Y:S04]  /*41de0*/  LDL.LU.64 R140, [R1+0x4e0] ;  /* 0x0004e000018c7983 */ /* 0x000f280000300a00 */
[----:B------:R-:W4:Y:S01]  /*41df0*/  LDL.LU R151, [R1+0x165c] ;  /* 0x00165c0001977983 */ /* 0x000f220000300800 */
[----:B--2---:R-:W-:-:S03]  /*41e00*/  IADD3 R90, P5, PT, R90, UR13, RZ ;  /* 0x0000000d5a5a7c10 */ /* 0x004fc6000ffbe0ff */
[----:B------:R0:W-:Y:S04]  /*41e10*/  STL [R1+0x2040], R0 ;  /* 0x0020400001007387 */ /* 0x0001e80000100800 */
[----:B------:R1:W-:Y:S01]  /*41e20*/  STL [R1+0x164c], R4 ;  /* 0x00164c0401007387 */ /* 0x0003e20000100800 */
[----:B---3--:R-:W-:-:S03]  /*41e30*/  IADD3.X R91, PT, PT, R91, UR9, RZ, P5, !PT ;  /* 0x000000095b5b7c10 */ /* 0x008fc6000affe4ff */
[----:B------:R-:W2:Y:S01]  /*41e40*/  LDL.LU R139, [R1+0x1664] ;  /* 0x00166400018b7983 */ /* 0x000ea20000300800 */
[----:B0-----:R-:W-:-:S03]  /*41e50*/  IADD3.X R0, PT, PT, R143, UR14, RZ, P1, !PT ;  /* 0x0000000e8f007c10 */ /* 0x001fc60008ffe4ff */
[----:B------:R-:W3:Y:S01]  /*41e60*/  LDL.LU R107, [R1+0x166c] ;  /* 0x00166c00016b7983 */ /* 0x000ee20000300800 */
[----:B-1----:R-:W-:-:S03]  /*41e70*/  @P4 LOP3.LUT R4, R5, R4, RZ, 0x3c, !PT ;  /* 0x0000000405044212 */ /* 0x002fc600078e3cff */
[----:B------:R-:W3:Y:S01]  /*41e80*/  LDL.LU.64 R142, [R1+0x2970] ;  /* 0x00297000018e7983 */ /* 0x000ee20000300a00 */
[----:B------:R-:W-:-:S05]  /*41e90*/  @P4 LOP3.LUT R5, R5, R4, RZ, 0x3c, !PT ;  /* 0x0000000405054212 */ /* 0x000fca00078e3cff */
[----:B------:R0:W3:Y:S02]  /*41ea0*/  @P4 LDG.E.U16 R159, desc[UR20][R4.64] ;  /* 0x00000014049f4981 */ /* 0x0000e4000c1e1500 */
[----:B0-----:R-:W-:Y:S02]  /*41eb0*/  @P6 IMAD.MOV.U32 R4, RZ, RZ, R90 ;  /* 0x000000ffff046224 */ /* 0x001fe400078e005a */
[----:B------:R-:W-:-:S05]  /*41ec0*/  @P6 IMAD.MOV.U32 R5, RZ, RZ, R91 ;  /* 0x000000ffff056224 */ /* 0x000fca00078e005b */
[----:B------:R-:W3:Y:S04]  /*41ed0*/  @P6 LDG.E.U16 R17, desc[UR20][R4.64] ;  /* 0x0000001404116981 */ /* 0x000ee8000c1e1500 */
[----:B------:R0:W-:Y:S04]  /*41ee0*/  STL [R1+0x2034], R0 ;  /* 0x0020340001007387 */ /* 0x0001e80000100800 */
[----:B0-----:R-:W3:Y:S04]  /*41ef0*/  LDL.LU R0, [R1+0x2968] ;  /* 0x0029680001007983 */ /* 0x001ee80000300800 */
[----:B------:R-:W-:Y:S04]  /*41f00*/  STL [R1+0x1658], R90 ;  /* 0x0016585a01007387 */ /* 0x000fe80000100800 */
[----:B------:R0:W-:Y:S04]  /*41f10*/  STL [R1+0x1654], R91 ;  /* 0x0016545b01007387 */ /* 0x0001e80000100800 */
[----:B0-----:R-:W3:Y:S01]  /*41f20*/  LDL.LU.64 R90, [R1+0x60] ;  /* 0x00006000015a7983 */ /* 0x001ee20000300a00 */
[----:B------:R-:W-:-:S03]  /*41f30*/  IADD3 R150, P5, PT, R150, UR13, RZ ;  /* 0x0000000d96967c10 */ /* 0x000fc6000ffbe0ff */
[----:B------:R-:W3:Y:S01]  /*41f40*/  LDL.LU.64 R4, [R1+0x4e8] ;  /* 0x0004e80001047983 */ /* 0x000ee20000300a00 */
[----:B------:R-:W-:Y:S02]  /*41f50*/  IADD3 R138, P4, PT, R138, UR13, RZ ;  /* 0x0000000d8a8a7c10 */ /* 0x000fe4000ff9e0ff */
[----:B----4-:R-:W-:Y:S02]  /*41f60*/  IADD3 R99, P1, PT, R99, UR13, RZ ;  /* 0x0000000d63637c10 */ /* 0x010fe4000ff3e0ff */
[----:B------:R-:W-:Y:S02]  /*41f70*/  IADD3.X R151, PT, PT, R151, UR9, RZ, P5, !PT ;  /* 0x0000000997977c10 */ /* 0x000fe4000affe4ff */
[----:B--2---:R-:W-:Y:S02]  /*41f80*/  IADD3.X R139, PT, PT, R139, UR9, RZ, P4, !PT ;  /* 0x000000098b8b7c10 */ /* 0x004fe4000a7fe4ff */
[----:B---3--:R-:W-:Y:S01]  /*41f90*/  IADD3.X R107, PT, PT, R107, UR9, RZ, P1, !PT ;  /* 0x000000096b6b7c10 */ /* 0x008fe20008ffe4ff */
[----:B------:R-:W-:Y:S04]  /*41fa0*/  STL.64 [R1+0x2800], R16 ;  /* 0x0028001001007387 */ /* 0x000fe80000100a00 */
[----:B------:R-:W-:Y:S04]  /*41fb0*/  STL [R1+0x1660], R150 ;  /* 0x0016609601007387 */ /* 0x000fe80000100800 */
[----:B------:R0:W-:Y:S04]  /*41fc0*/  STL [R1+0x284], R159 ;  /* 0x0002849f01007387 */ /* 0x0001e80000100800 */
[----:B------:R-:W-:Y:S01]  /*41fd0*/  STL [R1+0x1668], R138 ;  /* 0x0016688a01007387 */ /* 0x000fe20000100800 */
[----:B0-----:R-:W-:-:S05]  /*41fe0*/  IADD3 R159, P6, PT, R140, UR12, RZ ;  /* 0x0000000c8c9f7c10 */ /* 0x001fca000ffde0ff */
[----:B------:R0:W-:Y:S04]  /*41ff0*/  STL [R1+0x2028], R159 ;  /* 0x0020289f01007387 */ /* 0x0001e80000100800 */
[----:B------:R-:W-:Y:S04]  /*42000*/  STL [R1+0x165c], R151 ;  /* 0x00165c9701007387 */ /* 0x000fe80000100800 */
[----:B------:R-:W-:Y:S01]  /*42010*/  STL [R1+0x1670], R99 ;  /* 0x0016706301007387 */ /* 0x000fe20000100800 */
[----:B0-----:R-:W-:-:S03]  /*42020*/  IADD3 R159, P4, PT, R90, UR12, RZ ;  /* 0x0000000c5a9f7c10 */ /* 0x001fc6000ff9e0ff */
[----:B------:R-:W-:Y:S04]  /*42030*/  STL [R1+0x1664], R139 ;  /* 0x0016648b01007387 */ /* 0x000fe80000100800 */
[----:B------:R-:W-:Y:S04]  /*42040*/  STL [R1+0x166c], R107 ;  /* 0x00166c6b01007387 */ /* 0x000fe80000100800 */
[----:B------:R0:W-:Y:S02]  /*42050*/  STL [R1+0x202c], R159 ;  /* 0x00202c9f01007387 */ /* 0x0001e40000100800 */
[----:B0-----:R-:W-:-:S02]  /*42060*/  IADD3.X R159, PT, PT, R141, UR14, RZ, P6, !PT ;  /* 0x0000000e8d9f7c10 */ /* 0x001fc4000b7fe4ff */
[----:B------:R-:W2:Y:S01]  /*42070*/  LDL.LU R141, [R1+0x2964] ;  /* 0x00296400018d7983 */ /* 0x000ea20000300800 */
[----:B------:R-:W-:Y:S02]  /*42080*/  ISETP.GT.AND P1, PT, R2, 0x1c, PT ;  /* 0x0000001c0200780c */ /* 0x000fe40003f24270 */
[----:B------:R-:W-:Y:S01]  /*42090*/  IADD3.X R140, PT, PT, R91, UR14, RZ, P4, !PT ;  /* 0x0000000e5b8c7c10 */ /* 0x000fe2000a7fe4ff */
[----:B------:R0:W-:Y:S04]  /*420a0*/  STL [R1+0x4e0], R159 ;  /* 0x0004e09f01007387 */ /* 0x0001e80000100800 */
[----:B------:R-:W3:Y:S01]  /*420b0*/  LDL.LU.64 R90, [R1+0x68] ;  /* 0x00006800015a7983 */ /* 0x000ee20000300a00 */
[----:B0-----:R-:W-:-:S03]  /*420c0*/  IADD3 R159, P4, PT, R4, UR12, RZ ;  /* 0x0000000c049f7c10 */ /* 0x001fc6000ff9e0ff */
[----:B------:R0:W-:Y:S01]  /*420d0*/  STL [R1+0x2024], R140 ;  /* 0x0020248c01007387 */ /* 0x0001e20000100800 */
[----:B------:R-:W-:Y:S01]  /*420e0*/  IADD3.X R4, PT, PT, R5, UR14, RZ, P4, !PT ;  /* 0x0000000e05047c10 */ /* 0x000fe2000a7fe4ff */
[----:B------:R-:W-:Y:S02]  /*420f0*/  @P1 IMAD.MOV.U32 R5, RZ, RZ, R151 ;  /* 0x000000ffff051224 */ /* 0x000fe400078e0097 */
[----:B0-----:R-:W4:Y:S04]  /*42100*/  LDL.LU R140, [R1+0x1678] ;  /* 0x00167800018c7983 */ /* 0x001f280000300800 */
[----:B------:R-:W-:Y:S04]  /*42110*/  STL [R1+0x2030], R159 ;  /* 0x0020309f01007387 */ /* 0x000fe80000100800 */
[----:B------:R0:W-:Y:S01]  /*42120*/  STL [R1+0x4e8], R4 ;  /* 0x0004e80401007387 */ /* 0x0001e20000100800 */
[C---:B------:R-:W-:Y:S01]  /*42130*/  ISETP.GT.AND P5, PT, R2.reuse, 0x1d, PT ;  /* 0x0000001d0200780c */ /* 0x040fe20003fa4270 */
[----:B0-----:R-:W-:Y:S01]  /*42140*/  @P1 IMAD.MOV.U32 R4, RZ, RZ, R150 ;  /* 0x000000ffff041224 */ /* 0x001fe200078e0096 */
[----:B------:R-:W-:-:S02]  /*42150*/  ISETP.GT.AND P6, PT, R2, 0x1e, PT ;  /* 0x0000001e0200780c */ /* 0x000fc40003fc4270 */
[----:B------:R-:W-:Y:S02]  /*42160*/  PRMT R18, RZ, 0x7610, R18 ;  /* 0x00007610ff127816 */ /* 0x000fe40000000012 */
[----:B------:R-:W-:Y:S02]  /*42170*/  PRMT R3, RZ, 0x7610, R3 ;  /* 0x00007610ff037816 */ /* 0x000fe40000000003 */
[----:B--2---:R-:W-:-:S06]  /*42180*/  PRMT R141, RZ, 0x7610, R141 ;  /* 0x00007610ff8d7816 */ /* 0x004fcc000000008d */
[----:B------:R0:W2:Y:S02]  /*42190*/  @P1 LDG.E.U16 R141, desc[UR20][R4.64] ;  /* 0x00000014048d1981 */ /* 0x0000a4000c1e1500 */
[----:B0-----:R-:W-:Y:S02]  /*421a0*/  @P5 IMAD.MOV.U32 R4, RZ, RZ, R138 ;  /* 0x000000ffff045224 */ /* 0x001fe400078e008a */
[----:B------:R-:W-:-:S05]  /*421b0*/  @P5 IMAD.MOV.U32 R5, RZ, RZ, R139 ;  /* 0x000000ffff055224 */ /* 0x000fca00078e008b */
[----:B------:R0:W3:Y:S02]  /*421c0*/  @P5 LDG.E.U16 R18, desc[UR20][R4.64] ;  /* 0x0000001404125981 */ /* 0x0000e4000c1e1500 */
[----:B0-----:R-:W-:Y:S02]  /*421d0*/  @P6 IMAD.MOV.U32 R4, RZ, RZ, R99 ;  /* 0x000000ffff046224 */ /* 0x001fe400078e0063 */
[----:B------:R-:W-:-:S05]  /*421e0*/  @P6 IMAD.MOV.U32 R5, RZ, RZ, R107 ;  /* 0x000000ffff056224 */ /* 0x000fca00078e006b */
[----:B------:R-:W3:Y:S04]  /*421f0*/  @P6 LDG.E.U16 R3, desc[UR20][R4.64] ;  /* 0x0000001404036981 */ /* 0x000ee8000c1e1500 */
[----:B--2---:R0:W-:Y:S04]  /*42200*/  STL [R1+0x280], R141 ;  /* 0x0002808d01007387 */ /* 0x0041e80000100800 */
[----:B0-----:R-:W2:Y:S04]  /*42210*/  LDL.LU R141, [R1+0x1674] ;  /* 0x00167400018d7983 */ /* 0x001ea80000300800 */
[----:B------:R-:W2:Y:S04]  /*42220*/  LDL.LU.64 R150, [R1+0x70] ;  /* 0x0000700001967983 */ /* 0x000ea80000300a00 */
[----:B------:R-:W2:Y:S04]  /*42230*/  LDL.LU R107, [R1+0x1680] ;  /* 0x00168000016b7983 */ /* 0x000ea80000300800 */
[----:B------:R-:W2:Y:S04]  /*42240*/  LDL.LU.64 R4, [R1+0x500] ;  /* 0x0005000001047983 */ /* 0x000ea80000300a00 */
[----:B---3--:R2:W-:Y:S04]  /*42250*/  STL [R1+0x27c], R3 ;  /* 0x00027c0301007387 */ /* 0x0085e80000100800 */
[----:B------:R-:W3:Y:S01]  /*42260*/  LDL.LU R138, [R1+0x167c] ;  /* 0x00167c00018a7983 */ /* 0x000ee20000300800 */
[----:B------:R-:W-:-:S02]  /*42270*/  IADD3 R99, P6, PT, R90, UR12, RZ ;  /* 0x0000000c5a637c10 */ /* 0x000fc4000ffde0ff */
[----:B----4-:R-:W-:-:S03]  /*42280*/  IADD3 R140, P5, PT, R140, UR13, RZ ;  /* 0x0000000d8c8c7c10 */ /* 0x010fc6000ffbe0ff */
[----:B------:R-:W-:Y:S01]  /*42290*/  STL [R1+0x2018], R99 ;  /* 0x0020186301007387 */ /* 0x000fe20000100800 */
[----:B------:R-:W-:Y:S02]  /*422a0*/  ISETP.GT.AND P4, PT, R2, 0x1f, PT ;  /* 0x0000001f0200780c */ /* 0x000fe40003f84270 */
[----:B------:R-:W-:Y:S02]  /*422b0*/  PRMT R19, RZ, 0x7610, R19 ;  /* 0x00007610ff137816 */ /* 0x000fe40000000013 */
[----:B------:R-:W-:Y:S02]  /*422c0*/  PRMT R106, RZ, 0x7610, R106 ;  /* 0x00007610ff6a7816 */ /* 0x000fe4000000006a */
[----:B--2---:R-:W-:-:S05]  /*422d0*/  IADD3 R3, P1, PT, R4, UR12, RZ ;  /* 0x0000000c04037c10 */ /* 0x004fca000ff3e0ff */
[----:B------:R0:W-:Y:S01]  /*422e0*/  STL [R1+0x201c], R3 ;  /* 0x00201c0301007387 */ /* 0x0001e20000100800 */
[----:B------:R-:W-:Y:S02]  /*422f0*/  IADD3.X R5, PT, PT, R5, UR14, RZ, P1, !PT ;  /* 0x0000000e05057c10 */ /* 0x000fe40008ffe4ff */
[----:B------:R-:W-:Y:S02]  /*42300*/  IADD3 R4, P1, PT, R150, UR12, RZ ;  /* 0x0000000c96047c10 */ /* 0x000fe4000ff3e0ff */
[----:B0-----:R-:W-:Y:S02]  /*42310*/  IADD3.X R3, PT, PT, R91, UR14, RZ, P6, !PT ;  /* 0x0000000e5b037c10 */ /* 0x001fe4000b7fe4ff */
[----:B------:R-:W2:Y:S04]  /*42320*/  LDL.LU R91, [R1+0x2960] ;  /* 0x00296000015b7983 */ /* 0x000ea80000300800 */
[----:B------:R-:W4:Y:S04]  /*42330*/  LDL.LU R159, [R1+0x1688] ;  /* 0x00168800019f7983 */ /* 0x000f280000300800 */
[----:B------:R-:W2:Y:S04]  /*42340*/  LDL.LU R99, [R1+0x1690] ;  /* 0x0016900001637983 */ /* 0x000ea80000300800 */
[----:B------:R0:W-:Y:S01]  /*42350*/  STL [R1+0x500], R3 ;  /* 0x0005000301007387 */ /* 0x0001e20000100800 */
[----:B------:R-:W-:-:S03]  /*42360*/  IADD3.X R141, PT, PT, R141, UR9, RZ, P5, !PT ;  /* 0x000000098d8d7c10 */ /* 0x000fc6000affe4ff */
[----:B------:R-:W-:Y:S01]  /*42370*/  STL [R1+0x1678], R140 ;  /* 0x0016788c01007387 */ /* 0x000fe20000100800 */
[----:B------:R-:W-:-:S03]  /*42380*/  ISETP.GT.AND P6, PT, R2, 0x20, PT ;  /* 0x000000200200780c */ /* 0x000fc60003fc4270 */
[----:B0-----:R-:W2:Y:S01]  /*42390*/  LDL.LU R3, [R1+0x1698] ;  /* 0x0016980001037983 */ /* 0x001ea20000300800 */
[----:B------:R-:W-:-:S03]  /*423a0*/  IADD3 R107, P5, PT, R107, UR13, RZ ;  /* 0x0000000d6b6b7c10 */ /* 0x000fc6000ffbe0ff */
[----:B------:R-:W-:Y:S04]  /*423b0*/  STL [R1+0x504], R5 ;  /* 0x0005040501007387 */ /* 0x000fe80000100800 */
[----:B------:R-:W2:Y:S04]  /*423c0*/  LDL.LU R139, [R1+0x168c] ;  /* 0x00168c00018b7983 */ /* 0x000ea80000300800 */
[----:B------:R-:W2:Y:S04]  /*423d0*/  LDL.LU R90, [R1+0x1694] ;  /* 0x00169400015a7983 */ /* 0x000ea80000300800 */
[----:B------:R0:W-:Y:S04]  /*423e0*/  STL [R1+0x2020], R4 ;  /* 0x0020200401007387 */ /* 0x0001e80000100800 */
[----:B------:R-:W-:Y:S01]  /*423f0*/  STL [R1+0x1674], R141 ;  /* 0x0016748d01007387 */ /* 0x000fe20000100800 */
[----:B0-----:R-:W-:-:S03]  /*42400*/  IADD3.X R4, PT, PT, R151, UR14, RZ, P1, !PT ;  /* 0x0000000e97047c10 */ /* 0x001fc60008ffe4ff */
[----:B------:R-:W2:Y:S01]  /*42410*/  LDL.LU.64 R150, [R1+0x510] ;  /* 0x0005100001967983 */ /* 0x000ea20000300a00 */
[----:B------:R-:W-:-:S03]  /*42420*/  @P4 IMAD.MOV.U32 R5, RZ, RZ, R141 ;  /* 0x000000ffff054224 */ /* 0x000fc600078e008d */
[----:B------:R-:W-:Y:S01]  /*42430*/  STL [R1+0x1680], R107 ;  /* 0x0016806b01007387 */ /* 0x000fe20000100800 */
[----:B---3--:R-:W-:-:S03]  /*42440*/  IADD3.X R138, PT, PT, R138, UR9, RZ, P5, !PT ;  /* 0x000000098a8a7c10 */ /* 0x008fc6000affe4ff */
[----:B------:R0:W-:Y:S02]  /*42450*/  STL [R1+0x2014], R4 ;  /* 0x0020140401007387 */ /* 0x0001e40000100800 */
[----:B0-----:R-:W-:-:S05]  /*42460*/  @P4 IMAD.MOV.U32 R4, RZ, RZ, R140 ;  /* 0x000000ffff044224 */ /* 0x001fca00078e008c */
[----:B------:R0:W3:Y:S02]  /*42470*/  @P4 LDG.E.U16 R19, desc[UR20][R4.64] ;  /* 0x0000001404134981 */ /* 0x0000e4000c1e1500 */
[----:B0-----:R-:W-:Y:S02]  /*42480*/  @P6 IMAD.MOV.U32 R4, RZ, RZ, R107 ;  /* 0x000000ffff046224 */ /* 0x001fe400078e006b */
[----:B------:R-:W-:-:S05]  /*42490*/  @P6 IMAD.MOV.U32 R5, RZ, RZ, R138 ;  /* 0x000000ffff056224 */ /* 0x000fca00078e008a */
[----:B------:R-:W2:Y:S04]  /*424a0*/  @P6 LDG.E.U16 R106, desc[UR20][R4.64] ;  /* 0x00000014046a6981 */ /* 0x000ea8000c1e1500 */
[----:B------:R-:W-:Y:S04]  /*424b0*/  STL [R1+0x167c], R138 ;  /* 0x00167c8a01007387 */ /* 0x000fe80000100800 */
[----:B---3--:R-:W-:Y:S04]  /*424c0*/  STL.64 [R1+0x2808], R18 ;  /* 0x0028081201007387 */ /* 0x008fe80000100a00 */
[----:B------:R-:W3:Y:S04]  /*424d0*/  LDL.LU.64 R140, [R1+0x78] ;  /* 0x00007800018c7983 */ /* 0x000ee80000300a00 */
[----:B--2---:R0:W-:Y:S04]  /*424e0*/  STL [R1+0x278], R106 ;  /* 0x0002786a01007387 */ /* 0x0041e80000100800 */
[----:B0-----:R-:W2:Y:S04]  /*424f0*/  LDL.LU.64 R106, [R1+0x518] ;  /* 0x00051800016a7983 */ /* 0x001ea80000300a00 */
[----:B------:R-:W2:Y:S01]  /*42500*/  LDL.LU R5, [R1+0x1684] ;  /* 0x0016840001057983 */ /* 0x000ea20000300800 */
[----:B----4-:R-:W-:-:S02]  /*42510*/  IADD3 R159, P5, PT, R159, UR13, RZ ;  /* 0x0000000d9f9f7c10 */ /* 0x010fc4000ffbe0ff */
[----:B------:R-:W-:Y:S02]  /*42520*/  IADD3 R99, P4, PT, R99, UR13, RZ ;  /* 0x0000000d63637c10 */ /* 0x000fe4000ff9e0ff */
[----:B------:R-:W-:Y:S02]  /*42530*/  IADD3 R4, P6, PT, R150, UR12, RZ ;  /* 0x0000000c96047c10 */ /* 0x000fe4000ffde0ff */
[----:B------:R-:W-:Y:S01]  /*42540*/  IADD3 R3, P1, PT, R3, UR13, RZ ;  /* 0x0000000d03037c10 */ /* 0x000fe2000ff3e0ff */
[----:B------:R-:W-:Y:S01]  /*42550*/  STL [R1+0x1688], R159 ;  /* 0x0016889f01007387 */ /* 0x000fe20000100800 */
[----:B------:R-:W-:Y:S02]  /*42560*/  IADD3.X R139, PT, PT, R139, UR9, RZ, P4, !PT ;  /* 0x000000098b8b7c10 */ /* 0x000fe4000a7fe4ff */
[----:B------:R-:W-:Y:S01]  /*42570*/  IADD3.X R90, PT, PT, R90, UR9, RZ, P1, !PT ;  /* 0x000000095a5a7c10 */ /* 0x000fe20008ffe4ff */
[----:B------:R-:W-:Y:S04]  /*42580*/  STL [R1+0x1690], R99 ;  /* 0x0016906301007387 */ /* 0x000fe80000100800 */
[----:B------:R3:W-:Y:S01]  /*42590*/  STL [R1+0x2008], R4 ;  /* 0x0020080401007387 */ /* 0x0007e20000100800 */
[----:B------:R-:W-:-:S02]  /*425a0*/  ISETP.GT.AND P1, PT, R2, 0x21, PT ;  /* 0x000000210200780c */ /* 0x000fc40003f24270 */
[----:B------:R-:W-:Y:S02]  /*425b0*/  PRMT R20, RZ, 0x7610, R20 ;  /* 0x00007610ff147816 */ /* 0x000fe40000000014 */
[----:B------:R-:W-:Y:S02]  /*425c0*/  PRMT R91, RZ, 0x7610, R91 ;  /* 0x00007610ff5b7816 */ /* 0x000fe4000000005b */
[----:B------:R-:W-:Y:S02]  /*425d0*/  PRMT R21, RZ, 0x7610, R21 ;  /* 0x00007610ff157816 */ /* 0x000fe40000000015 */
[----:B---3--:R-:W-:-:S04]  /*425e0*/  IADD3 R4, P4, PT, R140, UR12, RZ ;  /* 0x0000000c8c047c10 */ /* 0x008fc8000ff9e0ff */
[----:B------:R-:W-:Y:S02]  /*425f0*/  IADD3.X R138, PT, PT, R141, UR14, RZ, P4, !PT ;  /* 0x0000000e8d8a7c10 */ /* 0x000fe4000a7fe4ff */
[----:B--2---:R-:W-:-:S05]  /*42600*/  IADD3.X R5, PT, PT, R5, UR9, RZ, P5, !PT ;  /* 0x0000000905057c10 */ /* 0x004fca000affe4ff */
[----:B------:R-:W-:Y:S04]  /*42610*/  STL [R1+0x1684], R5 ;  /* 0x0016840501007387 */ /* 0x000fe80000100800 */
[----:B------:R-:W-:Y:S04]  /*42620*/  STL [R1+0x1698], R3 ;  /* 0x0016980301007387 */ /* 0x000fe80000100800 */
[----:B------:R-:W-:Y:S04]  /*42630*/  STL [R1+0x168c], R139 ;  /* 0x00168c8b01007387 */ /* 0x000fe80000100800 */
[----:B------:R-:W-:Y:S04]  /*42640*/  STL [R1+0x1694], R90 ;  /* 0x0016945a01007387 */ /* 0x000fe80000100800 */
[----:B------:R0:W-:Y:S02]  /*42650*/  STL [R1+0x200c], R4 ;  /* 0x00200c0401007387 */ /* 0x0001e40000100800 */
[----:B0-----:R-:W-:-:S05]  /*42660*/  IADD3.X R4, PT, PT, R151, UR14, RZ, P6, !PT ;  /* 0x0000000e97047c10 */ /* 0x001fca000b7fe4ff */
[----:B------:R0:W-:Y:S01]  /*42670*/  STL [R1+0x510], R4 ;  /* 0x0005100401007387 */ /* 0x0001e20000100800 */
[----:B------:R-:W-:-:S03]  /*42680*/  ISETP.GT.AND P5, PT, R2, 0x22, PT ;  /* 0x000000220200780c */ /* 0x000fc60003fa4270 */
[----:B------:R-:W2:Y:S01]  /*42690*/  LDL.LU.64 R150, [R1+0x80] ;  /* 0x0000800001967983 */ /* 0x000ea20000300a00 */
[----:B0-----:R-:W-:-:S03]  /*426a0*/  IADD3 R4, P4, PT, R106, UR12, RZ ;  /* 0x0000000c6a047c10 */ /* 0x001fc6000ff9e0ff */
[----:B------:R0:W-:Y:S04]  /*426b0*/  STL [R1+0x2004], R138 ;  /* 0x0020048a01007387 */ /* 0x0001e80000100800 */
[----:B------:R-:W3:Y:S04]  /*426c0*/  LDL.LU.64 R140, [R1+0x530] ;  /* 0x00053000018c7983 */ /* 0x000ee80000300a00 */
[----:B------:R1:W-:Y:S01]  /*426d0*/  STL [R1+0x2010], R4 ;  /* 0x0020100401007387 */ /* 0x0003e20000100800 */
[----:B------:R-:W-:-:S03]  /*426e0*/  ISETP.GT.AND P6, PT, R2, 0x23, PT ;  /* 0x000000230200780c */ /* 0x000fc60003fc4270 */
[----:B0-----:R-:W4:Y:S01]  /*426f0*/  LDL.LU R138, [R1+0x16a0] ;  /* 0x0016a000018a7983 */ /* 0x001f220000300800 */
[----:B-1----:R-:W-:-:S03]  /*42700*/  IADD3.X R4, PT, PT, R107, UR14, RZ, P4, !PT ;  /* 0x0000000e6b047c10 */ /* 0x002fc6000a7fe4ff */
[----:B------:R-:W2:Y:S04]  /*42710*/  LDL.LU.64 R106, [R1+0x2958] ;  /* 0x00295800016a7983 */ /* 0x000ea80000300a00 */
[----:B------:R0:W-:Y:S02]  /*42720*/  STL [R1+0x518], R4 ;  /* 0x0005180401007387 */ /* 0x0001e40000100800 */
[----:B0-----:R-:W-:-:S05]  /*42730*/  @P1 IMAD.MOV.U32 R4, RZ, RZ, R159 ;  /* 0x000000ffff041224 */ /* 0x001fca00078e009f */
[----:B------:R0:W2:Y:S02]  /*42740*/  @P1 LDG.E.U16 R20, desc[UR20][R4.64] ;  /* 0x0000001404141981 */ /* 0x0000a4000c1e1500 */
[----:B0-----:R-:W-:Y:S02]  /*42750*/  @P5 IMAD.MOV.U32 R4, RZ, RZ, R99 ;  /* 0x000000ffff045224 */ /* 0x001fe400078e0063 */
[----:B------:R-:W-:Y:S02]  /*42760*/  @P5 IMAD.MOV.U32 R5, RZ, RZ, R139 ;  /* 0x000000ffff055224 */ /* 0x000fe400078e008b */
[----:B------:R-:W2:Y:S04]  /*42770*/  LDL.LU R139, [R1+0x169c] ;  /* 0x00169c00018b7983 */ /* 0x000ea80000300800 */
[----:B------:R0:W2:Y:S02]  /*42780*/  @P5 LDG.E.U16 R91, desc[UR20][R4.64] ;  /* 0x00000014045b5981 */ /* 0x0000a4000c1e1500 */
[----:B0-----:R-:W-:-:S02]  /*42790*/  @P6 IMAD.MOV.U32 R4, RZ, RZ, R3 ;  /* 0x000000ffff046224 */ /* 0x001fc400078e0003 */
[----:B------:R-:W-:Y:S02]  /*427a0*/  @P6 IMAD.MOV.U32 R5, RZ, RZ, R90 ;  /* 0x000000ffff056224 */ /* 0x000fe400078e005a */
[----:B------:R-:W2:Y:S04]  /*427b0*/  LDL.LU R90, [R1+0x16a8] ;  /* 0x0016a800015a7983 */ /* 0x000ea80000300800 */
[----:B------:R-:W2:Y:S04]  /*427c0*/  @P6 LDG.E.U16 R21, desc[UR20][R4.64] ;  /* 0x0000001404156981 */ /* 0x000ea8000c1e1500 */
[----:B------:R-:W3:Y:S01]  /*427d0*/  LDL.LU.64 R4, [R1+0x88] ;  /* 0x0000880001047983 */ /* 0x000ee20000300a00 */
[----:B------:R-:W-:-:S03]  /*427e0*/  ISETP.GT.AND P4, PT, R2, 0x24, PT ;  /* 0x000000240200780c */ /* 0x000fc60003f84270 */
[----:B--2---:R-:W-:Y:S04]  /*427f0*/  STL.64 [R1+0x2810], R20 ;  /* 0x0028101401007387 */ /* 0x004fe80000100a00 */
[----:B------:R0:W-:Y:S04]  /*42800*/  STL [R1+0x274], R91 ;  /* 0x0002745b01007387 */ /* 0x0001e80000100800 */
[----:B0-----:R-:W2:Y:S01]  /*42810*/  LDL.LU R91, [R1+0x16a4] ;  /* 0x0016a400015b7983 */ /* 0x001ea20000300800 */
[----:B------:R-:W-:Y:S02]  /*42820*/  IADD3 R99, P6, PT, R150, UR12, RZ ;  /* 0x0000000c96637c10 */ /* 0x000fe4000ffde0ff */
[----:B---3--:R-:W-:-:S03]  /*42830*/  IADD3 R3, P1, PT, R140, UR12, RZ ;  /* 0x0000000c8c037c10 */ /* 0x008fc6000ff3e0ff */
[----:B------:R-:W-:Y:S01]  /*42840*/  STL [R1+0x1ff8], R99 ;  /* 0x001ff86301007387 */ /* 0x000fe20000100800 */
[----:B----4-:R-:W-:-:S03]  /*42850*/  IADD3 R138, P5, PT, R138, UR13, RZ ;  /* 0x0000000d8a8a7c10 */ /* 0x010fc6000ffbe0ff */
[----:B------:R0:W-:Y:S01]  /*42860*/  STL [R1+0x1ffc], R3 ;  /* 0x001ffc0301007387 */ /* 0x0001e20000100800 */
[----:B------:R-:W-:-:S03]  /*42870*/  IADD3.X R141, PT, PT, R141, UR14, RZ, P1, !PT ;  /* 0x0000000e8d8d7c10 */ /* 0x000fc60008ffe4ff */
[----:B------:R-:W3:Y:S01]  /*42880*/  LDL.LU R159, [R1+0x16b0] ;  /* 0x0016b000019f7983 */ /* 0x000ee20000300800 */
[----:B0-----:R-:W-:-:S03]  /*42890*/  IADD3.X R3, PT, PT, R151, UR14, RZ, P6, !PT ;  /* 0x0000000e97037c10 */ /* 0x001fc6000b7fe4ff */
[----:B------:R-:W4:Y:S01]  /*428a0*/  LDL.LU R99, [R1+0x16b8] ;  /* 0x0016b80001637983 */ /* 0x000f220000300800 */
[----:B------:R-:W-:-:S03]  /*428b0*/  IADD3 R140, P1, PT, R4, UR12, RZ ;  /* 0x0000000c048c7c10 */ /* 0x000fc6000ff3e0ff */
[----:B------:R0:W-:Y:S01]  /*428c0*/  STL [R1+0x530], R3 ;  /* 0x0005300301007387 */ /* 0x0001e20000100800 */
[----:B------:R-:W-:-:S03]  /*428d0*/  IADD3.X R139, PT, PT, R139, UR9, RZ, P5, !PT ;  /* 0x000000098b8b7c10 */ /* 0x000fc6000affe4ff */
[----:B------:R-:W-:Y:S01]  /*428e0*/  STL [R1+0x16a0], R138 ;  /* 0x0016a08a01007387 */ /* 0x000fe20000100800 */
[----:B------:R-:W-:Y:S02]  /*428f0*/  ISETP.GT.AND P6, PT, R2, 0x25, PT ;  /* 0x000000250200780c */ /* 0x000fe40003fc4270 */
[----:B------:R-:W-:Y:S01]  /*42900*/  IADD3 R90, P5, PT, R90, UR13, RZ ;  /* 0x0000000d5a5a7c10 */ /* 0x000fe2000ffbe0ff */
[----:B0-----:R-:W4:Y:S01]  /*42910*/  LDL.LU R3, [R1+0x16c0] ;  /* 0x0016c00001037983 */ /* 0x001f220000300800 */
[----:B------:R-:W-:-:S03]  /*42920*/  IADD3.X R4, PT, PT, R5, UR14, RZ, P1, !PT ;  /* 0x0000000e05047c10 */ /* 0x000fc60008ffe4ff */
[----:B------:R0:W-:Y:S04]  /*42930*/  STL [R1+0x534], R141 ;  /* 0x0005348d01007387 */ /* 0x0001e80000100800 */
[----:B------:R-:W4:Y:S01]  /*42940*/  LDL.LU.64 R150, [R1+0x540] ;  /* 0x0005400001967983 */ /* 0x000f220000300a00 */
[----:B------:R-:W-:-:S03]  /*42950*/  PRMT R98, RZ, 0x7610, R98 ;  /* 0x00007610ff627816 */ /* 0x000fc60000000062 */
[----:B0-----:R-:W4:Y:S04]  /*42960*/  LDL.LU R141, [R1+0x16b4] ;  /* 0x0016b400018d7983 */ /* 0x001f280000300800 */
[----:B------:R0:W-:Y:S04]  /*42970*/  STL [R1+0x2000], R140 ;  /* 0x0020008c01007387 */ /* 0x0001e80000100800 */
[----:B------:R-:W-:Y:S01]  /*42980*/  STL [R1+0x169c], R139 ;  /* 0x00169c8b01007387 */ /* 0x000fe20000100800 */
[----:B------:R-:W-:-:S03]  /*42990*/  @P4 IMAD.MOV.U32 R5, RZ, RZ, R139 ;  /* 0x000000ffff054224 */ /* 0x000fc600078e008b */
[----:B0-----:R-:W4:Y:S04]  /*429a0*/  LDL.LU R140, [R1+0x16bc] ;  /* 0x0016bc00018c7983 */ /* 0x001f280000300800 */
        /* <DEDUP_REMOVED lines=10> */
[----:B0-----:R-:W2:Y:S04]  /*42a50*/  LDL.LU.64 R90, [R1+0x90] ;  /* 0x00009000015a7983 */ /* 0x001ea80000300a00 */
[----:B------:R-:W2:Y:S04]  /*42a60*/  LDL.LU.64 R138, [R1+0x548] ;  /* 0x00054800018a7983 */ /* 0x000ea80000300a00 */
[----:B------:R-:W2:Y:S01]  /*42a70*/  LDL.LU R5, [R1+0x16ac] ;  /* 0x0016ac0001057983 */ /* 0x000ea20000300800 */
[----:B---3--:R-:W-:-:S02]  /*42a80*/  IADD3 R159, P5, PT, R159, UR13, RZ ;  /* 0x0000000d9f9f7c10 */ /* 0x008fc4000ffbe0ff */
[----:B----4-:R-:W-:-:S03]  /*42a90*/  IADD3 R99, P4, PT, R99, UR13, RZ ;  /* 0x0000000d63637c10 */ /* 0x010fc6000ff9e0ff */
[----:B------:R-:W-:Y:S01]  /*42aa0*/  STL [R1+0x16b0], R159 ;  /* 0x0016b09f01007387 */ /* 0x000fe20000100800 */
[----:B------:R-:W-:-:S03]  /*42ab0*/  IADD3 R3, P1, PT, R3, UR13, RZ ;  /* 0x0000000d03037c10 */ /* 0x000fc6000ff3e0ff */
[----:B------:R-:W-:Y:S01]  /*42ac0*/  STL [R1+0x16b8], R99 ;  /* 0x0016b86301007387 */ /* 0x000fe20000100800 */
[----:B-1----:R-:W-:-:S05]  /*42ad0*/  IADD3 R4, P6, PT, R150, UR12, RZ ;  /* 0x0000000c96047c10 */ /* 0x002fca000ffde0ff */
[----:B------:R2:W-:Y:S01]  /*42ae0*/  STL [R1+0x1fe8], R4 ;  /* 0x001fe80401007387 */ /* 0x0005e20000100800 */
[----:B------:R-:W-:Y:S02]  /*42af0*/  IADD3.X R141, PT, PT, R141, UR9, RZ, P4, !PT ;  /* 0x000000098d8d7c10 */ /* 0x000fe4000a7fe4ff */
[----:B------:R-:W-:Y:S02]  /*42b00*/  IADD3.X R140, PT, PT, R140, UR9, RZ, P1, !PT ;  /* 0x000000098c8c7c10 */ /* 0x000fe40008ffe4ff */
[----:B------:R-:W-:Y:S02]  /*42b10*/  ISETP.GT.AND P1, PT, R2, 0x26, PT ;  /* 0x000000260200780c */ /* 0x000fe40003f24270 */
[----:B------:R-:W-:Y:S02]  /*42b20*/  PRMT R142, RZ, 0x7610, R142 ;  /* 0x00007610ff8e7816 */ /* 0x000fe4000000008e */
[----:B------:R-:W-:Y:S02]  /*42b30*/  PRMT R23, RZ, 0x7610, R23 ;  /* 0x00007610ff177816 */ /* 0x000fe40000000017 */
[----:B------:R-:W-:-:S02]  /*42b40*/  PRMT R0, RZ, 0x7610, R0 ;  /* 0x00007610ff007816 */ /* 0x000fc40000000000 */
[----:B--2---:R-:W-:Y:S02]  /*42b50*/  IADD3 R4, P4, PT, R90, UR12, RZ ;  /* 0x0000000c5a047c10 */ /* 0x004fe4000ff9e0ff */
[----:B------:R-:W-:-:S05]  /*42b60*/  IADD3.X R5, PT, PT, R5, UR9, RZ, P5, !PT ;  /* 0x0000000905057c10 */ /* 0x000fca000affe4ff */
[----:B------:R-:W-:Y:S04]  /*42b70*/  STL [R1+0x16ac], R5 ;  /* 0x0016ac0501007387 */ /* 0x000fe80000100800 */
[----:B------:R-:W-:Y:S04]  /*42b80*/  STL [R1+0x16c0], R3 ;  /* 0x0016c00301007387 */ /* 0x000fe80000100800 */
[----:B------:R-:W-:Y:S04]  /*42b90*/  STL [R1+0x16b4], R141 ;  /* 0x0016b48d01007387 */ /* 0x000fe80000100800 */
[----:B------:R-:W-:Y:S04]  /*42ba0*/  STL [R1+0x16bc], R140 ;  /* 0x0016bc8c01007387 */ /* 0x000fe80000100800 */
[----:B------:R0:W-:Y:S04]  /*42bb0*/  STL [R1+0x1fec], R4 ;  /* 0x001fec0401007387 */ /* 0x0001e80000100800 */
[----:B------:R1:W-:Y:S01]  /*42bc0*/  STL [R1+0x270], R98 ;  /* 0x0002706201007387 */ /* 0x0003e20000100800 */
[----:B0-----:R-:W-:-:S02]  /*42bd0*/  IADD3.X R4, PT, PT, R151, UR14, RZ, P6, !PT ;  /* 0x0000000e97047c10 */ /* 0x001fc4000b7fe4ff */
[----:B-1----:R-:W-:-:S03]  /*42be0*/  IADD3.X R98, PT, PT, R91, UR14, RZ, P4, !PT ;  /* 0x0000000e5b627c10 */ /* 0x002fc6000a7fe4ff */
        /* <DEDUP_REMOVED lines=10> */
[----:B------:R-:W3:Y:S04]  /*42c90*/  LDL.LU.64 R138, [R1+0x2950] ;  /* 0x00295000018a7983 */ /* 0x000ee80000300a00 */
[----:B------:R0:W-:Y:S02]  /*42ca0*/  STL [R1+0x548], R4 ;  /* 0x0005480401007387 */ /* 0x0001e40000100800 */
[----:B0-----:R-:W-:-:S05]  /*42cb0*/  @P1 IMAD.MOV.U32 R4, RZ, RZ, R159 ;  /* 0x000000ffff041224 */ /* 0x001fca00078e009f */
[----:B------:R0:W3:Y:S02]  /*42cc0*/  @P1 LDG.E.U16 R142, desc[UR20][R4.64] ;  /* 0x00000014048e1981 */ /* 0x0000e4000c1e1500 */
[----:B0-----:R-:W-:Y:S02]  /*42cd0*/  @P5 IMAD.MOV.U32 R4, RZ, RZ, R99 ;  /* 0x000000ffff045224 */ /* 0x001fe400078e0063 */
[----:B------:R-:W-:Y:S01]  /*42ce0*/  @P5 IMAD.MOV.U32 R5, RZ, RZ, R141 ;  /* 0x000000ffff055224 */ /* 0x000fe200078e008d */
[----:B------:R-:W3:Y:S04]  /*42cf0*/  LDL.LU R99, [R1+0x16c4] ;  /* 0x0016c40001637983 */ /* 0x000ee80000300800 */
[----:B------:R0:W3:Y:S02]  /*42d00*/  @P5 LDG.E.U16 R23, desc[UR20][R4.64] ;  /* 0x0000001404175981 */ /* 0x0000e4000c1e1500 */
[----:B0-----:R-:W-:-:S02]  /*42d10*/  @P6 IMAD.MOV.U32 R4, RZ, RZ, R3 ;  /* 0x000000ffff046224 */ /* 0x001fc400078e0003 */
[----:B------:R-:W-:-:S05]  /*42d20*/  @P6 IMAD.MOV.U32 R5, RZ, RZ, R140 ;  /* 0x000000ffff056224 */ /* 0x000fca00078e008c */
[----:B------:R-:W4:Y:S01]  /*42d30*/  @P6 LDG.E.U16 R0, desc[UR20][R4.64] ;  /* 0x0000001404006981 */ /* 0x000f22000c1e1500 */
[----:B--2---:R-:W-:-:S03]  /*42d40*/  IADD3 R3, P6, PT, R90, UR12, RZ ;  /* 0x0000000c5a037c10 */ /* 0x004fc6000ffde0ff */
[----:B---3--:R-:W-:Y:S04]  /*42d50*/  STL.64 [R1+0x2818], R22 ;  /* 0x0028181601007387 */ /* 0x008fe80000100a00 */
[----:B------:R-:W2:Y:S04]  /*42d60*/  LDL.LU.64 R4, [R1+0xa0] ;  /* 0x0000a00001047983 */ /* 0x000ea80000300a00 */
[----:B----4-:R0:W-:Y:S04]  /*42d70*/  STL [R1+0x268], R0 ;  /* 0x0002680001007387 */ /* 0x0101e80000100800 */
[----:B0-----:R-:W3:Y:S04]  /*42d80*/  LDL.LU R0, [R1+0x16d0] ;  /* 0x0016d00001007983 */ /* 0x001ee80000300800 */
[----:B------:R0:W-:Y:S04]  /*42d90*/  STL [R1+0x1fd8], R3 ;  /* 0x001fd80301007387 */ /* 0x0001e80000100800 */
[----:B0-----:R-:W4:Y:S01]  /*42da0*/  LDL.LU R3, [R1+0x16cc] ;  /* 0x0016cc0001037983 */ /* 0x001f220000300800 */
[----:B------:R-:W-:-:S02]  /*42db0*/  IADD3 R140, P1, PT, R150, UR12, RZ ;  /* 0x0000000c968c7c10 */ /* 0x000fc4000ff3e0ff */
[----:B------:R-:W-:Y:S02]  /*42dc0*/  IADD3.X R90, PT, PT, R91, UR14, RZ, P6, !PT ;  /* 0x0000000e5b5a7c10 */ /* 0x000fe4000b7fe4ff */
[----:B------:R-:W-:Y:S01]  /*42dd0*/  IADD3 R98, P5, PT, R98, UR13, RZ ;  /* 0x0000000d62627c10 */ /* 0x000fe2000ffbe0ff */
[----:B------:R-:W-:Y:S01]  /*42de0*/  STL [R1+0x1fdc], R140 ;  /* 0x001fdc8c01007387 */ /* 0x000fe20000100800 */
[----:B------:R-:W-:-:S03]  /*42df0*/  IADD3.X R141, PT, PT, R151, UR14, RZ, P1, !PT ;  /* 0x0000000e978d7c10 */ /* 0x000fc60008ffe4ff */
[----:B------:R0:W-:Y:S01]  /*42e00*/  STL [R1+0x26c], R142 ;  /* 0x00026c8e01007387 */ /* 0x0001e20000100800 */
[C---:B------:R-:W-:Y:S02]  /*42e10*/  ISETP.GT.AND P4, PT, R2.reuse, 0x29, PT ;  /* 0x000000290200780c */ /* 0x040fe40003f84270 */
[----:B------:R-:W-:Y:S01]  /*42e20*/  IADD3.X R99, PT, PT, R99, UR9, RZ, P5, !PT ;  /* 0x0000000963637c10 */ /* 0x000fe2000affe4ff */
[----:B0-----:R-:W4:Y:S04]  /*42e30*/  LDL.LU R142, [R1+0x16d8] ;  /* 0x0016d800018e7983 */ /* 0x001f280000300800 */
[----:B------:R-:W4:Y:S04]  /*42e40*/  LDL.LU R140, [R1+0x16e0] ;  /* 0x0016e000018c7983 */ /* 0x000f280000300800 */
[----:B------:R0:W-:Y:S04]  /*42e50*/  STL [R1+0x560], R90 ;  /* 0x0005605a01007387 */ /* 0x0001e80000100800 */
[----:B------:R-:W-:Y:S04]  /*42e60*/  STL [R1+0x16c8], R98 ;  /* 0x0016c86201007387 */ /* 0x000fe80000100800 */
[----:B0-----:R-:W4:Y:S04]  /*42e70*/  LDL.LU R90, [R1+0x16e8] ;  /* 0x0016e800015a7983 */ /* 0x001f280000300800 */
[----:B------:R0:W-:Y:S04]  /*42e80*/  STL [R1+0x564], R141 ;  /* 0x0005648d01007387 */ /* 0x0001e80000100800 */
[----:B------:R-:W4:Y:S04]  /*42e90*/  LDL.LU.64 R150, [R1+0x570] ;  /* 0x0005700001967983 */ /* 0x000f280000300a00 */
[----:B------:R-:W4:Y:S01]  /*42ea0*/  LDL.LU R159, [R1+0x16d4] ;  /* 0x0016d400019f7983 */ /* 0x000f220000300800 */
[----:B------:R-:W-:-:S02]  /*42eb0*/  ISETP.GT.AND P6, PT, R2, 0x2a, PT ;  /* 0x0000002a0200780c */ /* 0x000fc40003fc4270 */
[----:B------:R-:W-:Y:S02]  /*42ec0*/  PRMT R24, RZ, 0x7610, R24 ;  /* 0x00007610ff187816 */ /* 0x000fe40000000018 */
[----:B------:R-:W-:Y:S02]  /*42ed0*/  PRMT R139, RZ, 0x7610, R139 ;  /* 0x00007610ff8b7816 */ /* 0x000fe4000000008b */
[----:B--2---:R-:W-:-:S04]  /*42ee0*/  IADD3 R91, P1, PT, R4, UR12, RZ ;  /* 0x0000000c045b7c10 */ /* 0x004fc8000ff3e0ff */
[----:B------:R-:W-:Y:S01]  /*42ef0*/  IADD3.X R4, PT, PT, R5, UR14, RZ, P1, !PT ;  /* 0x0000000e05047c10 */ /* 0x000fe20008ffe4ff */
[----:B------:R1:W-:Y:S04]  /*42f00*/  STL [R1+0x1fe0], R91 ;  /* 0x001fe05b01007387 */ /* 0x0003e80000100800 */
[----:B------:R-:W-:Y:S04]  /*42f10*/  STL [R1+0x16c4], R99 ;  /* 0x0016c46301007387 */ /* 0x000fe80000100800 */
[----:B0-----:R-:W2:Y:S01]  /*42f20*/  LDL.LU R141, [R1+0x16dc] ;  /* 0x0016dc00018d7983 */ /* 0x001ea20000300800 */
[----:B------:R-:W-:-:S03]  /*42f30*/  @P4 IMAD.MOV.U32 R5, RZ, RZ, R99 ;  /* 0x000000ffff054224 */ /* 0x000fc600078e0063 */
[----:B-1----:R-:W2:Y:S01]  /*42f40*/  LDL.LU R91, [R1+0x16e4] ;  /* 0x0016e400015b7983 */ /* 0x002ea20000300800 */
[----:B---3--:R-:W-:-:S05]  /*42f50*/  IADD3 R0, P5, PT, R0, UR13, RZ ;  /* 0x0000000d00007c10 */ /* 0x008fca000ffbe0ff */
[----:B------:R-:W-:Y:S04]  /*42f60*/  STL [R1+0x16d0], R0 ;  /* 0x0016d00001007387 */ /* 0x000fe80000100800 */
[----:B------:R0:W-:Y:S01]  /*42f70*/  STL [R1+0x1fd4], R4 ;  /* 0x001fd40401007387 */ /* 0x0001e20000100800 */
[----:B----4-:R-:W-:Y:S01]  /*42f80*/  IADD3.X R3, PT, PT, R3, UR9, RZ, P5, !PT ;  /* 0x0000000903037c10 */ /* 0x010fe2000affe4ff */
[----:B0-----:R-:W-:-:S05]  /*42f90*/  @P4 IMAD.MOV.U32 R4, RZ, RZ, R98 ;  /* 0x000000ffff044224 */ /* 0x001fca00078e0062 */
[----:B------:R0:W5:Y:S02]  /*42fa0*/  @P4 LDG.E.U16 R24, desc[UR20][R4.64] ;  /* 0x0000001404184981 */ /* 0x000164000c1e1500 */
[----:B0-----:R-:W-:Y:S02]  /*42fb0*/  IMAD.MOV.U32 R4, RZ, RZ, R3 ;  /* 0x000000ffff047224 */ /* 0x001fe400078e0003 */
[----:B------:R-:W-:-:S05]  /*42fc0*/  IMAD.MOV.U32 R5, RZ, RZ, R0 ;  /* 0x000000ffff057224 */ /* 0x000fca00078e0000 */
[----:B------:R-:W-:-:S04]  /*42fd0*/  @P6 LOP3.LUT R5, R5, R4, RZ, 0x3c, !PT ;  /* 0x0000000405056212 */ /* 0x000fc800078e3cff */
[----:B------:R-:W-:-:S04]  /*42fe0*/  @P6 LOP3.LUT R4, R5, R4, RZ, 0x3c, !PT ;  /* 0x0000000405046212 */ /* 0x000fc800078e3cff */
[----:B------:R-:W-:-:S05]  /*42ff0*/  @P6 LOP3.LUT R5, R5, R4, RZ, 0x3c, !PT ;  /* 0x0000000405056212 */ /* 0x000fca00078e3cff */
[----:B------:R-:W3:Y:S04]  /*43000*/  @P6 LDG.E.U16 R139, desc[UR20][R4.64] ;  /* 0x00000014048b6981 */ /* 0x000ee8000c1e1500 */
[----:B------:R0:W-:Y:S04]  /*43010*/  STL [R1+0x16cc], R3 ;  /* 0x0016cc0301007387 */ /* 0x0001e80000100800 */
[----:B------:R-:W4:Y:S04]  /*43020*/  LDL.LU.64 R98, [R1+0xa8] ;  /* 0x0000a80001627983 */ /* 0x000f280000300a00 */
[----:B0-----:R-:W4:Y:S04]  /*43030*/  LDL.LU R3, [R1+0x2948] ;  /* 0x0029480001037983 */ /* 0x001f280000300800 */
[----:B------:R-:W4:Y:S04]  /*43040*/  LDL.LU R0, [R1+0x2944] ;  /* 0x0029440001007983 */ /* 0x000f280000300800 */
[----:B------:R-:W4:Y:S01]  /*43050*/  LDL.LU.64 R4, [R1+0x578] ;  /* 0x0005780001047983 */ /* 0x000f220000300a00 */
[----:B------:R-:W-:-:S02]  /*43060*/  IADD3 R142, P5, PT, R142, UR13, RZ ;  /* 0x0000000d8e8e7c10 */ /* 0x000fc4000ffbe0ff */
[----:B------:R-:W-:-:S03]  /*43070*/  IADD3 R140, P4, PT, R140, UR13, RZ ;  /* 0x0000000d8c8c7c10 */ /* 0x000fc6000ff9e0ff */
[----:B------:R-:W-:Y:S01]  /*43080*/  STL [R1+0x16d8], R142 ;  /* 0x0016d88e01007387 */ /* 0x000fe20000100800 */
[----:B------:R-:W-:Y:S02]  /*43090*/  IADD3 R90, P1, PT, R90, UR13, RZ ;  /* 0x0000000d5a5a7c10 */ /* 0x000fe4000ff3e0ff */
[----:B------:R-:W-:Y:S02]  /*430a0*/  IADD3.X R159, PT, PT, R159, UR9, RZ, P5, !PT ;  /* 0x000000099f9f7c10 */ /* 0x000fe4000affe4ff */
[----:B------:R-:W-:Y:S02]  /*430b0*/  ISETP.GT.AND P5, PT, R2, 0x2c, PT ;  /* 0x0000002c0200780c */ /* 0x000fe40003fa4270 */
[----:B------:R-:W-:Y:S02]  /*430c0*/  PRMT R25, RZ, 0x7610, R25 ;  /* 0x00007610ff197816 */ /* 0x000fe40000000019 */
[----:B------:R-:W-:Y:S02]  /*430d0*/  PRMT R107, RZ, 0x7610, R107 ;  /* 0x00007610ff6b7816 */ /* 0x000fe4000000006b */
[----:B------:R-:W-:-:S02]  /*430e0*/  PRMT R26, RZ, 0x7610, R26 ;  /* 0x00007610ff1a7816 */ /* 0x000fc4000000001a */
[----:B--2---:R-:W-:Y:S02]  /*430f0*/  IADD3.X R141, PT, PT, R141, UR9, RZ, P4, !PT ;  /* 0x000000098d8d7c10 */ /* 0x004fe4000a7fe4ff */
[----:B------:R-:W-:Y:S02]  /*43100*/  IADD3.X R91, PT, PT, R91, UR9, RZ, P1, !PT ;  /* 0x000000095b5b7c10 */ /* 0x000fe40008ffe4ff */
[----:B------:R-:W-:Y:S01]  /*43110*/  ISETP.GT.AND P1, PT, R2, 0x2b, PT ;  /* 0x0000002b0200780c */ /* 0x000fe20003f24270 */
[----:B---3--:R0:W-:Y:S04]  /*43120*/  STL [R1+0x264], R139 ;  /* 0x0002648b01007387 */ /* 0x0081e80000100800 */
[----:B------:R-:W-:Y:S01]  /*43130*/  STL [R1+0x16e0], R140 ;  /* 0x0016e08c01007387 */ /* 0x000fe20000100800 */
[----:B0-----:R-:W-:-:S05]  /*43140*/  IADD3 R139, P6, PT, R150, UR12, RZ ;  /* 0x0000000c968b7c10 */ /* 0x001fca000ffde0ff */
[----:B------:R4:W-:Y:S04]  /*43150*/  STL [R1+0x1fc8], R139 ;  /* 0x001fc88b01007387 */ /* 0x0009e80000100800 */
[----:B------:R-:W-:Y:S04]  /*43160*/  STL [R1+0x16d4], R159 ;  /* 0x0016d49f01007387 */ /* 0x000fe80000100800 */
[----:B------:R-:W-:Y:S01]  /*43170*/  STL [R1+0x16e8], R90 ;  /* 0x0016e85a01007387 */ /* 0x000fe20000100800 */
[----:B----4-:R-:W-:-:S03]  /*43180*/  IADD3 R139, P4, PT, R98, UR12, RZ ;  /* 0x0000000c628b7c10 */ /* 0x010fc6000ff9e0ff */
[----:B------:R-:W-:Y:S04]  /*43190*/  STL [R1+0x16dc], R141 ;  /* 0x0016dc8d01007387 */ /* 0x000fe80000100800 */
[----:B------:R-:W-:Y:S04]  /*431a0*/  STL [R1+0x16e4], R91 ;  /* 0x0016e45b01007387 */ /* 0x000fe80000100800 */
[----:B------:R0:W-:Y:S01]  /*431b0*/  STL [R1+0x1fcc], R139 ;  /* 0x001fcc8b01007387 */ /* 0x0001e20000100800 */
[----:B------:R-:W-:Y:S02]  /*431c0*/  IADD3.X R150, PT, PT, R99, UR14, RZ, P4, !PT ;  /* 0x0000000e63967c10 */ /* 0x000fe4000a7fe4ff */
[----:B0-----:R-:W-:-:S05]  /*431d0*/  IADD3.X R139, PT, PT, R151, UR14, RZ, P6, !PT ;  /* 0x0000000e978b7c10 */ /* 0x001fca000b7fe4ff */
[----:B------:R0:W-:Y:S04]  /*431e0*/  STL [R1+0x570], R139 ;  /* 0x0005708b01007387 */ /* 0x0001e80000100800 */
[----:B------:R-:W2:Y:S01]  /*431f0*/  LDL.LU.64 R98, [R1+0xb0] ;  /* 0x0000b00001627983 */ /* 0x000ea20000300a00 */
[----:B0-----:R-:W-:-:S03]  /*43200*/  IADD3 R139, P4, PT, R4, UR12, RZ ;  /* 0x0000000c048b7c10 */ /* 0x001fc6000ff9e0ff */
[----:B------:R0:W-:Y:S01]  /*43210*/  STL [R1+0x1fc4], R150 ;  /* 0x001fc49601007387 */ /* 0x0001e20000100800 */
[----:B------:R-:W-:Y:S01]  /*43220*/  IADD3.X R4, PT, PT, R5, UR14, RZ, P4, !PT ;  /* 0x0000000e05047c10 */ /* 0x000fe2000a7fe4ff */
[----:B------:R-:W-:Y:S02]  /*43230*/  @P1 IMAD.MOV.U32 R5, RZ, RZ, R159 ;  /* 0x000000ffff051224 */ /* 0x000fe400078e009f */
[----:B0-----:R-:W3:Y:S04]  /*43240*/  LDL.LU.64 R150, [R1+0x590] ;  /* 0x0005900001967983 */ /* 0x001ee80000300a00 */
[----:B------:R0:W-:Y:S01]  /*43250*/  STL [R1+0x1fd0], R139 ;  /* 0x001fd08b01007387 */ /* 0x0001e20000100800 */
[----:B------:R-:W-:-:S03]  /*43260*/  ISETP.GT.AND P6, PT, R2, 0x2d, PT ;  /* 0x0000002d0200780c */ /* 0x000fc60003fc4270 */
[----:B0-----:R-:W4:Y:S04]  /*43270*/  LDL.LU R139, [R1+0x16f0] ;  /* 0x0016f000018b7983 */ /* 0x001f280000300800 */
[----:B------:R0:W-:Y:S02]  /*43280*/  STL [R1+0x578], R4 ;  /* 0x0005780401007387 */ /* 0x0001e40000100800 */
[----:B0-----:R-:W-:-:S05]  /*43290*/  @P1 IMAD.MOV.U32 R4, RZ, RZ, R142 ;  /* 0x000000ffff041224 */ /* 0x001fca00078e008e */
[----:B------:R0:W5:Y:S02]  /*432a0*/  @P1 LDG.E.U16 R25, desc[UR20][R4.64] ;  /* 0x0000001404191981 */ /* 0x000164000c1e1500 */
[----:B0-----:R-:W-:Y:S02]  /*432b0*/  @P5 IMAD.MOV.U32 R4, RZ, RZ, R140 ;  /* 0x000000ffff045224 */ /* 0x001fe400078e008c */
[----:B------:R-:W-:Y:S01]  /*432c0*/  @P5 IMAD.MOV.U32 R5, RZ, RZ, R141 ;  /* 0x000000ffff055224 */ /* 0x000fe200078e008d */
[----:B------:R-:W3:Y:S04]  /*432d0*/  LDL.LU R140, [R1+0x16ec] ;  /* 0x0016ec00018c7983 */ /* 0x000ee80000300800 */
[----:B------:R0:W3:Y:S02]  /*432e0*/  @P5 LDG.E.U16 R107, desc[UR20][R4.64] ;  /* 0x00000014046b5981 */ /* 0x0000e4000c1e1500 */
[----:B0-----:R-:W-:-:S02]  /*432f0*/  @P6 IMAD.MOV.U32 R4, RZ, RZ, R90 ;  /* 0x000000ffff046224 */ /* 0x001fc400078e005a */
[----:B------:R-:W-:Y:S01]  /*43300*/  @P6 IMAD.MOV.U32 R5, RZ, RZ, R91 ;  /* 0x000000ffff056224 */ /* 0x000fe200078e005b */
[----:B------:R-:W3:Y:S04]  /*43310*/  LDL.LU R90, [R1+0x16f8] ;  /* 0x0016f800015a7983 */ /* 0x000ee80000300800 */
[----:B------:R0:W5:Y:S04]  /*43320*/  @P6 LDG.E.U16 R26, desc[UR20][R4.64] ;  /* 0x00000014041a6981 */ /* 0x000168000c1e1500 */
[----:B------:R-:W3:Y:S01]  /*43330*/  LDL.LU.64 R4, [R1+0xb8] ;  /* 0x0000b80001047983 */ /* 0x000ee20000300a00 */
[----:B------:R-:W-:-:S02]  /*43340*/  ISETP.GT.AND P4, PT, R2, 0x2e, PT ;  /* 0x0000002e0200780c */ /* 0x000fc40003f84270 */
[----:B------:R-:W-:Y:S02]  /*43350*/  PRMT R138, RZ, 0x7610, R138 ;  /* 0x00007610ff8a7816 */ /* 0x000fe4000000008a */
[----:B--2---:R-:W-:-:S04]  /*43360*/  IADD3 R141, P6, PT, R98, UR12, RZ ;  /* 0x0000000c628d7c10 */ /* 0x004fc8000ffde0ff */
[----:B------:R-:W-:Y:S02]  /*43370*/  IADD3.X R99, PT, PT, R99, UR14, RZ, P6, !PT ;  /* 0x0000000e63637c10 */ /* 0x000fe4000b7fe4ff */
[----:B----4-:R-:W-:Y:S01]  /*43380*/  IADD3 R139, P5, PT, R139, UR13, RZ ;  /* 0x0000000d8b8b7c10 */ /* 0x010fe2000ffbe0ff */
[----:B---3--:R1:W-:Y:S04]  /*43390*/  STL [R1+0x260], R107 ;  /* 0x0002606b01007387 */ /* 0x0083e80000100800 */
[----:B------:R-:W2:Y:S01]  /*433a0*/  LDL.LU R91, [R1+0x16f4] ;  /* 0x0016f400015b7983 */ /* 0x000ea20000300800 */
[----:B-1----:R-:W-:-:S03]  /*433b0*/  IADD3 R107, P1, PT, R150, UR12, RZ ;  /* 0x0000000c966b7c10 */ /* 0x002fc6000ff3e0ff */
[----:B------:R1:W-:Y:S04]  /*433c0*/  STL [R1+0x1fb8], R141 ;  /* 0x001fb88d01007387 */ /* 0x0003e80000100800 */
[----:B------:R3:W-:Y:S01]  /*433d0*/  STL [R1+0x1fbc], R107 ;  /* 0x001fbc6b01007387 */ /* 0x0007e20000100800 */
[----:B------:R-:W-:-:S03]  /*433e0*/  IADD3.X R142, PT, PT, R151, UR14, RZ, P1, !PT ;  /* 0x0000000e978e7c10 */ /* 0x000fc60008ffe4ff */
[----:B------:R-:W4:Y:S04]  /*433f0*/  LDL.LU R98, [R1+0x2940] ;  /* 0x0029400001627983 */ /* 0x000f280000300800 */
[----:B------:R-:W4:Y:S01]  /*43400*/  LDL.LU R159, [R1+0x1700] ;  /* 0x00170000019f7983 */ /* 0x000f220000300800 */
[----:B------:R-:W-:-:S03]  /*43410*/  IADD3.X R140, PT, PT, R140, UR9, RZ, P5, !PT ;  /* 0x000000098c8c7c10 */ /* 0x000fc6000affe4ff */
[----:B-1----:R-:W4:Y:S01]  /*43420*/  LDL.LU R141, [R1+0x1708] ;  /* 0x00170800018d7983 */ /* 0x002f220000300800 */
[----:B---3--:R-:W-:-:S03]  /*43430*/  IADD3 R107, P1, PT, R4, UR12, RZ ;  /* 0x0000000c046b7c10 */ /* 0x008fc6000ff3e0ff */
[----:B------:R1:W-:Y:S01]  /*43440*/  STL [R1+0x590], R99 ;  /* 0x0005906301007387 */ /* 0x0003e20000100800 */
[----:B------:R-:W-:-:S03]  /*43450*/  IADD3 R90, P5, PT, R90, UR13, RZ ;  /* 0x0000000d5a5a7c10 */ /* 0x000fc6000ffbe0ff */
[----:B------:R-:W-:Y:S01]  /*43460*/  STL [R1+0x16f0], R139 ;  /* 0x0016f08b01007387 */ /* 0x000fe20000100800 */
[----:B0-----:R-:W-:-:S03]  /*43470*/  IADD3.X R4, PT, PT, R5, UR14, RZ, P1, !PT ;  /* 0x0000000e05047c10 */ /* 0x001fc60008ffe4ff */
[----:B-1----:R-:W3:Y:S04]  /*43480*/  LDL.LU R99, [R1+0x1710] ;  /* 0x0017100001637983 */ /* 0x002ee80000300800 */
[----:B------:R0:W-:Y:S04]  /*43490*/  STL [R1+0x594], R142 ;  /* 0x0005948e01007387 */ /* 0x0001e80000100800 */
[----:B------:R-:W3:Y:S04]  /*434a0*/  LDL.LU.64 R150, [R1+0x5a0] ;  /* 0x0005a00001967983 */ /* 0x000ee80000300a00 */
[----:B0-----:R-:W3:Y:S04]  /*434b0*/  LDL.LU R142, [R1+0x1704] ;  /* 0x00170400018e7983 */ /* 0x001ee80000300800 */
[----:B------:R0:W-:Y:S04]  /*434c0*/  STL [R1+0x1fc0], R107 ;  /* 0x001fc06b01007387 */ /* 0x0001e80000100800 */
[----:B------:R-:W-:Y:S01]  /*434d0*/  STL [R1+0x16ec], R140 ;  /* 0x0016ec8c01007387 */ /* 0x000fe20000100800 */
[----:B------:R-:W-:-:S03]  /*434e0*/  @P4 IMAD.MOV.U32 R5, RZ, RZ, R140 ;  /* 0x000000ffff054224 */ /* 0x000fc600078e008c */
[----:B0-----:R-:W3:Y:S04]  /*434f0*/  LDL.LU R107, [R1+0x170c] ;  /* 0x00170c00016b7983 */ /* 0x001ee80000300800 */
[----:B------:R-:W-:Y:S04]  /*43500*/  STL [R1+0x16f8], R90 ;  /* 0x0016f85a01007387 */ /* 0x000fe80000100800 */
[----:B------:R0:W-:Y:S02]  /*43510*/  STL [R1+0x1fb4], R4 ;  /* 0x001fb40401007387 */ /* 0x0001e40000100800 */
[----:B0-----:R-:W-:-:S05]  /*43520*/  @P4 IMAD.MOV.U32 R4, RZ, RZ, R139 ;  /* 0x000000ffff044224 */ /* 0x001fca00078e008b */
[----:B------:R0:W3:Y:S01]  /*43530*/  @P4 LDG.E.U16 R138, desc[UR20][R4.64] ;  /* 0x00000014048a4981 */ /* 0x0000e2000c1e1500 */
[----:B------:R-:W-:Y:S02]  /*43540*/  ISETP.GT.AND P6, PT, R2, 0x2f, PT ;  /* 0x0000002f0200780c */ /* 0x000fe40003fc4270 */
[----:B------:R-:W-:-:S11]  /*43550*/  PRMT R27, RZ, 0x7610, R27 ;  /* 0x00007610ff1b7816 */ /* 0x000fd6000000001b */
[----:B0-----:R-:W-:Y:S01]  /*43560*/  @P6 IMAD.MOV.U32 R4, RZ, RZ, R90 ;  /* 0x000000ffff046224 */ /* 0x001fe200078e005a */
[----:B--2---:R-:W-:-:S05]  /*43570*/  IADD3.X R91, PT, PT, R91, UR9, RZ, P5, !PT ;  /* 0x000000095b5b7c10 */ /* 0x004fca000affe4ff */
[----:B------:R-:W-:Y:S01]  /*43580*/  @P6 IMAD.MOV.U32 R5, RZ, RZ, R91 ;  /* 0x000000ffff056224 */ /* 0x000fe200078e005b */
[----:B------:R0:W-:Y:S04]  /*43590*/  STL [R1+0x16f4], R91 ;  /* 0x0016f45b01007387 */ /* 0x0001e80000100800 */
[----:B------:R1:W5:Y:S04]  /*435a0*/  @P6 LDG.E.U16 R27, desc[UR20][R4.64] ;  /* 0x00000014041b6981 */ /* 0x000368000c1e1500 */
[----:B0-----:R-:W2:Y:S04]  /*435b0*/  LDL.LU.64 R90, [R1+0xc0] ;  /* 0x0000c000015a7983 */ /* 0x001ea80000300a00 */
[----:B---3--:R0:W-:Y:S04]  /*435c0*/  STL [R1+0x25c], R138 ;  /* 0x00025c8a01007387 */ /* 0x0081e80000100800 */
[----:B0-----:R-:W3:Y:S04]  /*435d0*/  LDL.LU.64 R138, [R1+0x5a8] ;  /* 0x0005a800018a7983 */ /* 0x001ee80000300a00 */
[----:B------:R-:W3:Y:S01]  /*435e0*/  LDL.LU R5, [R1+0x16fc] ;  /* 0x0016fc0001057983 */ /* 0x000ee20000300800 */
[----:B----4-:R-:W-:-:S02]  /*435f0*/  IADD3 R159, P5, PT, R159, UR13, RZ ;  /* 0x0000000d9f9f7c10 */ /* 0x010fc4000ffbe0ff */
[----:B------:R-:W-:Y:S02]  /*43600*/  IADD3 R141, P4, PT, R141, UR13, RZ ;  /* 0x0000000d8d8d7c10 */ /* 0x000fe4000ff9e0ff */
[----:B-1----:R-:W-:Y:S02]  /*43610*/  IADD3 R4, P6, PT, R150, UR12, RZ ;  /* 0x0000000c96047c10 */ /* 0x002fe4000ffde0ff */
        /* <DEDUP_REMOVED lines=10> */
[----:B--2---:R-:W-:-:S04]  /*436c0*/  IADD3 R4, P4, PT, R90, UR12, RZ ;  /* 0x0000000c5a047c10 */ /* 0x004fc8000ff9e0ff */
[----:B------:R-:W-:Y:S02]  /*436d0*/  IADD3.X R140, PT, PT, R91, UR14, RZ, P4, !PT ;  /* 0x0000000e5b8c7c10 */ /* 0x000fe4000a7fe4ff */
[----:B---3--:R-:W-:-:S05]  /*436e0*/  IADD3.X R5, PT, PT, R5, UR9, RZ, P5, !PT ;  /* 0x0000000905057c10 */ /* 0x008fca000affe4ff */
[----:B------:R-:W-:Y:S04]  /*436f0*/  STL [R1+0x16fc], R5 ;  /* 0x0016fc0501007387 */ /* 0x000fe80000100800 */
[----:B------:R-:W-:Y:S04]  /*43700*/  STL [R1+0x1710], R99 ;  /* 0x0017106301007387 */ /* 0x000fe80000100800 */
[----:B------:R-:W-:Y:S04]  /*43710*/  STL [R1+0x1704], R142 ;  /* 0x0017048e01007387 */ /* 0x000fe80000100800 */
[----:B------:R-:W-:Y:S04]  /*43720*/  STL [R1+0x170c], R107 ;  /* 0x00170c6b01007387 */ /* 0x000fe80000100800 */
[----:B------:R0:W-:Y:S02]  /*43730*/  STL [R1+0x1fac], R4 ;  /* 0x001fac0401007387 */ /* 0x0001e40000100800 */
[----:B0-----:R-:W-:-:S05]  /*43740*/  IADD3.X R4, PT, PT, R151, UR14, RZ, P6, !PT ;  /* 0x0000000e97047c10 */ /* 0x001fca000b7fe4ff */
[----:B------:R0:W-:Y:S04]  /*43750*/  STL [R1+0x5a0], R4 ;  /* 0x0005a00401007387 */ /* 0x0001e80000100800 */
[----:B------:R-:W2:Y:S01]  /*43760*/  LDL.LU.64 R90, [R1+0xc8] ;  /* 0x0000c800015a7983 */ /* 0x000ea20000300a00 */
[----:B------:R-:W-:-:S03]  /*43770*/  ISETP.GT.AND P5, PT, R2, 0x31, PT ;  /* 0x000000310200780c */ /* 0x000fc60003fa4270 */
[----:B------:R1:W-:Y:S01]  /*43780*/  STL [R1+0x1fa4], R140 ;  /* 0x001fa48c01007387 */ /* 0x0003e20000100800 */
[----:B0-----:R-:W-:-:S03]  /*43790*/  IADD3 R4, P4, PT, R138, UR12, RZ ;  /* 0x0000000c8a047c10 */ /* 0x001fc6000ff9e0ff */
[----:B------:R-:W3:Y:S04]  /*437a0*/  LDL.LU.64 R150, [R1+0x5c0] ;  /* 0x0005c00001967983 */ /* 0x000ee80000300a00 */
[----:B-1----:R-:W4:Y:S04]  /*437b0*/  LDL.LU R140, [R1+0x1718] ;  /* 0x00171800018c7983 */ /* 0x002f280000300800 */
[----:B------:R0:W-:Y:S01]  /*437c0*/  STL [R1+0x1fb0], R4 ;  /* 0x001fb00401007387 */ /* 0x0001e20000100800 */
[----:B------:R-:W-:Y:S02]  /*437d0*/  ISETP.GT.AND P6, PT, R2, 0x32, PT ;  /* 0x000000320200780c */ /* 0x000fe40003fc4270 */
[----:B0-----:R-:W-:-:S02]  /*437e0*/  IADD3.X R4, PT, PT, R139, UR14, RZ, P4, !PT ;  /* 0x0000000e8b047c10 */ /* 0x001fc4000a7fe4ff */
[----:B------:R-:W3:Y:S04]  /*437f0*/  LDL.LU.64 R138, [R1+0x2938] ;  /* 0x00293800018a7983 */ /* 0x000ee80000300a00 */
[----:B------:R0:W-:Y:S02]  /*43800*/  STL [R1+0x5a8], R4 ;  /* 0x0005a80401007387 */ /* 0x0001e40000100800 */
[----:B0-----:R-:W-:-:S05]  /*43810*/  @P1 IMAD.MOV.U32 R4, RZ, RZ, R159 ;  /* 0x000000ffff041224 */ /* 0x001fca00078e009f */
[----:B------:R0:W3:Y:S02]  /*43820*/  @P1 LDG.E.U16 R145, desc[UR20][R4.64] ;  /* 0x0000001404911981 */ /* 0x0000e4000c1e1500 */
[----:B0-----:R-:W-:Y:S02]  /*43830*/  @P5 IMAD.MOV.U32 R4, RZ, RZ, R141 ;  /* 0x000000ffff045224 */ /* 0x001fe400078e008d */
[----:B------:R-:W-:Y:S01]  /*43840*/  @P5 IMAD.MOV.U32 R5, RZ, RZ, R142 ;  /* 0x000000ffff055224 */ /* 0x000fe200078e008e */
[----:B------:R-:W4:Y:S04]  /*43850*/  LDL.LU R141, [R1+0x1714] ;  /* 0x00171400018d7983 */ /* 0x000f280000300800 */
[----:B------:R0:W5:Y:S02]  /*43860*/  @P5 LDG.E.U16 R28, desc[UR20][R4.64] ;  /* 0x00000014041c5981 */ /* 0x000164000c1e1500 */
[----:B0-----:R-:W-:-:S02]  /*43870*/  @P6 IMAD.MOV.U32 R4, RZ, RZ, R99 ;  /* 0x000000ffff046224 */ /* 0x001fc400078e0063 */
[----:B------:R-:W-:-:S05]  /*43880*/  @P6 IMAD.MOV.U32 R5, RZ, RZ, R107 ;  /* 0x000000ffff056224 */ /* 0x000fca00078e006b */
[----:B------:R-:W4:Y:S04]  /*43890*/  @P6 LDG.E.U16 R93, desc[UR20][R4.64] ;  /* 0x00000014045d6981 */ /* 0x000f28000c1e1500 */
[----:B------:R-:W4:Y:S01]  /*438a0*/  LDL.LU.64 R4, [R1+0xd0] ;  /* 0x0000d00001047983 */ /* 0x000f220000300a00 */
[----:B--2---:R-:W-:-:S03]  /*438b0*/  IADD3 R99, P6, PT, R90, UR12, RZ ;  /* 0x0000000c5a637c10 */ /* 0x004fc6000ffde0ff */
[----:B---3--:R0:W-:Y:S04]  /*438c0*/  STL [R1+0x258], R145 ;  /* 0x0002589101007387 */ /* 0x0081e80000100800 */
[----:B0-----:R-:W2:Y:S04]  /*438d0*/  LDL.LU R145, [R1+0x1720] ;  /* 0x0017200001917983 */ /* 0x001ea80000300800 */
[----:B----4-:R0:W-:Y:S04]  /*438e0*/  STL [R1+0x254], R93 ;  /* 0x0002545d01007387 */ /* 0x0101e80000100800 */
[----:B------:R1:W-:Y:S04]  /*438f0*/  STL [R1+0x1f98], R99 ;  /* 0x001f986301007387 */ /* 0x0003e80000100800 */
[----:B------:R-:W3:Y:S01]  /*43900*/  LDL.LU R159, [R1+0x171c] ;  /* 0x00171c00019f7983 */ /* 0x000ee20000300800 */
[----:B0-----:R-:W-:-:S02]  /*43910*/  IADD3 R93, P1, PT, R150, UR12, RZ ;  /* 0x0000000c965d7c10 */ /* 0x001fc4000ff3e0ff */
[----:B------:R-:W-:Y:S02]  /*43920*/  IADD3.X R90, PT, PT, R91, UR14, RZ, P6, !PT ;  /* 0x0000000e5b5a7c10 */ /* 0x000fe4000b7fe4ff */
[----:B------:R-:W-:Y:S01]  /*43930*/  IADD3 R140, P5, PT, R140, UR13, RZ ;  /* 0x0000000d8c8c7c10 */ /* 0x000fe2000ffbe0ff */
[----:B------:R0:W-:Y:S01]  /*43940*/  STL [R1+0x1f9c], R93 ;  /* 0x001f9c5d01007387 */ /* 0x0001e20000100800 */
[----:B-1----:R-:W-:Y:S02]  /*43950*/  IADD3.X R99, PT, PT, R151, UR14, RZ, P1, !PT ;  /* 0x0000000e97637c10 */ /* 0x002fe40008ffe4ff */
[----:B------:R-:W-:Y:S01]  /*43960*/  ISETP.GT.AND P4, PT, R2, 0x33, PT ;  /* 0x000000330200780c */ /* 0x000fe20003f84270 */
[----:B------:R-:W4:Y:S01]  /*43970*/  LDL.LU R107, [R1+0x1728] ;  /* 0x00172800016b7983 */ /* 0x000f220000300800 */
[----:B------:R-:W-:Y:S02]  /*43980*/  IADD3 R91, P1, PT, R4, UR12, RZ ;  /* 0x0000000c045b7c10 */ /* 0x000fe4000ff3e0ff */
[----:B------:R-:W-:Y:S01]  /*43990*/  IADD3.X R141, PT, PT, R141, UR9, RZ, P5, !PT ;  /* 0x000000098d8d7c10 */ /* 0x000fe2000affe4ff */
[----:B0-----:R-:W4:Y:S04]  /*439a0*/  LDL.LU R93, [R1+0x1730] ;  /* 0x00173000015d7983 */ /* 0x001f280000300800 */
[----:B------:R0:W-:Y:S04]  /*439b0*/  STL [R1+0x5c0], R90 ;  /* 0x0005c05a01007387 */ /* 0x0001e80000100800 */
[----:B------:R-:W-:Y:S01]  /*439c0*/  STL [R1+0x1718], R140 ;  /* 0x0017188c01007387 */ /* 0x000fe20000100800 */
[----:B------:R-:W-:-:S03]  /*439d0*/  ISETP.GT.AND P6, PT, R2, 0x34, PT ;  /* 0x000000340200780c */ /* 0x000fc60003fc4270 */
[----:B0-----:R-:W4:Y:S01]  /*439e0*/  LDL.LU R90, [R1+0x1738] ;  /* 0x00173800015a7983 */ /* 0x001f220000300800 */
[----:B------:R-:W-:-:S03]  /*439f0*/  IADD3.X R4, PT, PT, R5, UR14, RZ, P1, !PT ;  /* 0x0000000e05047c10 */ /* 0x000fc60008ffe4ff */
[----:B------:R0:W-:Y:S04]  /*43a00*/  STL [R1+0x5c4], R99 ;  /* 0x0005c46301007387 */ /* 0x0001e80000100800 */
[----:B------:R-:W4:Y:S04]  /*43a10*/  LDL.LU.64 R150, [R1+0x5d0] ;  /* 0x0005d00001967983 */ /* 0x000f280000300a00 */
[----:B------:R-:W4:Y:S04]  /*43a20*/  LDL.LU R142, [R1+0x1724] ;  /* 0x00172400018e7983 */ /* 0x000f280000300800 */
[----:B------:R1:W-:Y:S04]  /*43a30*/  STL [R1+0x1fa0], R91 ;  /* 0x001fa05b01007387 */ /* 0x0003e80000100800 */
[----:B------:R-:W-:Y:S01]  /*43a40*/  STL [R1+0x1714], R141 ;  /* 0x0017148d01007387 */ /* 0x000fe20000100800 */
[----:B------:R-:W-:-:S03]  /*43a50*/  PRMT R29, RZ, 0x7610, R29 ;  /* 0x00007610ff1d7816 */ /* 0x000fc6000000001d */
[----:B0-----:R-:W4:Y:S01]  /*43a60*/  LDL.LU R99, [R1+0x172c] ;  /* 0x00172c0001637983 */ /* 0x001f220000300800 */
[----:B------:R-:W-:-:S03]  /*43a70*/  @P4 IMAD.MOV.U32 R5, RZ, RZ, R141 ;  /* 0x000000ffff054224 */ /* 0x000fc600078e008d */
[----:B-1----:R-:W4:Y:S01]  /*43a80*/  LDL.LU R91, [R1+0x1734] ;  /* 0x00173400015b7983 */ /* 0x002f220000300800 */
[----:B------:R-:W-:Y:S02]  /*43a90*/  PRMT R139, RZ, 0x7610, R139 ;  /* 0x00007610ff8b7816 */ /* 0x000fe4000000008b */
[----:B--2---:R-:W-:-:S05]  /*43aa0*/  IADD3 R145, P5, PT, R145, UR13, RZ ;  /* 0x0000000d91917c10 */ /* 0x004fca000ffbe0ff */
[----:B------:R-:W-:Y:S04]  /*43ab0*/  STL [R1+0x1720], R145 ;  /* 0x0017209101007387 */ /* 0x000fe80000100800 */
[----:B------:R0:W-:Y:S02]  /*43ac0*/  STL [R1+0x1f94], R4 ;  /* 0x001f940401007387 */ /* 0x0001e40000100800 */
[----:B0-----:R-:W-:-:S05]  /*43ad0*/  @P4 IMAD.MOV.U32 R4, RZ, RZ, R140 ;  /* 0x000000ffff044224 */ /* 0x001fca00078e008c */
[----:B------:R0:W5:Y:S01]  /*43ae0*/  @P4 LDG.E.U16 R29, desc[UR20][R4.64] ;  /* 0x00000014041d4981 */ /* 0x000162000c1e1500 */
[----:B---3--:R-:W-:Y:S01]  /*43af0*/  IADD3.X R159, PT, PT, R159, UR9, RZ, P5, !PT ;  /* 0x000000099f9f7c10 */ /* 0x008fe2000affe4ff */
[----:B0-----:R-:W-:-:S04]  /*43b00*/  @P6 IMAD.MOV.U32 R4, RZ, RZ, R145 ;  /* 0x000000ffff046224 */ /* 0x001fc800078e0091 */
[----:B------:R-:W-:-:S05]  /*43b10*/  @P6 IMAD.MOV.U32 R5, RZ, RZ, R159 ;  /* 0x000000ffff056224 */ /* 0x000fca00078e009f */
[----:B------:R-:W2:Y:S04]  /*43b20*/  @P6 LDG.E.U16 R139, desc[UR20][R4.64] ;  /* 0x00000014048b6981 */ /* 0x000ea8000c1e1500 */
[----:B------:R-:W-:Y:S04]  /*43b30*/  STL [R1+0x171c], R159 ;  /* 0x00171c9f01007387 */ /* 0x000fe80000100800 */
[----:B------:R-:W3:Y:S04]  /*43b40*/  LDL.LU.64 R140, [R1+0xd8] ;  /* 0x0000d800018c7983 */ /* 0x000ee80000300a00 */
[----:B------:R-:W3:Y:S01]  /*43b50*/  LDL.LU.64 R4, [R1+0x5d8] ;  /* 0x0005d80001047983 */ /* 0x000ee20000300a00 */
[----:B----4-:R-:W-:-:S02]  /*43b60*/  IADD3 R107, P5, PT, R107, UR13, RZ ;  /* 0x0000000d6b6b7c10 */ /* 0x010fc4000ffbe0ff */
[----:B------:R-:W-:-:S03]  /*43b70*/  IADD3 R93, P4, PT, R93, UR13, RZ ;  /* 0x0000000d5d5d7c10 */ /* 0x000fc6000ff9e0ff */
[----:B------:R-:W-:Y:S01]  /*43b80*/  STL [R1+0x1728], R107 ;  /* 0x0017286b01007387 */ /* 0x000fe20000100800 */
[----:B------:R-:W-:Y:S02]  /*43b90*/  IADD3 R90, P1, PT, R90, UR13, RZ ;  /* 0x0000000d5a5a7c10 */ /* 0x000fe4000ff3e0ff */
[----:B------:R-:W-:Y:S02]  /*43ba0*/  IADD3.X R142, PT, PT, R142, UR9, RZ, P5, !PT ;  /* 0x000000098e8e7c10 */ /* 0x000fe4000affe4ff */
[----:B------:R-:W-:Y:S02]  /*43bb0*/  IADD3.X R99, PT, PT, R99, UR9, RZ, P4, !PT ;  /* 0x0000000963637c10 */ /* 0x000fe4000a7fe4ff */
[----:B------:R-:W-:Y:S02]  /*43bc0*/  IADD3.X R91, PT, PT, R91, UR9, RZ, P1, !PT ;  /* 0x000000095b5b7c10 */ /* 0x000fe40008ffe4ff */
[C---:B------:R-:W-:Y:S02]  /*43bd0*/  ISETP.GT.AND P1, PT, R2.reuse, 0x35, PT ;  /* 0x000000350200780c */ /* 0x040fe40003f24270 */
[----:B------:R-:W-:-:S02]  /*43be0*/  ISETP.GT.AND P5, PT, R2, 0x36, PT ;  /* 0x000000360200780c */ /* 0x000fc40003fa4270 */
[----:B------:R-:W-:Y:S02]  /*43bf0*/  PRMT R30, RZ, 0x7610, R30 ;  /* 0x00007610ff1e7816 */ /* 0x000fe4000000001e */
[----:B------:R-:W-:Y:S01]  /*43c00*/  PRMT R92, RZ, 0x7610, R92 ;  /* 0x00007610ff5c7816 */ /* 0x000fe2000000005c */
[----:B--2---:R0:W-:Y:S04]  /*43c10*/  STL [R1+0x250], R139 ;  /* 0x0002508b01007387 */ /* 0x0041e80000100800 */
[----:B------:R-:W-:Y:S01]  /*43c20*/  STL [R1+0x1730], R93 ;  /* 0x0017305d01007387 */ /* 0x000fe20000100800 */
[----:B0-----:R-:W-:-:S05]  /*43c30*/  IADD3 R139, P6, PT, R150, UR12, RZ ;  /* 0x0000000c968b7c10 */ /* 0x001fca000ffde0ff */
[----:B------:R3:W-:Y:S01]  /*43c40*/  STL [R1+0x1f88], R139 ;  /* 0x001f888b01007387 */ /* 0x0007e20000100800 */
[----:B------:R-:W-:-:S03]  /*43c50*/  IADD3.X R145, PT, PT, R151, UR14, RZ, P6, !PT ;  /* 0x0000000e97917c10 */ /* 0x000fc6000b7fe4ff */
[----:B------:R-:W-:Y:S04]  /*43c60*/  STL [R1+0x1724], R142 ;  /* 0x0017248e01007387 */ /* 0x000fe80000100800 */
[----:B------:R-:W-:Y:S01]  /*43c70*/  STL [R1+0x1738], R90 ;  /* 0x0017385a01007387 */ /* 0x000fe20000100800 */
[----:B---3--:R-:W-:-:S03]  /*43c80*/  IADD3 R139, P4, PT, R140, UR12, RZ ;  /* 0x0000000c8c8b7c10 */ /* 0x008fc6000ff9e0ff */
[----:B------:R-:W-:Y:S04]  /*43c90*/  STL [R1+0x172c], R99 ;  /* 0x00172c6301007387 */ /* 0x000fe80000100800 */
[----:B------:R-:W-:Y:S04]  /*43ca0*/  STL [R1+0x1734], R91 ;  /* 0x0017345b01007387 */ /* 0x000fe80000100800 */
[----:B------:R0:W-:Y:S04]  /*43cb0*/  STL [R1+0x1f8c], R139 ;  /* 0x001f8c8b01007387 */ /* 0x0001e80000100800 */
[----:B------:R1:W-:Y:S01]  /*43cc0*/  STL [R1+0x5d0], R145 ;  /* 0x0005d09101007387 */ /* 0x0003e20000100800 */
[----:B0-----:R-:W-:-:S03]  /*43cd0*/  IADD3.X R139, PT, PT, R141, UR14, RZ, P4, !PT ;  /* 0x0000000e8d8b7c10 */ /* 0x001fc6000a7fe4ff */
[----:B------:R-:W2:Y:S01]  /*43ce0*/  LDL.LU.64 R140, [R1+0xe0] ;  /* 0x0000e000018c7983 */ /* 0x000ea20000300a00 */
[----:B-1----:R-:W-:-:S03]  /*43cf0*/  IADD3 R145, P4, PT, R4, UR12, RZ ;  /* 0x0000000c04917c10 */ /* 0x002fc6000ff9e0ff */
[----:B------:R0:W-:Y:S01]  /*43d00*/  STL [R1+0x1f84], R139 ;  /* 0x001f848b01007387 */ /* 0x0001e20000100800 */
[----:B------:R-:W-:-:S03]  /*43d10*/  IADD3.X R4, PT, PT, R5, UR14, RZ, P4, !PT ;  /* 0x0000000e05047c10 */ /* 0x000fc6000a7fe4ff */
[----:B------:R-:W3:Y:S01]  /*43d20*/  LDL.LU.64 R150, [R1+0x5f0] ;  /* 0x0005f00001967983 */ /* 0x000ee20000300a00 */
[----:B------:R-:W-:-:S03]  /*43d30*/  @P1 IMAD.MOV.U32 R5, RZ, RZ, R142 ;  /* 0x000000ffff051224 */ /* 0x000fc600078e008e */
[----:B0-----:R-:W4:Y:S04]  /*43d40*/  LDL.LU R139, [R1+0x1740] ;  /* 0x00174000018b7983 */ /* 0x001f280000300800 */
[----:B------:R-:W-:Y:S04]  /*43d50*/  STL [R1+0x1f90], R145 ;  /* 0x001f909101007387 */ /* 0x000fe80000100800 */
[----:B------:R0:W-:Y:S02]  /*43d60*/  STL [R1+0x5d8], R4 ;  /* 0x0005d80401007387 */ /* 0x0001e40000100800 */
[----:B0-----:R-:W-:-:S05]  /*43d70*/  @P1 IMAD.MOV.U32 R4, RZ, RZ, R107 ;  /* 0x000000ffff041224 */ /* 0x001fca00078e006b */
[----:B------:R0:W5:Y:S02]  /*43d80*/  @P1 LDG.E.U16 R30, desc[UR20][R4.64] ;  /* 0x00000014041e1981 */ /* 0x000164000c1e1500 */
[----:B0-----:R-:W-:Y:S02]  /*43d90*/  @P5 IMAD.MOV.U32 R4, RZ, RZ, R93 ;  /* 0x000000ffff045224 */ /* 0x001fe400078e005d */
[----:B------:R-:W-:-:S05]  /*43da0*/  @P5 IMAD.MOV.U32 R5, RZ, RZ, R99 ;  /* 0x000000ffff055224 */ /* 0x000fca00078e0063 */
[----:B------:R0:W2:Y:S01]  /*43db0*/  @P5 LDG.E.U16 R92, desc[UR20][R4.64] ;  /* 0x00000014045c5981 */ /* 0x0000a2000c1e1500 */
[----:B------:R-:W-:Y:S02]  /*43dc0*/  ISETP.GT.AND P6, PT, R2, 0x37, PT ;  /* 0x000000370200780c */ /* 0x000fe40003fc4270 */
[----:B------:R-:W-:-:S11]  /*43dd0*/  PRMT R31, RZ, 0x7610, R31 ;  /* 0x00007610ff1f7816 */ /* 0x000fd6000000001f */
[----:B0-----:R-:W-:Y:S02]  /*43de0*/  @P6 IMAD.MOV.U32 R4, RZ, RZ, R90 ;  /* 0x000000ffff046224 */ /* 0x001fe400078e005a */
[----:B------:R-:W-:-:S05]  /*43df0*/  @P6 IMAD.MOV.U32 R5, RZ, RZ, R91 ;  /* 0x000000ffff056224 */ /* 0x000fca00078e005b */
[----:B------:R3:W5:Y:S04]  /*43e00*/  @P6 LDG.E.U16 R31, desc[UR20][R4.64] ;  /* 0x00000014041f6981 */ /* 0x000768000c1e1500 */
[----:B--2---:R0:W-:Y:S04]  /*43e10*/  STL [R1+0x24c], R92 ;  /* 0x00024c5c01007387 */ /* 0x0041e80000100800 */
[----:B0-----:R-:W2:Y:S04]  /*43e20*/  LDL.LU.64 R92, [R1+0xe8] ;  /* 0x0000e800015c7983 */ /* 0x001ea80000300a00 */
[----:B------:R-:W2:Y:S04]  /*43e30*/  LDL.LU R5, [R1+0x173c] ;  /* 0x00173c0001057983 */ /* 0x000ea80000300800 */
[----:B------:R-:W2:Y:S01]  /*43e40*/  LDL.LU R90, [R1+0x1748] ;  /* 0x00174800015a7983 */ /* 0x000ea20000300800 */
[----:B------:R-:W-:-:S02]  /*43e50*/  IADD3 R91, P6, PT, R140, UR12, RZ ;  /* 0x0000000c8c5b7c10 */ /* 0x000fc4000ffde0ff */
[----:B---3--:R-:W-:-:S03]  /*43e60*/  IADD3 R4, P1, PT, R150, UR12, RZ ;  /* 0x0000000c96047c10 */ /* 0x008fc6000ff3e0ff */
[----:B------:R-:W-:Y:S01]  /*43e70*/  STL [R1+0x1f78], R91 ;  /* 0x001f785b01007387 */ /* 0x000fe20000100800 */
[----:B----4-:R-:W-:-:S03]  /*43e80*/  IADD3 R139, P5, PT, R139, UR13, RZ ;  /* 0x0000000d8b8b7c10 */ /* 0x010fc6000ffbe0ff */
[----:B------:R-:W3:Y:S04]  /*43e90*/  LDL.LU R159, [R1+0x1744] ;  /* 0x00174400019f7983 */ /* 0x000ee80000300800 */
[----:B------:R0:W-:Y:S01]  /*43ea0*/  STL [R1+0x1f7c], R4 ;  /* 0x001f7c0401007387 */ /* 0x0001e20000100800 */
[----:B------:R-:W-:Y:S02]  /*43eb0*/  IADD3.X R107, PT, PT, R151, UR14, RZ, P1, !PT ;  /* 0x0000000e976b7c10 */ /* 0x000fe40008ffe4ff */
[----:B------:R-:W-:Y:S02]  /*43ec0*/  ISETP.GT.AND P4, PT, R2, 0x38, PT ;  /* 0x000000380200780c */ /* 0x000fe40003f84270 */
[----:B0-----:R-:W-:Y:S02]  /*43ed0*/  IADD3.X R4, PT, PT, R141, UR14, RZ, P6, !PT ;  /* 0x0000000e8d047c10 */ /* 0x001fe4000b7fe4ff */
[----:B------:R-:W4:Y:S04]  /*43ee0*/  LDL.LU R141, [R1+0x2930] ;  /* 0x00293000018d7983 */ /* 0x000f280000300800 */
[----:B------:R-:W3:Y:S04]  /*43ef0*/  LDL.LU R142, [R1+0x1750] ;  /* 0x00175000018e7983 */ /* 0x000ee80000300800 */
[----:B------:R-:W3:Y:S04]  /*43f00*/  LDL.LU R91, [R1+0x1758] ;  /* 0x00175800015b7983 */ /* 0x000ee80000300800 */
[----:B------:R2:W-:Y:S04]  /*43f10*/  STL [R1+0x5f0], R4 ;  /* 0x0005f00401007387 */ /* 0x0005e80000100800 */
[----:B------:R-:W-:Y:S04]  /*43f20*/  STL [R1+0x1740], R139 ;  /* 0x0017408b01007387 */ /* 0x000fe80000100800 */
[----:B------:R-:W4:Y:S04]  /*43f30*/  LDL.LU R99, [R1+0x1760] ;  /* 0x0017600001637983 */ /* 0x000f280000300800 */
[----:B------:R-:W-:Y:S04]  /*43f40*/  STL [R1+0x5f4], R107 ;  /* 0x0005f46b01007387 */ /* 0x000fe80000100800 */
[----:B------:R-:W4:Y:S04]  /*43f50*/  LDL.LU.64 R150, [R1+0x600] ;  /* 0x0006000001967983 */ /* 0x000f280000300a00 */
[----:B------:R-:W4:Y:S01]  /*43f60*/  LDL.LU R145, [R1+0x174c] ;  /* 0x00174c0001917983 */ /* 0x000f220000300800 */
[----:B------:R-:W-:-:S02]  /*43f70*/  PRMT R138, RZ, 0x7610, R138 ;  /* 0x00007610ff8a7816 */ /* 0x000fc4000000008a */
[----:B--2---:R-:W-:Y:S02]  /*43f80*/  IADD3 R4, P1, PT, R92, UR12, RZ ;  /* 0x0000000c5c047c10 */ /* 0x004fe4000ff3e0ff */
[----:B------:R-:W-:-:S03]  /*43f90*/  IADD3.X R5, PT, PT, R5, UR9, RZ, P5, !PT ;  /* 0x0000000905057c10 */ /* 0x000fc6000affe4ff */
[----:B------:R0:W-:Y:S01]  /*43fa0*/  STL [R1+0x1f80], R4 ;  /* 0x001f800401007387 */ /* 0x0001e20000100800 */
[----:B------:R-:W-:-:S03]  /*43fb0*/  IADD3 R90, P5, PT, R90, UR13, RZ ;  /* 0x0000000d5a5a7c10 */ /* 0x000fc6000ffbe0ff */
[----:B------:R-:W-:Y:S04]  /*43fc0*/  STL [R1+0x173c], R5 ;  /* 0x00173c0501007387 */ /* 0x000fe80000100800 */
[----:B------:R-:W2:Y:S01]  /*43fd0*/  LDL.LU R140, [R1+0x1754] ;  /* 0x00175400018c7983 */ /* 0x000ea20000300800 */
[----:B0-----:R-:W-:-:S03]  /*43fe0*/  IADD3.X R4, PT, PT, R93, UR14, RZ, P1, !PT ;  /* 0x0000000e5d047c10 */ /* 0x001fc60008ffe4ff */
[----:B------:R-:W2:Y:S04]  /*43ff0*/  LDL.LU R107, [R1+0x175c] ;  /* 0x00175c00016b7983 */ /* 0x000ea80000300800 */
[----:B------:R-:W2:Y:S04]  /*44000*/  LDL.LU.64 R92, [R1+0x2928] ;  /* 0x00292800015c7983 */ /* 0x000ea80000300a00 */
[----:B------:R-:W-:Y:S04]  /*44010*/  STL [R1+0x1748], R90 ;  /* 0x0017485a01007387 */ /* 0x000fe80000100800 */
[----:B------:R0:W-:Y:S02]  /*44020*/  STL [R1+0x1f74], R4 ;  /* 0x001f740401007387 */ /* 0x0001e40000100800 */
[----:B0-----:R-:W-:-:S05]  /*44030*/  @P4 IMAD.MOV.U32 R4, RZ, RZ, R139 ;  /* 0x000000ffff044224 */ /* 0x001fca00078e008b */
[----:B------:R0:W2:Y:S01]  /*44040*/  @P4 LDG.E.U16 R138, desc[UR20][R4.64] ;  /* 0x00000014048a4981 */ /* 0x0000a2000c1e1500 */
[----:B------:R-:W-:Y:S02]  /*44050*/  ISETP.GT.AND P6, PT, R2, 0x39, PT ;  /* 0x000000390200780c */ /* 0x000fe40003fc4270 */
[----:B---3--:R-:W-:Y:S02]  /*44060*/  IADD3.X R159, PT, PT, R159, UR9, RZ, P5, !PT ;  /* 0x000000099f9f7c10 */ /* 0x008fe4000affe4ff */
[----:B------:R-:W-:-:S03]  /*44070*/  PRMT R32, RZ, 0x7610, R32 ;  /* 0x00007610ff207816 */ /* 0x000fc60000000020 */
[----:B------:R-:W-:Y:S06]  /*44080*/  STL [R1+0x1744], R159 ;  /* 0x0017449f01007387 */ /* 0x000fec0000100800 */
[----:B0-----:R-:W-:Y:S02]  /*44090*/  @P6 IMAD.MOV.U32 R4, RZ, RZ, R90 ;  /* 0x000000ffff046224 */ /* 0x001fe400078e005a */
[----:B------:R-:W-:-:S05]  /*440a0*/  @P6 IMAD.MOV.U32 R5, RZ, RZ, R159 ;  /* 0x000000ffff056224 */ /* 0x000fca00078e009f */
[----:B------:R0:W5:Y:S04]  /*440b0*/  @P6 LDG.E.U16 R32, desc[UR20][R4.64] ;  /* 0x0000001404206981 */ /* 0x000168000c1e1500 */
[----:B--2---:R1:W-:Y:S04]  /*440c0*/  STL [R1+0x248], R138 ;  /* 0x0002488a01007387 */ /* 0x0043e80000100800 */
[----:B-1----:R-:W2:Y:S04]  /*440d0*/  LDL.LU.64 R138, [R1+0xf0] ;  /* 0x0000f000018a7983 */ /* 0x002ea80000300a00 */
[----:B------:R-:W3:Y:S01]  /*440e0*/  LDL.LU.64 R4, [R1+0x608] ;  /* 0x0006080001047983 */ /* 0x000ee20000300a00 */
[----:B------:R-:W-:-:S02]  /*440f0*/  IADD3 R142, P5, PT, R142, UR13, RZ ;  /* 0x0000000d8e8e7c10 */ /* 0x000fc4000ffbe0ff */
[----:B------:R-:W-:Y:S02]  /*44100*/  IADD3 R91, P4, PT, R91, UR13, RZ ;  /* 0x0000000d5b5b7c10 */ /* 0x000fe4000ff9e0ff */
[----:B----4-:R-:W-:Y:S02]  /*44110*/  IADD3 R90, P6, PT, R150, UR12, RZ ;  /* 0x0000000c965a7c10 */ /* 0x010fe4000ffde0ff */
[----:B------:R-:W-:Y:S01]  /*44120*/  IADD3 R99, P1, PT, R99, UR13, RZ ;  /* 0x0000000d63637c10 */ /* 0x000fe2000ff3e0ff */
[----:B------:R-:W-:Y:S01]  /*44130*/  STL [R1+0x1750], R142 ;  /* 0x0017508e01007387 */ /* 0x000fe20000100800 */
[----:B------:R-:W-:Y:S02]  /*44140*/  IADD3.X R145, PT, PT, R145, UR9, RZ, P5, !PT ;  /* 0x0000000991917c10 */ /* 0x000fe4000affe4ff */
[----:B------:R-:W-:Y:S01]  /*44150*/  IADD3.X R140, PT, PT, R140, UR9, RZ, P4, !PT ;  /* 0x000000098c8c7c10 */ /* 0x000fe2000a7fe4ff */
[----:B------:R-:W-:Y:S01]  /*44160*/  STL [R1+0x1758], R91 ;  /* 0x0017585b01007387 */ /* 0x000fe20000100800 */
[----:B------:R-:W-:-:S03]  /*44170*/  IADD3.X R107, PT, PT, R107, UR9, RZ, P1, !PT ;  /* 0x000000096b6b7c10 */ /* 0x000fc60008ffe4ff */
[----:B------:R2:W-:Y:S01]  /*44180*/  STL [R1+0x1f68], R90 ;  /* 0x001f685a01007387 */ /* 0x0005e20000100800 */
[----:B------:R-:W-:-:S03]  /*44190*/  ISETP.GT.AND P1, PT, R2, 0x3a, PT ;  /* 0x0000003a0200780c */ /* 0x000fc60003f24270 */
[----:B------:R-:W-:Y:S01]  /*441a0*/  STL [R1+0x174c], R145 ;  /* 0x00174c9101007387 */ /* 0x000fe20000100800 */
[----:B------:R-:W-:-:S03]  /*441b0*/  IADD3.X R150, PT, PT, R151, UR14, RZ, P6, !PT ;  /* 0x0000000e97967c10 */ /* 0x000fc6000b7fe4ff */
[----:B------:R-:W-:Y:S04]  /*441c0*/  STL [R1+0x1760], R99 ;  /* 0x0017606301007387 */ /* 0x000fe80000100800 */
[----:B------:R-:W-:Y:S04]  /*441d0*/  STL [R1+0x1754], R140 ;  /* 0x0017548c01007387 */ /* 0x000fe80000100800 */
[----:B------:R-:W-:Y:S01]  /*441e0*/  STL [R1+0x175c], R107 ;  /* 0x00175c6b01007387 */ /* 0x000fe20000100800 */
[C---:B------:R-:W-:Y:S02]  /*441f0*/  ISETP.GT.AND P5, PT, R2.reuse, 0x3b, PT ;  /* 0x0000003b0200780c */ /* 0x040fe40003fa4270 */
[----:B------:R-:W-:-:S02]  /*44200*/  ISETP.GT.AND P6, PT, R2, 0x3c, PT ;  /* 0x0000003c0200780c */ /* 0x000fc40003fc4270 */
[----:B------:R-:W-:Y:S02]  /*44210*/  PRMT R141, RZ, 0x7610, R141 ;  /* 0x00007610ff8d7816 */ /* 0x000fe4000000008d */
[----:B------:R-:W-:Y:S02]  /*44220*/  PRMT R33, RZ, 0x7610, R33 ;  /* 0x00007610ff217816 */ /* 0x000fe40000000021 */
[----:B------:R-:W-:Y:S02]  /*44230*/  PRMT R0, RZ, 0x7610, R0 ;  /* 0x00007610ff007816 */ /* 0x000fe40000000000 */
[----:B--2---:R-:W-:-:S05]  /*44240*/  IADD3 R90, P4, PT, R138, UR12, RZ ;  /* 0x0000000c8a5a7c10 */ /* 0x004fca000ff9e0ff */
[----:B------:R1:W-:Y:S04]  /*44250*/  STL [R1+0x1f6c], R90 ;  /* 0x001f6c5a01007387 */ /* 0x0003e80000100800 */
[----:B------:R2:W-:Y:S01]  /*44260*/  STL [R1+0x600], R150 ;  /* 0x0006009601007387 */ /* 0x0005e20000100800 */
[----:B-1----:R-:W-:Y:S02]  /*44270*/  IADD3.X R90, PT, PT, R139, UR14, RZ, P4, !PT ;  /* 0x0000000e8b5a7c10 */ /* 0x002fe4000a7fe4ff */
[----:B---3--:R-:W-:Y:S01]  /*44280*/  IADD3 R159, P4, PT, R4, UR12, RZ ;  /* 0x0000000c049f7c10 */ /* 0x008fe2000ff9e0ff */
[----:B------:R-:W3:Y:S03]  /*44290*/  LDL.LU.64 R138, [R1+0xf8] ;  /* 0x0000f800018a7983 */ /* 0x000ee60000300a00 */
[----:B0-----:R-:W-:Y:S01]  /*442a0*/  IADD3.X R4, PT, PT, R5, UR14, RZ, P4, !PT ;  /* 0x0000000e05047c10 */ /* 0x001fe2000a7fe4ff */
[----:B------:R0:W-:Y:S04]  /*442b0*/  STL [R1+0x1f64], R90 ;  /* 0x001f645a01007387 */ /* 0x0001e80000100800 */
[----:B--2---:R-:W2:Y:S01]  /*442c0*/  LDL.LU.64 R150, [R1+0x620] ;  /* 0x0006200001967983 */ /* 0x004ea20000300a00 */
[----:B------:R-:W-:-:S03]  /*442d0*/  @P1 IMAD.MOV.U32 R5, RZ, RZ, R145 ;  /* 0x000000ffff051224 */ /* 0x000fc600078e0091 */
[----:B0-----:R-:W4:Y:S04]  /*442e0*/  LDL.LU R90, [R1+0x1768] ;  /* 0x00176800015a7983 */ /* 0x001f280000300800 */
[----:B------:R-:W-:Y:S04]  /*442f0*/  STL [R1+0x1f70], R159 ;  /* 0x001f709f01007387 */ /* 0x000fe80000100800 */
[----:B------:R0:W-:Y:S02]  /*44300*/  STL [R1+0x608], R4 ;  /* 0x0006080401007387 */ /* 0x0001e40000100800 */
[----:B0-----:R-:W-:-:S05]  /*44310*/  @P1 IMAD.MOV.U32 R4, RZ, RZ, R142 ;  /* 0x000000ffff041224 */ /* 0x001fca00078e008e */
[----:B------:R0:W2:Y:S02]  /*44320*/  @P1 LDG.E.U16 R141, desc[UR20][R4.64] ;  /* 0x00000014048d1981 */ /* 0x0000a4000c1e1500 */
[----:B0-----:R-:W-:Y:S02]  /*44330*/  @P5 IMAD.MOV.U32 R4, RZ, RZ, R91 ;  /* 0x000000ffff045224 */ /* 0x001fe400078e005b */
[----:B------:R-:W-:Y:S01]  /*44340*/  @P5 IMAD.MOV.U32 R5, RZ, RZ, R140 ;  /* 0x000000ffff055224 */ /* 0x000fe200078e008c */
[----:B------:R-:W2:Y:S04]  /*44350*/  LDL.LU R91, [R1+0x1764] ;  /* 0x00176400015b7983 */ /* 0x000ea80000300800 */
[----:B------:R0:W5:Y:S02]  /*44360*/  @P5 LDG.E.U16 R33, desc[UR20][R4.64] ;  /* 0x0000001404215981 */ /* 0x000164000c1e1500 */
[----:B0-----:R-:W-:-:S02]  /*44370*/  @P6 IMAD.MOV.U32 R4, RZ, RZ, R99 ;  /* 0x000000ffff046224 */ /* 0x001fc400078e0063 */
[----:B------:R-:W-:-:S05]  /*44380*/  @P6 IMAD.MOV.U32 R5, RZ, RZ, R107 ;  /* 0x000000ffff056224 */ /* 0x000fca00078e006b */
[----:B------:R-:W2:Y:S04]  /*44390*/  @P6 LDG.E.U16 R0, desc[UR20][R4.64] ;  /* 0x0000001404006981 */ /* 0x000ea8000c1e1500 */
[----:B------:R-:W4:Y:S01]  /*443a0*/  LDL.LU.64 R4, [R1+0x100] ;  /* 0x0001000001047983 */ /* 0x000f220000300a00 */
[----:B---3--:R-:W-:-:S03]  /*443b0*/  IADD3 R107, P6, PT, R138, UR12, RZ ;  /* 0x0000000c8a6b7c10 */ /* 0x008fc6000ffde0ff */
[----:B--2---:R0:W-:Y:S04]  /*443c0*/  STL [R1+0x240], R0 ;  /* 0x0002400001007387 */ /* 0x0041e80000100800 */
[----:B0-----:R-:W2:Y:S04]  /*443d0*/  LDL.LU R0, [R1+0x1770] ;  /* 0x0017700001007983 */ /* 0x001ea80000300800 */
[----:B------:R-:W-:Y:S04]  /*443e0*/  STL [R1+0x1f58], R107 ;  /* 0x001f586b01007387 */ /* 0x000fe80000100800 */
[----:B------:R0:W-:Y:S04]  /*443f0*/  STL [R1+0x244], R141 ;  /* 0x0002448d01007387 */ /* 0x0001e80000100800 */
[----:B0-----:R-:W3:Y:S01]  /*44400*/  LDL.LU R141, [R1+0x176c] ;  /* 0x00176c00018d7983 */ /* 0x001ee20000300800 */
[----:B------:R-:W-:-:S02]  /*44410*/  IADD3 R99, P1, PT, R150, UR12, RZ ;  /* 0x0000000c96637c10 */ /* 0x000fc4000ff3e0ff */
[----:B----4-:R-:W-:-:S03]  /*44420*/  IADD3 R90, P5, PT, R90, UR13, RZ ;  /* 0x0000000d5a5a7c10 */ /* 0x010fc6000ffbe0ff */
[----:B------:R0:W-:Y:S01]  /*44430*/  STL [R1+0x1f5c], R99 ;  /* 0x001f5c6301007387 */ /* 0x0001e20000100800 */
[----:B------:R-:W-:Y:S02]  /*44440*/  IADD3.X R142, PT, PT, R151, UR14, RZ, P1, !PT ;  /* 0x0000000e978e7c10 */ /* 0x000fe40008ffe4ff */
[----:B------:R-:W-:Y:S02]  /*44450*/  ISETP.GT.AND P4, PT, R2, 0x3d, PT ;  /* 0x0000003d0200780c */ /* 0x000fe40003f84270 */
[----:B0-----:R-:W-:Y:S02]  /*44460*/  IADD3.X R99, PT, PT, R139, UR14, RZ, P6, !PT ;  /* 0x0000000e8b637c10 */ /* 0x001fe4000b7fe4ff */
[----:B------:R-:W4:Y:S01]  /*44470*/  LDL.LU.64 R138, [R1+0x2920] ;  /* 0x00292000018a7983 */ /* 0x000f220000300a00 */
[----:B------:R-:W-:-:S03]  /*44480*/  IADD3 R107, P1, PT, R4, UR12, RZ ;  /* 0x0000000c046b7c10 */ /* 0x000fc6000ff3e0ff */
[----:B------:R-:W4:Y:S01]  /*44490*/  LDL.LU R145, [R1+0x1778] ;  /* 0x0017780001917983 */ /* 0x000f220000300800 */
[----:B------:R-:W-:-:S03]  /*444a0*/  IADD3.X R91, PT, PT, R91, UR9, RZ, P5, !PT ;  /* 0x000000095b5b7c10 */ /* 0x000fc6000affe4ff */
[----:B------:R-:W4:Y:S04]  /*444b0*/  LDL.LU R140, [R1+0x1780] ;  /* 0x00178000018c7983 */ /* 0x000f280000300800 */
[----:B------:R0:W-:Y:S04]  /*444c0*/  STL [R1+0x620], R99 ;  /* 0x0006206301007387 */ /* 0x0001e80000100800 */
[----:B------:R-:W-:Y:S01]  /*444d0*/  STL [R1+0x1768], R90 ;  /* 0x0017685a01007387 */ /* 0x000fe20000100800 */
[----:B------:R-:W-:-:S03]  /*444e0*/  IADD3.X R4, PT, PT, R5, UR14, RZ, P1, !PT ;  /* 0x0000000e05047c10 */ /* 0x000fc60008ffe4ff */
[----:B0-----:R-:W4:Y:S04]  /*444f0*/  LDL.LU R99, [R1+0x1788] ;  /* 0x0017880001637983 */ /* 0x001f280000300800 */
[----:B------:R0:W-:Y:S04]  /*44500*/  STL [R1+0x624], R142 ;  /* 0x0006248e01007387 */ /* 0x0001e80000100800 */
[----:B------:R-:W4:Y:S04]  /*44510*/  LDL.LU.64 R150, [R1+0x630] ;  /* 0x0006300001967983 */ /* 0x000f280000300a00 */
[----:B------:R-:W4:Y:S04]  /*44520*/  LDL.LU R159, [R1+0x1774] ;  /* 0x00177400019f7983 */ /* 0x000f280000300800 */
[----:B------:R1:W-:Y:S01]  /*44530*/  STL [R1+0x1f60], R107 ;  /* 0x001f606b01007387 */ /* 0x0003e20000100800 */
[----:B------:R-:W-:-:S03]  /*44540*/  ISETP.GT.AND P6, PT, R2, 0x3e, PT ;  /* 0x0000003e0200780c */ /* 0x000fc60003fc4270 */
        /* <DEDUP_REMOVED lines=8> */
[----:B------:R0:W-:Y:S01]  /*445d0*/  STL [R1+0x100], R4 ;  /* 0x0001000401007387 */ /* 0x0001e20000100800 */
[----:B---3--:R-:W-:Y:S01]  /*445e0*/  IADD3.X R141, PT, PT, R141, UR9, RZ, P5, !PT ;  /* 0x000000098d8d7c10 */ /* 0x008fe2000affe4ff */
[----:B0-----:R-:W-:-:S05]  /*445f0*/  @P4 IMAD.MOV.U32 R4, RZ, RZ, R90 ;  /* 0x000000ffff044224 */ /* 0x001fca00078e005a */
[----:B------:R0:W5:Y:S02]  /*44600*/  @P4 LDG.E.U16 R34, desc[UR20][R4.64] ;  /* 0x0000001404224981 */ /* 0x000164000c1e1500 */
[----:B0-----:R-:W-:Y:S02]  /*44610*/  IMAD.MOV.U32 R4, RZ, RZ, R141 ;  /* 0x000000ffff047224 */ /* 0x001fe400078e008d */
[----:B------:R-:W-:-:S05]  /*44620*/  IMAD.MOV.U32 R5, RZ, RZ, R0 ;  /* 0x000000ffff057224 */ /* 0x000fca00078e0000 */
[----:B------:R-:W-:-:S04]  /*44630*/  @P6 LOP3.LUT R5, R5, R4, RZ, 0x3c, !PT ;  /* 0x0000000405056212 */ /* 0x000fc800078e3cff */
[----:B------:R-:W-:-:S04]  /*44640*/  @P6 LOP3.LUT R4, R5, R4, RZ, 0x3c, !PT ;  /* 0x0000000405046212 */ /* 0x000fc800078e3cff */
[----:B------:R-:W-:-:S05]  /*44650*/  @P6 LOP3.LUT R5, R5, R4, RZ, 0x3c, !PT ;  /* 0x0000000405056212 */ /* 0x000fca00078e3cff */
[----:B------:R-:W2:Y:S04]  /*44660*/  @P6 LDG.E.U16 R144, desc[UR20][R4.64] ;  /* 0x0000001404906981 */ /* 0x000ea8000c1e1500 */
[----:B------:R0:W-:Y:S04]  /*44670*/  STL [R1+0x176c], R141 ;  /* 0x00176c8d01007387 */ /* 0x0001e80000100800 */
[----:B------:R-:W3:Y:S04]  /*44680*/  LDL.LU.64 R90, [R1+0x108] ;  /* 0x00010800015a7983 */ /* 0x000ee80000300a00 */
[----:B0-----:R-:W3:Y:S04]  /*44690*/  LDL.LU R141, [R1+0x2918] ;  /* 0x00291800018d7983 */ /* 0x001ee80000300800 */
[----:B------:R-:W3:Y:S04]  /*446a0*/  LDL.LU R0, [R1+0x2914] ;  /* 0x0029140001007983 */ /* 0x000ee80000300800 */
        /* <DEDUP_REMOVED lines=15> */
[----:B------:R3:W-:Y:S04]  /*447a0*/  STL [R1+0x630], R144 ;  /* 0x0006309001007387 */ /* 0x0007e80000100800 */
[----:B------:R-:W-:Y:S04]  /*447b0*/  STL [R1+0x1774], R159 ;  /* 0x0017749f01007387 */ /* 0x000fe80000100800 */
[----:B------:R-:W-:Y:S01]  /*447c0*/  STL [R1+0x1788], R99 ;  /* 0x0017886301007387 */ /* 0x000fe20000100800 */
[----:B---3--:R-:W-:-:S03]  /*447d0*/  IADD3 R144, P4, PT, R90, UR12, RZ ;  /* 0x0000000c5a907c10 */ /* 0x008fc6000ff9e0ff */
        /* <DEDUP_REMOVED lines=12> */
[----:B------:R0:W-:Y:S04]  /*448a0*/  STL [R1+0x1f54], R144 ;  /* 0x001f549001007387 */ /* 0x0001e80000100800 */
[----:B0-----:R-:W4:Y:S04]  /*448b0*/  LDL.LU R144, [R1+0x1790] ;  /* 0x0017900001907983 */ /* 0x001f280000300800 */
[----:B------:R0:W-:Y:S02]  /*448c0*/  STL [R1+0x638], R4 ;  /* 0x0006380401007387 */ /* 0x0001e40000100800 */
[----:B0-----:R-:W-:Y:S01]  /*448d0*/  @P1 IMAD.MOV.U32 R4, RZ, RZ, R145 ;  /* 0x000000ffff041224 */ /* 0x001fe200078e0091 */
[----:B------:R-:W-:Y:S01]  /*448e0*/  ISETP.GT.AND P6, PT, R2, 0x41, PT ;  /* 0x000000410200780c */ /* 0x000fe20003fc4270 */
[----:B------:R-:W2:Y:S04]  /*448f0*/  LDL.LU R145, [R1+0x178c] ;  /* 0x00178c0001917983 */ /* 0x000ea80000300800 */
[----:B------:R0:W5:Y:S02]  /*44900*/  @P1 LDG.E.U16 R35, desc[UR20][R4.64] ;  /* 0x0000001404231981 */ /* 0x000164000c1e1500 */
[----:B0-----:R-:W-:-:S02]  /*44910*/  @P5 IMAD.MOV.U32 R4, RZ, RZ, R140 ;  /* 0x000000ffff045224 */ /* 0x001fc400078e008c */
[----:B------:R-:W-:-:S05]  /*44920*/  @P5 IMAD.MOV.U32 R5, RZ, RZ, R142 ;  /* 0x000000ffff055224 */ /* 0x000fca00078e008e */
[----:B------:R0:W2:Y:S01]  /*44930*/  @P5 LDG.E.U16 R139, desc[UR20][R4.64] ;  /* 0x00000014048b5981 */ /* 0x0000a2000c1e1500 */
[----:B------:R-:W-:Y:S01]  /*44940*/  PRMT R36, RZ, 0x7610, R36 ;  /* 0x00007610ff247816 */ /* 0x000fe20000000024 */
[----:B0-----:R-:W-:Y:S02]  /*44950*/  @P6 IMAD.MOV.U32 R4, RZ, RZ, R99 ;  /* 0x000000ffff046224 */ /* 0x001fe400078e0063 */
[----:B------:R-:W-:-:S05]  /*44960*/  @P6 IMAD.MOV.U32 R5, RZ, RZ, R107 ;  /* 0x000000ffff056224 */ /* 0x000fca00078e006b */
[----:B------:R0:W5:Y:S04]  /*44970*/  @P6 LDG.E.U16 R36, desc[UR20][R4.64] ;  /* 0x0000001404246981 */ /* 0x000168000c1e1500 */
[----:B--2---:R1:W-:Y:S04]  /*44980*/  STL [R1+0xf8], R139 ;  /* 0x0000f88b01007387 */ /* 0x0043e80000100800 */
[----:B-1----:R-:W2:Y:S04]  /*44990*/  LDL.LU R139, [R1+0x1798] ;  /* 0x00179800018b7983 */ /* 0x002ea80000300800 */
[----:B------:R-:W2:Y:S01]  /*449a0*/  LDL.LU.64 R4, [R1+0x118] ;  /* 0x0001180001047983 */ /* 0x000ea20000300a00 */
[----:B------:R-:W-:-:S02]  /*449b0*/  IADD3 R107, P6, PT, R90, UR12, RZ ;  /* 0x0000000c5a6b7c10 */ /* 0x000fc4000ffde0ff */
[----:B---3--:R-:W-:Y:S01]  /*449c0*/  IADD3 R99, P1, PT, R150, UR12, RZ ;  /* 0x0000000c96637c10 */ /* 0x008fe2000ff3e0ff */
[----:B------:R-:W3:Y:S01]  /*449d0*/  LDL.LU R140, [R1+0x1794] ;  /* 0x00179400018c7983 */ /* 0x000ee20000300800 */
[----:B------:R-:W-:Y:S02]  /*449e0*/  IADD3.X R91, PT, PT, R91, UR14, RZ, P6, !PT ;  /* 0x0000000e5b5b7c10 */ /* 0x000fe4000b7fe4ff */
[----:B----4-:R-:W-:Y:S01]  /*449f0*/  IADD3 R144, P5, PT, R144, UR13, RZ ;  /* 0x0000000d90907c10 */ /* 0x010fe2000ffbe0ff */
[----:B------:R1:W-:Y:S01]  /*44a00*/  STL [R1+0x1f44], R107 ;  /* 0x001f446b01007387 */ /* 0x0003e20000100800 */
[----:B------:R-:W-:-:S03]  /*44a10*/  ISETP.GT.AND P4, PT, R2, 0x42, PT ;  /* 0x000000420200780c */ /* 0x000fc60003f84270 */
[----:B------:R-:W-:Y:S01]  /*44a20*/  STL [R1+0x1f48], R99 ;  /* 0x001f486301007387 */ /* 0x000fe20000100800 */
[----:B------:R-:W-:-:S03]  /*44a30*/  IADD3.X R142, PT, PT, R151, UR14, RZ, P1, !PT ;  /* 0x0000000e978e7c10 */ /* 0x000fc60008ffe4ff */
[----:B------:R-:W4:Y:S04]  /*44a40*/  LDL.LU R90, [R1+0x2910] ;  /* 0x00291000015a7983 */ /* 0x000f280000300800 */
[----:B------:R-:W3:Y:S01]  /*44a50*/  LDL.LU R159, [R1+0x17a0] ;  /* 0x0017a000019f7983 */ /* 0x000ee20000300800 */
[----:B------:R-:W-:-:S03]  /*44a60*/  IADD3.X R145, PT, PT, R145, UR9, RZ, P5, !PT ;  /* 0x0000000991917c10 */ /* 0x000fc6000affe4ff */
[----:B-1----:R-:W3:Y:S04]  /*44a70*/  LDL.LU R107, [R1+0x17a8] ;  /* 0x0017a800016b7983 */ /* 0x002ee80000300800 */
[----:B------:R1:W-:Y:S04]  /*44a80*/  STL [R1+0x110], R91 ;  /* 0x0001105b01007387 */ /* 0x0003e80000100800 */
[----:B------:R-:W-:Y:S04]  /*44a90*/  STL [R1+0x1790], R144 ;  /* 0x0017909001007387 */ /* 0x000fe80000100800 */
[----:B-1----:R-:W3:Y:S04]  /*44aa0*/  LDL.LU R91, [R1+0x17b0] ;  /* 0x0017b000015b7983 */ /* 0x002ee80000300800 */
[----:B------:R1:W-:Y:S04]  /*44ab0*/  STL [R1+0x640], R142 ;  /* 0x0006408e01007387 */ /* 0x0003e80000100800 */
[----:B------:R-:W4:Y:S01]  /*44ac0*/  LDL.LU.64 R150, [R1+0x648] ;  /* 0x0006480001967983 */ /* 0x000f220000300a00 */
[----:B------:R-:W-:-:S03]  /*44ad0*/  PRMT R141, RZ, 0x7610, R141 ;  /* 0x00007610ff8d7816 */ /* 0x000fc6000000008d */
[----:B-1----:R-:W4:Y:S01]  /*44ae0*/  LDL.LU R142, [R1+0x17a4] ;  /* 0x0017a400018e7983 */ /* 0x002f220000300800 */
[----:B--2---:R-:W-:Y:S02]  /*44af0*/  IADD3 R139, P5, PT, R139, UR13, RZ ;  /* 0x0000000d8b8b7c10 */ /* 0x004fe4000ffbe0ff */
[----:B------:R-:W-:-:S04]  /*44b00*/  IADD3 R99, P1, PT, R4, UR12, RZ ;  /* 0x0000000c04637c10 */ /* 0x000fc8000ff3e0ff */
[----:B0-----:R-:W-:Y:S01]  /*44b10*/  IADD3.X R4, PT, PT, R5, UR14, RZ, P1, !PT ;  /* 0x0000000e05047c10 */ /* 0x001fe20008ffe4ff */
[----:B------:R0:W-:Y:S04]  /*44b20*/  STL [R1+0x1f4c], R99 ;  /* 0x001f4c6301007387 */ /* 0x0001e80000100800 */
[----:B------:R-:W-:Y:S01]  /*44b30*/  STL [R1+0x178c], R145 ;  /* 0x00178c9101007387 */ /* 0x000fe20000100800 */
[----:B------:R-:W-:-:S03]  /*44b40*/  @P4 IMAD.MOV.U32 R5, RZ, RZ, R145 ;  /* 0x000000ffff054224 */ /* 0x000fc600078e0091 */
[----:B0-----:R-:W2:Y:S04]  /*44b50*/  LDL.LU R99, [R1+0x17ac] ;  /* 0x0017ac0001637983 */ /* 0x001ea80000300800 */
        /* <DEDUP_REMOVED lines=12> */
[----:B0-----:R-:W2:Y:S04]  /*44c20*/  LDL.LU.64 R140, [R1+0x120] ;  /* 0x00012000018c7983 */ /* 0x001ea80000300a00 */
[----:B------:R-:W3:Y:S04]  /*44c30*/  LDL.LU.64 R144, [R1+0x650] ;  /* 0x0006500001907983 */ /* 0x000ee80000300a00 */
[----:B------:R-:W3:Y:S01]  /*44c40*/  LDL.LU R5, [R1+0x179c] ;  /* 0x00179c0001057983 */ /* 0x000ee20000300800 */
[----:B------:R-:W-:-:S02]  /*44c50*/  IADD3 R159, P5, PT, R159, UR13, RZ ;  /* 0x0000000d9f9f7c10 */ /* 0x000fc4000ffbe0ff */
[----:B------:R-:W-:Y:S02]  /*44c60*/  IADD3 R107, P4, PT, R107, UR13, RZ ;  /* 0x0000000d6b6b7c10 */ /* 0x000fe4000ff9e0ff */
[----:B----4-:R-:W-:Y:S02]  /*44c70*/  IADD3 R4, P6, PT, R150, UR12, RZ ;  /* 0x0000000c96047c10 */ /* 0x010fe4000ffde0ff */
        /* <DEDUP_REMOVED lines=10> */
[----:B--2---:R-:W-:Y:S02]  /*44d20*/  IADD3 R4, P4, PT, R140, UR12, RZ ;  /* 0x0000000c8c047c10 */ /* 0x004fe4000ff9e0ff */
[----:B---3--:R-:W-:-:S05]  /*44d30*/  IADD3.X R5, PT, PT, R5, UR9, RZ, P5, !PT ;  /* 0x0000000905057c10 */ /* 0x008fca000affe4ff */
        /* <DEDUP_REMOVED lines=24> */
[----:B------:R0:W5:Y:S02]  /*44ec0*/  @P5 LDG.E.U16 R38, desc[UR20][R4.64] ;  /* 0x0000001404265981 */ /* 0x000164000c1e1500 */
[----:B0-----:R-:W-:-:S02]  /*44ed0*/  @P6 IMAD.MOV.U32 R4, RZ, RZ, R91 ;  /* 0x000000ffff046224 */ /* 0x001fc400078e005b */
[----:B------:R-:W-:-:S05]  /*44ee0*/  @P6 IMAD.MOV.U32 R5, RZ, RZ, R99 ;  /* 0x000000ffff056224 */ /* 0x000fca00078e0063 */
[----:B------:R-:W2:Y:S04]  /*44ef0*/  @P6 LDG.E.U16 R90, desc[UR20][R4.64] ;  /* 0x00000014045a6981 */ /* 0x000ea8000c1e1500 */
[----:B------:R-:W3:Y:S04]  /*44f00*/  LDL.LU.64 R4, [R1+0x130] ;  /* 0x0001300001047983 */ /* 0x000ee80000300a00 */
[----:B--2---:R0:W-:Y:S04]  /*44f10*/  STL [R1+0xec], R90 ;  /* 0x0000ec5a01007387 */ /* 0x0041e80000100800 */
[----:B0-----:R-:W2:Y:S04]  /*44f20*/  LDL.LU R90, [R1+0x17c0] ;  /* 0x0017c000015a7983 */ /* 0x001ea80000300800 */
[----:B------:R-:W2:Y:S01]  /*44f30*/  LDL.LU R91, [R1+0x17bc] ;  /* 0x0017bc00015b7983 */ /* 0x000ea20000300800 */
[----:B------:R-:W-:-:S02]  /*44f40*/  IADD3 R107, P6, PT, R140, UR12, RZ ;  /* 0x0000000c8c6b7c10 */ /* 0x000fc4000ffde0ff */
[----:B---3--:R-:W-:-:S03]  /*44f50*/  IADD3 R99, P1, PT, R150, UR12, RZ ;  /* 0x0000000c96637c10 */ /* 0x008fc6000ff3e0ff */
[----:B------:R-:W-:Y:S01]  /*44f60*/  STL [R1+0x1f30], R107 ;  /* 0x001f306b01007387 */ /* 0x000fe20000100800 */
[----:B----4-:R-:W-:-:S03]  /*44f70*/  IADD3 R139, P5, PT, R139, UR13, RZ ;  /* 0x0000000d8b8b7c10 */ /* 0x010fc6000ffbe0ff */
[----:B------:R0:W-:Y:S01]  /*44f80*/  STL [R1+0x1f34], R99 ;  /* 0x001f346301007387 */ /* 0x0001e20000100800 */
[----:B------:R-:W-:Y:S02]  /*44f90*/  ISETP.GT.AND P4, PT, R2, 0x47, PT ;  /* 0x000000470200780c */ /* 0x000fe40003f84270 */
[----:B0-----:R-:W-:Y:S02]  /*44fa0*/  IADD3.X R99, PT, PT, R141, UR14, RZ, P6, !PT ;  /* 0x0000000e8d637c10 */ /* 0x001fe4000b7fe4ff */
[----:B------:R-:W3:Y:S04]  /*44fb0*/  LDL.LU R141, [R1+0x2900] ;  /* 0x00290000018d7983 */ /* 0x000ee80000300800 */
[----:B------:R-:W4:Y:S04]  /*44fc0*/  LDL.LU R159, [R1+0x17c8] ;  /* 0x0017c800019f7983 */ /* 0x000f280000300800 */
[----:B------:R-:W3:Y:S04]  /*44fd0*/  LDL.LU R140, [R1+0x17d0] ;  /* 0x0017d000018c7983 */ /* 0x000ee80000300800 */
[----:B------:R0:W-:Y:S04]  /*44fe0*/  STL [R1+0x128], R99 ;  /* 0x0001286301007387 */ /* 0x0001e80000100800 */
[----:B------:R-:W-:Y:S04]  /*44ff0*/  STL [R1+0x17b8], R139 ;  /* 0x0017b88b01007387 */ /* 0x000fe80000100800 */
[----:B0-----:R-:W3:Y:S04]  /*45000*/  LDL.LU R99, [R1+0x17d8] ;  /* 0x0017d80001637983 */ /* 0x001ee80000300800 */
[----:B------:R0:W-:Y:S01]  /*45010*/  STL [R1+0xf0], R143 ;  /* 0x0000f08f01007387 */ /* 0x0001e20000100800 */
[----:B------:R-:W-:-:S02]  /*45020*/  IADD3.X R142, PT, PT, R142, UR9, RZ, P5, !PT ;  /* 0x000000098e8e7c10 */ /* 0x000fc4000affe4ff */
[----:B------:R-:W-:Y:S02]  /*45030*/  ISETP.GT.AND P6, PT, R2, 0x48, PT ;  /* 0x000000480200780c */ /* 0x000fe40003fc4270 */
[----:B0-----:R-:W-:Y:S02]  /*45040*/  IADD3.X R143, PT, PT, R151, UR14, RZ, P1, !PT ;  /* 0x0000000e978f7c10 */ /* 0x001fe40008ffe4ff */
[----:B------:R-:W-:-:S03]  /*45050*/  IADD3 R107, P1, PT, R4, UR12, RZ ;  /* 0x0000000c046b7c10 */ /* 0x000fc6000ff3e0ff */
[----:B------:R0:W-:Y:S01]  /*45060*/  STL [R1+0x658], R143 ;  /* 0x0006588f01007387 */ /* 0x0001e20000100800 */
[----:B------:R-:W-:-:S03]  /*45070*/  IADD3.X R4, PT, PT, R5, UR14, RZ, P1, !PT ;  /* 0x0000000e05047c10 */ /* 0x000fc60008ffe4ff */
[----:B------:R-:W3:Y:S01]  /*45080*/  LDL.LU.64 R150, [R1+0x660] ;  /* 0x0006600001967983 */ /* 0x000ee20000300a00 */
[----:B------:R-:W-:-:S03]  /*45090*/  PRMT R39, RZ, 0x7610, R39 ;  /* 0x00007610ff277816 */ /* 0x000fc60000000027 */
[----:B0-----:R-:W3:Y:S04]  /*450a0*/  LDL.LU R143, [R1+0x17cc] ;  /* 0x0017cc00018f7983 */ /* 0x001ee80000300800 */
[----:B------:R0:W-:Y:S04]  /*450b0*/  STL [R1+0x1f38], R107 ;  /* 0x001f386b01007387 */ /* 0x0001e80000100800 */
[----:B------:R-:W-:Y:S01]  /*450c0*/  STL [R1+0x17b4], R142 ;  /* 0x0017b48e01007387 */ /* 0x000fe20000100800 */
[----:B------:R-:W-:-:S03]  /*450d0*/  @P4 IMAD.MOV.U32 R5, RZ, RZ, R142 ;  /* 0x000000ffff054224 */ /* 0x000fc600078e008e */
[----:B0-----:R-:W3:Y:S01]  /*450e0*/  LDL.LU R107, [R1+0x17d4] ;  /* 0x0017d400016b7983 */ /* 0x001ee20000300800 */
[----:B------:R-:W-:Y:S02]  /*450f0*/  PRMT R138, RZ, 0x7610, R138 ;  /* 0x00007610ff8a7816 */ /* 0x000fe4000000008a */
[----:B--2---:R-:W-:-:S05]  /*45100*/  IADD3 R90, P5, PT, R90, UR13, RZ ;  /* 0x0000000d5a5a7c10 */ /* 0x004fca000ffbe0ff */
[----:B------:R-:W-:Y:S01]  /*45110*/  STL [R1+0x17c0], R90 ;  /* 0x0017c05a01007387 */ /* 0x000fe20000100800 */
[----:B------:R-:W-:-:S03]  /*45120*/  IADD3.X R91, PT, PT, R91, UR9, RZ, P5, !PT ;  /* 0x000000095b5b7c10 */ /* 0x000fc6000affe4ff */
[----:B------:R0:W-:Y:S02]  /*45130*/  STL [R1+0x130], R4 ;  /* 0x0001300401007387 */ /* 0x0001e40000100800 */
[----:B0-----:R-:W-:-:S05]  /*45140*/  @P4 IMAD.MOV.U32 R4, RZ, RZ, R139 ;  /* 0x000000ffff044224 */ /* 0x001fca00078e008b */
[----:B------:R0:W5:Y:S02]  /*45150*/  @P4 LDG.E.U16 R39, desc[UR20][R4.64] ;  /* 0x0000001404274981 */ /* 0x000164000c1e1500 */
[----:B0-----:R-:W-:Y:S02]  /*45160*/  @P6 IMAD.MOV.U32 R4, RZ, RZ, R90 ;  /* 0x000000ffff046224 */ /* 0x001fe400078e005a */
[----:B------:R-:W-:-:S05]  /*45170*/  @P6 IMAD.MOV.U32 R5, RZ, RZ, R91 ;  /* 0x000000ffff056224 */ /* 0x000fca00078e005b */
[----:B------:R-:W2:Y:S04]  /*45180*/  @P6 LDG.E.U16 R138, desc[UR20][R4.64] ;  /* 0x00000014048a6981 */ /* 0x000ea8000c1e1500 */
[----:B------:R0:W-:Y:S04]  /*45190*/  STL [R1+0x17bc], R91 ;  /* 0x0017bc5b01007387 */ /* 0x0001e80000100800 */
[----:B0-----:R-:W3:Y:S04]  /*451a0*/  LDL.LU.64 R90, [R1+0x138] ;  /* 0x00013800015a7983 */ /* 0x001ee80000300a00 */
[----:B--2---:R0:W-:Y:S04]  /*451b0*/  STL [R1+0xe8], R138 ;  /* 0x0000e88a01007387 */ /* 0x0041e80000100800 */
[----:B0-----:R-:W2:Y:S04]  /*451c0*/  LDL.LU.64 R138, [R1+0x668] ;  /* 0x00066800018a7983 */ /* 0x001ea80000300a00 */
[----:B------:R-:W2:Y:S01]  /*451d0*/  LDL.LU R5, [R1+0x17c4] ;  /* 0x0017c40001057983 */ /* 0x000ea20000300800 */
[----:B----4-:R-:W-:-:S02]  /*451e0*/  IADD3 R159, P5, PT, R159, UR13, RZ ;  /* 0x0000000d9f9f7c10 */ /* 0x010fc4000ffbe0ff */
[----:B---3--:R-:W-:Y:S02]  /*451f0*/  IADD3 R140, P4, PT, R140, UR13, RZ ;  /* 0x0000000d8c8c7c10 */ /* 0x008fe4000ff9e0ff */
[----:B------:R-:W-:Y:S02]  /*45200*/  IADD3 R4, P6, PT, R150, UR12, RZ ;  /* 0x0000000c96047c10 */ /* 0x000fe4000ffde0ff */
[----:B------:R-:W-:Y:S01]  /*45210*/  IADD3 R99, P1, PT, R99, UR13, RZ ;  /* 0x0000000d63637c10 */ /* 0x000fe2000ff3e0ff */
[----:B------:R-:W-:Y:S01]  /*45220*/  STL [R1+0x17c8], R159 ;  /* 0x0017c89f01007387 */ /* 0x000fe20000100800 */
[----:B------:R-:W-:Y:S02]  /*45230*/  IADD3.X R143, PT, PT, R143, UR9, RZ, P4, !PT ;  /* 0x000000098f8f7c10 */ /* 0x000fe4000a7fe4ff */
[----:B------:R-:W-:Y:S01]  /*45240*/  IADD3.X R107, PT, PT, R107, UR9, RZ, P1, !PT ;  /* 0x000000096b6b7c10 */ /* 0x000fe20008ffe4ff */
[----:B------:R-:W-:Y:S04]  /*45250*/  STL [R1+0x17d0], R140 ;  /* 0x0017d08c01007387 */ /* 0x000fe80000100800 */
[----:B------:R0:W-:Y:S02]  /*45260*/  STL [R1+0x660], R4 ;  /* 0x0006600401007387 */ /* 0x0001e40000100800 */
[----:B0-----:R-:W-:-:S04]  /*45270*/  IADD3 R4, P4, PT, R90, UR12, RZ ;  /* 0x0000000c5a047c10 */ /* 0x001fc8000ff9e0ff */
        /* <DEDUP_REMOVED lines=10> */
[----:B0-----:R-:W-:-:S03]  /*45320*/  IADD3 R4, P4, PT, R138, UR12, RZ ;  /* 0x0000000c8a047c10 */ /* 0x001fc6000ff9e0ff */
[----:B------:R0:W-:Y:S04]  /*45330*/  STL [R1+0x13c], R142 ;  /* 0x00013c8e01007387 */ /* 0x0001e80000100800 */
[----:B------:R-:W3:Y:S04]  /*45340*/  LDL.LU.64 R150, [R1+0x670] ;  /* 0x0006700001967983 */ /* 0x000ee80000300a00 */
[----:B------:R1:W-:Y:S04]  /*45350*/  STL [R1+0x1f2c], R4 ;  /* 0x001f2c0401007387 */ /* 0x0003e80000100800 */
[----:B0-----:R-:W4:Y:S01]  /*45360*/  LDL.LU R142, [R1+0x17e0] ;  /* 0x0017e000018e7983 */ /* 0x001f220000300800 */
[----:B-1----:R-:W-:-:S03]  /*45370*/  IADD3.X R4, PT, PT, R139, UR14, RZ, P4, !PT ;  /* 0x0000000e8b047c10 */ /* 0x002fc6000a7fe4ff */
[----:B------:R-:W2:Y:S01]  /*45380*/  LDL.LU.64 R138, [R1+0x28f8] ;  /* 0x0028f800018a7983 */ /* 0x000ea20000300a00 */
[C---:B------:R-:W-:Y:S02]  /*45390*/  ISETP.GT.AND P1, PT, R2.reuse, 0x49, PT ;  /* 0x000000490200780c */ /* 0x040fe40003f24270 */
[C---:B------:R-:W-:Y:S01]  /*453a0*/  ISETP.GT.AND P5, PT, R2.reuse, 0x4a, PT ;  /* 0x0000004a0200780c */ /* 0x040fe20003fa4270 */
[----:B------:R0:W-:Y:S01]  /*453b0*/  STL [R1+0x668], R4 ;  /* 0x0006680401007387 */ /* 0x0001e20000100800 */
[----:B------:R-:W-:Y:S02]  /*453c0*/  PRMT R40, RZ, 0x7610, R40 ;  /* 0x00007610ff287816 */ /* 0x000fe40000000028 */
[----:B------:R-:W-:-:S07]  /*453d0*/  ISETP.GT.AND P6, PT, R2, 0x4b, PT ;  /* 0x0000004b0200780c */ /* 0x000fce0003fc4270 */
[----:B0-----:R-:W-:-:S05]  /*453e0*/  @P1 IMAD.MOV.U32 R4, RZ, RZ, R159 ;  /* 0x000000ffff041224 */ /* 0x001fca00078e009f */
[----:B------:R0:W5:Y:S01]  /*453f0*/  @P1 LDG.E.U16 R40, desc[UR20][R4.64] ;  /* 0x0000001404281981 */ /* 0x000162000c1e1500 */
[----:B------:R-:W-:Y:S01]  /*45400*/  PRMT R41, RZ, 0x7610, R41 ;  /* 0x00007610ff297816 */ /* 0x000fe20000000029 */
[----:B0-----:R-:W-:Y:S02]  /*45410*/  @P5 IMAD.MOV.U32 R4, RZ, RZ, R140 ;  /* 0x000000ffff045224 */ /* 0x001fe400078e008c */
[----:B------:R-:W-:Y:S02]  /*45420*/  @P5 IMAD.MOV.U32 R5, RZ, RZ, R143 ;  /* 0x000000ffff055224 */ /* 0x000fe400078e008f */
[----:B------:R-:W3:Y:S01]  /*45430*/  LDL.LU R143, [R1+0x17dc] ;  /* 0x0017dc00018f7983 */ /* 0x000ee20000300800 */
[----:B--2---:R-:W-:-:S06]  /*45440*/  PRMT R138, RZ, 0x7610, R138 ;  /* 0x00007610ff8a7816 */ /* 0x004fcc000000008a */
[----:B------:R0:W2:Y:S02]  /*45450*/  @P5 LDG.E.U16 R138, desc[UR20][R4.64] ;  /* 0x00000014048a5981 */ /* 0x0000a4000c1e1500 */
[----:B0-----:R-:W-:Y:S02]  /*45460*/  @P6 IMAD.MOV.U32 R4, RZ, RZ, R99 ;  /* 0x000000ffff046224 */ /* 0x001fe400078e0063 */
[----:B------:R-:W-:Y:S02]  /*45470*/  @P6 IMAD.MOV.U32 R5, RZ, RZ, R107 ;  /* 0x000000ffff056224 */ /* 0x000fe400078e006b */
[----:B------:R-:W2:Y:S04]  /*45480*/  LDL.LU R107, [R1+0x17e8] ;  /* 0x0017e800016b7983 */ /* 0x000ea80000300800 */
[----:B------:R0:W5:Y:S04]  /*45490*/  @P6 LDG.E.U16 R41, desc[UR20][R4.64] ;  /* 0x0000001404296981 */ /* 0x000168000c1e1500 */
[----:B------:R-:W2:Y:S01]  /*454a0*/  LDL.LU.64 R4, [R1+0x148] ;  /* 0x0001480001047983 */ /* 0x000ea20000300a00 */
[----:B---3--:R-:W-:-:S02]  /*454b0*/  IADD3 R99, P1, PT, R150, UR12, RZ ;  /* 0x0000000c96637c10 */ /* 0x008fc4000ff3e0ff */
[----:B----4-:R-:W-:Y:S02]  /*454c0*/  IADD3 R142, P5, PT, R142, UR13, RZ ;  /* 0x0000000d8e8e7c10 */ /* 0x010fe4000ffbe0ff */
[----:B------:R-:W-:Y:S02]  /*454d0*/  ISETP.GT.AND P4, PT, R2, 0x4c, PT ;  /* 0x0000004c0200780c */ /* 0x000fe40003f84270 */
[----:B------:R-:W-:Y:S02]  /*454e0*/  IADD3.X R143, PT, PT, R143, UR9, RZ, P5, !PT ;  /* 0x000000098f8f7c10 */ /* 0x000fe4000affe4ff */
[----:B------:R-:W-:Y:S01]  /*454f0*/  PRMT R141, RZ, 0x7610, R141 ;  /* 0x00007610ff8d7816 */ /* 0x000fe2000000008d */
[----:B--2---:R1:W-:Y:S04]  /*45500*/  STL [R1+0xe4], R138 ;  /* 0x0000e48a01007387 */ /* 0x0043e80000100800 */
[----:B------:R-:W2:Y:S01]  /*45510*/  LDL.LU R140, [R1+0x17e4] ;  /* 0x0017e400018c7983 */ /* 0x000ea20000300800 */
[----:B-1----:R-:W-:-:S04]  /*45520*/  IADD3 R138, P6, PT, R90, UR12, RZ ;  /* 0x0000000c5a8a7c10 */ /* 0x002fc8000ffde0ff */
[----:B------:R-:W-:Y:S01]  /*45530*/  IADD3.X R90, PT, PT, R91, UR14, RZ, P6, !PT ;  /* 0x0000000e5b5a7c10 */ /* 0x000fe2000b7fe4ff */
[----:B------:R1:W-:Y:S04]  /*45540*/  STL [R1+0x1f1c], R138 ;  /* 0x001f1c8a01007387 */ /* 0x0003e80000100800 */
[----:B------:R3:W-:Y:S04]  /*45550*/  STL [R1+0x1f20], R99 ;  /* 0x001f206301007387 */ /* 0x0007e80000100800 */
[----:B------:R-:W4:Y:S01]  /*45560*/  LDL.LU R159, [R1+0x17f0] ;  /* 0x0017f000019f7983 */ /* 0x000f220000300800 */
[----:B-1----:R-:W-:-:S03]  /*45570*/  IADD3.X R138, PT, PT, R151, UR14, RZ, P1, !PT ;  /* 0x0000000e978a7c10 */ /* 0x002fc60008ffe4ff */
[----:B---3--:R-:W3:Y:S01]  /*45580*/  LDL.LU R99, [R1+0x17f8] ;  /* 0x0017f80001637983 */ /* 0x008ee20000300800 */
[----:B------:R-:W-:-:S03]  /*45590*/  IADD3 R91, P1, PT, R4, UR12, RZ ;  /* 0x0000000c045b7c10 */ /* 0x000fc6000ff3e0ff */
        /* <DEDUP_REMOVED lines=21> */
[----:B------:R-:W-:Y:S04]  /*456f0*/  STL [R1+0x17e4], R140 ;  /* 0x0017e48c01007387 */ /* 0x000fe80000100800 */
[----:B------:R0:W5:Y:S04]  /*45700*/  @P6 LDG.E.U16 R42, desc[UR20][R4.64] ;  /* 0x00000014042a6981 */ /* 0x000168000c1e1500 */
[----:B---3--:R1:W-:Y:S04]  /*45710*/  STL [R1+0xe0], R141 ;  /* 0x0000e08d01007387 */ /* 0x0083e80000100800 */
[----:B-1----:R-:W2:Y:S04]  /*45720*/  LDL.LU.64 R140, [R1+0x150] ;  /* 0x00015000018c7983 */ /* 0x002ea80000300a00 */
[----:B------:R-:W3:Y:S04]  /*45730*/  LDL.LU.64 R142, [R1+0x680] ;  /* 0x00068000018e7983 */ /* 0x000ee80000300a00 */
[----:B------:R-:W3:Y:S01]  /*45740*/  LDL.LU R5, [R1+0x17ec] ;  /* 0x0017ec0001057983 */ /* 0x000ee20000300800 */
[----:B----4-:R-:W-:-:S02]  /*45750*/  IADD3 R159, P5, PT, R159, UR13, RZ ;  /* 0x0000000d9f9f7c10 */ /* 0x010fc4000ffbe0ff */
[----:B------:R-:W-:Y:S02]  /*45760*/  IADD3 R99, P4, PT, R99, UR13, RZ ;  /* 0x0000000d63637c10 */ /* 0x000fe4000ff9e0ff */
[----:B0-----:R-:W-:Y:S02]  /*45770*/  IADD3 R4, P6, PT, R150, UR12, RZ ;  /* 0x0000000c96047c10 */ /* 0x001fe4000ffde0ff */
        /* <DEDUP_REMOVED lines=34> */
[----:B------:R-:W-:-:S05]  /*459a0*/  @P5 IMAD.MOV.U32 R5, RZ, RZ, R138 ;  /* 0x000000ffff055224 */ /* 0x000fca00078e008a */
[----:B------:R0:W5:Y:S02]  /*459b0*/  @P5 LDG.E.U16 R43, desc[UR20][R4.64] ;  /* 0x00000014042b5981 */ /* 0x000164000c1e1500 */
[----:B0-----:R-:W-:Y:S02]  /*459c0*/  @P6 IMAD.MOV.U32 R4, RZ, RZ, R90 ;  /* 0x000000ffff046224 */ /* 0x001fe400078e005a */
[----:B------:R-:W-:-:S05]  /*459d0*/  @P6 IMAD.MOV.U32 R5, RZ, RZ, R91 ;  /* 0x000000ffff056224 */ /* 0x000fca00078e005b */
[----:B------:R-:W3:Y:S04]  /*459e0*/  @P6 LDG.E.U16 R6, desc[UR20][R4.64] ;  /* 0x0000001404066981 */ /* 0x000ee8000c1e1500 */
[----:B--2---:R0:W-:Y:S04]  /*459f0*/  STL [R1+0xdc], R158 ;  /* 0x0000dc9e01007387 */ /* 0x0041e80000100800 */
[----:B0-----:R-:W2:Y:S04]  /*45a00*/  LDL.LU R158, [R1+0x1804] ;  /* 0x00180400019e7983 */ /* 0x001ea80000300800 */
[----:B------:R-:W2:Y:S04]  /*45a10*/  LDL.LU.64 R4, [R1+0x168] ;  /* 0x0001680001047983 */ /* 0x000ea80000300a00 */
[----:B------:R-:W2:Y:S04]  /*45a20*/  LDL.LU R90, [R1+0x1810] ;  /* 0x00181000015a7983 */ /* 0x000ea80000300800 */
[----:B---3--:R0:W-:Y:S04]  /*45a30*/  STL [R1+0xd8], R6 ;  /* 0x0000d80601007387 */ /* 0x0081e80000100800 */
[----:B------:R-:W3:Y:S01]  /*45a40*/  LDL.LU R91, [R1+0x180c] ;  /* 0x00180c00015b7983 */ /* 0x000ee20000300800 */
[----:B------:R-:W-:-:S02]  /*45a50*/  IADD3 R99, P6, PT, R140, UR12, RZ ;  /* 0x0000000c8c637c10 */ /* 0x000fc4000ffde0ff */
[----:B0-----:R-:W-:-:S03]  /*45a60*/  IADD3 R6, P1, PT, R150, UR12, RZ ;  /* 0x0000000c96067c10 */ /* 0x001fc6000ff3e0ff */
[----:B------:R-:W-:Y:S01]  /*45a70*/  STL [R1+0x1f08], R99 ;  /* 0x001f086301007387 */ /* 0x000fe20000100800 */
[----:B----4-:R-:W-:-:S03]  /*45a80*/  IADD3 R107, P5, PT, R107, UR13, RZ ;  /* 0x0000000d6b6b7c10 */ /* 0x010fc6000ffbe0ff */
[----:B------:R0:W-:Y:S01]  /*45a90*/  STL [R1+0x1f0c], R6 ;  /* 0x001f0c0601007387 */ /* 0x0001e20000100800 */
[----:B------:R-:W-:-:S03]  /*45aa0*/  ISETP.GT.AND P4, PT, R2, 0x51, PT ;  /* 0x000000510200780c */ /* 0x000fc60003f84270 */
[----:B------:R-:W4:Y:S04]  /*45ab0*/  LDL.LU R140, [R1+0x28e8] ;  /* 0x0028e800018c7983 */ /* 0x000f280000300800 */
[----:B------:R-:W4:Y:S01]  /*45ac0*/  LDL.LU R159, [R1+0x1818] ;  /* 0x00181800019f7983 */ /* 0x000f220000300800 */
[----:B0-----:R-:W-:Y:S02]  /*45ad0*/  IADD3.X R6, PT, PT, R141, UR14, RZ, P6, !PT ;  /* 0x0000000e8d067c10 */ /* 0x001fe4000b7fe4ff */
[----:B------:R-:W-:Y:S01]  /*45ae0*/  IADD3.X R141, PT, PT, R151, UR14, RZ, P1, !PT ;  /* 0x0000000e978d7c10 */ /* 0x000fe20008ffe4ff */
[----:B------:R-:W4:Y:S04]  /*45af0*/  LDL.LU R138, [R1+0x1820] ;  /* 0x00182000018a7983 */ /* 0x000f280000300800 */
[----:B------:R0:W-:Y:S01]  /*45b00*/  STL [R1+0x160], R6 ;  /* 0x0001600601007387 */ /* 0x0001e20000100800 */
[----:B------:R-:W-:-:S03]  /*45b10*/  ISETP.GT.AND P6, PT, R2, 0x52, PT ;  /* 0x000000520200780c */ /* 0x000fc60003fc4270 */
[----:B------:R-:W-:Y:S04]  /*45b20*/  STL [R1+0x1808], R107 ;  /* 0x0018086b01007387 */ /* 0x000fe80000100800 */
[----:B0-----:R-:W4:Y:S04]  /*45b30*/  LDL.LU R6, [R1+0x1828] ;  /* 0x0018280001067983 */ /* 0x001f280000300800 */
[----:B------:R0:W-:Y:S04]  /*45b40*/  STL [R1+0x688], R141 ;  /* 0x0006888d01007387 */ /* 0x0001e80000100800 */
[----:B------:R-:W4:Y:S01]  /*45b50*/  LDL.LU.64 R150, [R1+0x690] ;  /* 0x0006900001967983 */ /* 0x000f220000300a00 */
[----:B------:R-:W-:-:S03]  /*45b60*/  PRMT R44, RZ, 0x7610, R44 ;  /* 0x00007610ff2c7816 */ /* 0x000fc6000000002c */
[----:B0-----:R-:W4:Y:S01]  /*45b70*/  LDL.LU R141, [R1+0x181c] ;  /* 0x00181c00018d7983 */ /* 0x001f220000300800 */
[----:B------:R-:W-:Y:S02]  /*45b80*/  PRMT R106, RZ, 0x7610, R106 ;  /* 0x00007610ff6a7816 */ /* 0x000fe4000000006a */
[----:B--2---:R-:W-:Y:S02]  /*45b90*/  IADD3.X R158, PT, PT, R158, UR9, RZ, P5, !PT ;  /* 0x000000099e9e7c10 */ /* 0x004fe4000affe4ff */
[----:B------:R-:W-:Y:S02]  /*45ba0*/  IADD3 R99, P1, PT, R4, UR12, RZ ;  /* 0x0000000c04637c10 */ /* 0x000fe4000ff3e0ff */
[----:B------:R-:W-:-:S03]  /*45bb0*/  IADD3 R90, P5, PT, R90, UR13, RZ ;  /* 0x0000000d5a5a7c10 */ /* 0x000fc6000ffbe0ff */
[----:B------:R0:W-:Y:S01]  /*45bc0*/  STL [R1+0x1f10], R99 ;  /* 0x001f106301007387 */ /* 0x0001e20000100800 */
[----:B------:R-:W-:-:S03]  /*45bd0*/  IADD3.X R4, PT, PT, R5, UR14, RZ, P1, !PT ;  /* 0x0000000e05047c10 */ /* 0x000fc60008ffe4ff */
[----:B------:R-:W-:Y:S01]  /*45be0*/  STL [R1+0x1804], R158 ;  /* 0x0018049e01007387 */ /* 0x000fe20000100800 */
[----:B------:R-:W-:-:S03]  /*45bf0*/  @P4 IMAD.MOV.U32 R5, RZ, RZ, R158 ;  /* 0x000000ffff054224 */ /* 0x000fc600078e009e */
[----:B0-----:R-:W2:Y:S04]  /*45c00*/  LDL.LU R99, [R1+0x1824] ;  /* 0x0018240001637983 */ /* 0x001ea80000300800 */
[----:B------:R-:W-:Y:S04]  /*45c10*/  STL [R1+0x1810], R90 ;  /* 0x0018105a01007387 */ /* 0x000fe80000100800 */
[----:B------:R0:W-:Y:S01]  /*45c20*/  STL [R1+0x168], R4 ;  /* 0x0001680401007387 */ /* 0x0001e20000100800 */
[----:B---3--:R-:W-:Y:S01]  /*45c30*/  IADD3.X R91, PT, PT, R91, UR9, RZ, P5, !PT ;  /* 0x000000095b5b7c10 */ /* 0x008fe2000affe4ff */
[----:B0-----:R-:W-:-:S05]  /*45c40*/  @P4 IMAD.MOV.U32 R4, RZ, RZ, R107 ;  /* 0x000000ffff044224 */ /* 0x001fca00078e006b */
[----:B------:R0:W5:Y:S02]  /*45c50*/  @P4 LDG.E.U16 R44, desc[UR20][R4.64] ;  /* 0x00000014042c4981 */ /* 0x000164000c1e1500 */
[----:B0-----:R-:W-:Y:S02]  /*45c60*/  @P6 IMAD.MOV.U32 R4, RZ, RZ, R90 ;  /* 0x000000ffff046224 */ /* 0x001fe400078e005a */
[----:B------:R-:W-:-:S05]  /*45c70*/  @P6 IMAD.MOV.U32 R5, RZ, RZ, R91 ;  /* 0x000000ffff056224 */ /* 0x000fca00078e005b */
[----:B------:R-:W3:Y:S04]  /*45c80*/  @P6 LDG.E.U16 R106, desc[UR20][R4.64] ;  /* 0x00000014046a6981 */ /* 0x000ee8000c1e1500 */
[----:B------:R0:W-:Y:S04]  /*45c90*/  STL [R1+0x180c], R91 ;  /* 0x00180c5b01007387 */ /* 0x0001e80000100800 */
[----:B0-----:R-:W2:Y:S04]  /*45ca0*/  LDL.LU.64 R90, [R1+0x170] ;  /* 0x00017000015a7983 */ /* 0x001ea80000300a00 */
[----:B---3--:R0:W-:Y:S04]  /*45cb0*/  STL [R1+0xd4], R106 ;  /* 0x0000d46a01007387 */ /* 0x0081e80000100800 */
[----:B0-----:R-:W3:Y:S04]  /*45cc0*/  LDL.LU.64 R106, [R1+0x698] ;  /* 0x00069800016a7983 */ /* 0x001ee80000300a00 */
[----:B------:R-:W3:Y:S01]  /*45cd0*/  LDL.LU R5, [R1+0x1814] ;  /* 0x0018140001057983 */ /* 0x000ee20000300800 */
[----:B----4-:R-:W-:-:S02]  /*45ce0*/  IADD3 R159, P5, PT, R159, UR13, RZ ;  /* 0x0000000d9f9f7c10 */ /* 0x010fc4000ffbe0ff */
[----:B------:R-:W-:Y:S02]  /*45cf0*/  IADD3 R138, P4, PT, R138, UR13, RZ ;  /* 0x0000000d8a8a7c10 */ /* 0x000fe4000ff9e0ff */
[----:B------:R-:W-:Y:S02]  /*45d00*/  IADD3 R4, P6, PT, R150, UR12, RZ ;  /* 0x0000000c96047c10 */ /* 0x000fe4000ffde0ff */
[----:B------:R-:W-:Y:S01]  /*45d10*/  IADD3 R6, P1, PT, R6, UR13, RZ ;  /* 0x0000000d06067c10 */ /* 0x000fe2000ff3e0ff */
[----:B------:R-:W-:Y:S01]  /*45d20*/  STL [R1+0x1818], R159 ;  /* 0x0018189f01007387 */ /* 0x000fe20000100800 */
[----:B------:R-:W-:Y:S02]  /*45d30*/  IADD3.X R141, PT, PT, R141, UR9, RZ, P4, !PT ;  /* 0x000000098d8d7c10 */ /* 0x000fe4000a7fe4ff */
[----:B--2---:R-:W-:Y:S01]  /*45d40*/  IADD3.X R99, PT, PT, R99, UR9, RZ, P1, !PT ;  /* 0x0000000963637c10 */ /* 0x004fe20008ffe4ff */
[----:B------:R-:W-:Y:S04]  /*45d50*/  STL [R1+0x1820], R138 ;  /* 0x0018208a01007387 */ /* 0x000fe80000100800 */
[----:B------:R0:W-:Y:S02]  /*45d60*/  STL [R1+0x690], R4 ;  /* 0x0006900401007387 */ /* 0x0001e40000100800 */
[----:B0-----:R-:W-:-:S04]  /*45d70*/  IADD3 R4, P4, PT, R90, UR12, RZ ;  /* 0x0000000c5a047c10 */ /* 0x001fc8000ff9e0ff */
        /* <DEDUP_REMOVED lines=12> */
[----:B0-----:R-:W3:Y:S04]  /*45e40*/  LDL.LU.64 R150, [R1+0x6a0] ;  /* 0x0006a00001967983 */ /* 0x001ee80000300a00 */
[----:B------:R0:W-:Y:S04]  /*45e50*/  STL [R1+0x1f04], R4 ;  /* 0x001f040401007387 */ /* 0x0001e80000100800 */
[----:B------:R-:W4:Y:S01]  /*45e60*/  LDL.LU R158, [R1+0x1830] ;  /* 0x00183000019e7983 */ /* 0x000f220000300800 */
[----:B0-----:R-:W-:-:S03]  /*45e70*/  IADD3.X R4, PT, PT, R107, UR14, RZ, P4, !PT ;  /* 0x0000000e6b047c10 */ /* 0x001fc6000a7fe4ff */
[----:B------:R-:W2:Y:S01]  /*45e80*/  LDL.LU.64 R106, [R1+0x28e0] ;  /* 0x0028e000016a7983 */ /* 0x000ea20000300a00 */
[C---:B------:R-:W-:Y:S02]  /*45e90*/  ISETP.GT.AND P1, PT, R2.reuse, 0x53, PT ;  /* 0x000000530200780c */ /* 0x040fe40003f24270 */
[C---:B------:R-:W-:Y:S01]  /*45ea0*/  ISETP.GT.AND P5, PT, R2.reuse, 0x54, PT ;  /* 0x000000540200780c */ /* 0x040fe20003fa4270 */
[----:B------:R0:W-:Y:S01]  /*45eb0*/  STL [R1+0x698], R4 ;  /* 0x0006980401007387 */ /* 0x0001e20000100800 */
[----:B------:R-:W-:Y:S02]  /*45ec0*/  PRMT R45, RZ, 0x7610, R45 ;  /* 0x00007610ff2d7816 */ /* 0x000fe4000000002d */
[----:B------:R-:W-:-:S07]  /*45ed0*/  ISETP.GT.AND P6, PT, R2, 0x55, PT ;  /* 0x000000550200780c */ /* 0x000fce0003fc4270 */
[----:B0-----:R-:W-:Y:S01]  /*45ee0*/  @P1 IMAD.MOV.U32 R4, RZ, RZ, R159 ;  /* 0x000000ffff041224 */ /* 0x001fe200078e009f */
[----:B------:R-:W-:Y:S01]  /*45ef0*/  PRMT R46, RZ, 0x7610, R46 ;  /* 0x00007610ff2e7816 */ /* 0x000fe2000000002e */
[----:B------:R-:W3:Y:S04]  /*45f00*/  LDL.LU R159, [R1+0x182c] ;  /* 0x00182c00019f7983 */ /* 0x000ee80000300800 */
[----:B------:R0:W5:Y:S02]  /*45f10*/  @P1 LDG.E.U16 R45, desc[UR20][R4.64] ;  /* 0x00000014042d1981 */ /* 0x000164000c1e1500 */
[----:B0-----:R-:W-:Y:S02]  /*45f20*/  @P5 IMAD.MOV.U32 R4, RZ, RZ, R138 ;  /* 0x000000ffff045224 */ /* 0x001fe400078e008a */
[----:B------:R-:W-:Y:S01]  /*45f30*/  @P5 IMAD.MOV.U32 R5, RZ, RZ, R141 ;  /* 0x000000ffff055224 */ /* 0x000fe200078e008d */
        /* <DEDUP_REMOVED lines=14> */
[----:B-1----:R-:W-:-:S05]  /*46020*/  IADD3 R107, P6, PT, R90, UR12, RZ ;  /* 0x0000000c5a6b7c10 */ /* 0x002fca000ffde0ff */
[----:B------:R1:W-:Y:S04]  /*46030*/  STL [R1+0x1ef4], R107 ;  /* 0x001ef46b01007387 */ /* 0x0003e80000100800 */
[----:B------:R3:W-:Y:S04]  /*46040*/  STL [R1+0x1ef8], R6 ;  /* 0x001ef80601007387 */ /* 0x0007e80000100800 */
[----:B------:R-:W4:Y:S01]  /*46050*/  LDL.LU R141, [R1+0x1840] ;  /* 0x00184000018d7983 */ /* 0x000f220000300800 */
[----:B-1----:R-:W-:Y:S02]  /*46060*/  IADD3.X R107, PT, PT, R151, UR14, RZ, P1, !PT ;  /* 0x0000000e976b7c10 */ /* 0x002fe40008ffe4ff */
[----:B---3--:R-:W-:-:S02]  /*46070*/  IADD3.X R6, PT, PT, R91, UR14, RZ, P6, !PT ;  /* 0x0000000e5b067c10 */ /* 0x008fc4000b7fe4ff */
[----:B------:R-:W3:Y:S01]  /*46080*/  LDL.LU R91, [R1+0x1848] ;  /* 0x00184800015b7983 */ /* 0x000ee20000300800 */
        /* <DEDUP_REMOVED lines=126> */
[----:B0-----:R-:W-:-:S02]  /*46870*/  IADD3 R4, P4, PT, R90, UR12, RZ ;  /* 0x0000000c5a047c10 */ /* 0x001fc4000ff9e0ff */
[----:B------:R-:W-:Y:S02]  /*46880*/  ISETP.GT.AND P1, PT, R2, 0x5d, PT ;  /* 0x0000005d0200780c */ /* 0x000fe40003f24270 */
[----:B------:R-:W-:Y:S02]  /*46890*/  IADD3.X R140, PT, PT, R91, UR14, RZ, P4, !PT ;  /* 0x0000000e5b8c7c10 */ /* 0x000fe4000a7fe4ff */
[----:B------:R-:W-:Y:S02]  /*468a0*/  PRMT R50, RZ, 0x7610, R50 ;  /* 0x00007610ff327816 */ /* 0x000fe40000000032 */
[----:B------:R-:W-:Y:S02]  /*468b0*/  PRMT R106, RZ, 0x7610, R106 ;  /* 0x00007610ff6a7816 */ /* 0x000fe4000000006a */
[----:B---3--:R-:W-:-:S05]  /*468c0*/  IADD3.X R5, PT, PT, R5, UR9, RZ, P5, !PT ;  /* 0x0000000905057c10 */ /* 0x008fca000affe4ff */
        /* <DEDUP_REMOVED lines=15> */
[----:B------:R-:W2:Y:S04]  /*469c0*/  LDL.LU.64 R98, [R1+0x28c8] ;  /* 0x0028c80001627983 */ /* 0x000ea80000300a00 */
        /* <DEDUP_REMOVED lines=14> */
[----:B------:R-:W2:Y:S04]  /*46ab0*/  LDL.LU.64 R4, [R1+0x1b0] ;  /* 0x0001b00001047983 */ /* 0x000ea80000300a00 */
[----:B------:R-:W2:Y:S01]  /*46ac0*/  LDL.LU R107, [R1+0x1884] ;  /* 0x00188400016b7983 */ /* 0x000ea20000300800 */
[----:B------:R-:W-:-:S02]  /*46ad0*/  IADD3 R6, P6, PT, R90, UR12, RZ ;  /* 0x0000000c5a067c10 */ /* 0x000fc4000ffde0ff */
[----:B---3--:R-:W-:-:S03]  /*46ae0*/  IADD3 R3, P1, PT, R150, UR12, RZ ;  /* 0x0000000c96037c10 */ /* 0x008fc6000ff3e0ff */
[----:B------:R-:W-:Y:S01]  /*46af0*/  STL [R1+0x1ecc], R6 ;  /* 0x001ecc0601007387 */ /* 0x000fe20000100800 */
[----:B----4-:R-:W-:-:S03]  /*46b00*/  IADD3 R140, P5, PT, R140, UR13, RZ ;  /* 0x0000000d8c8c7c10 */ /* 0x010fc6000ffbe0ff */
[----:B------:R1:W-:Y:S01]  /*46b10*/  STL [R1+0x1ed0], R3 ;  /* 0x001ed00301007387 */ /* 0x0003e20000100800 */
[----:B------:R-:W-:-:S03]  /*46b20*/  ISETP.GT.AND P4, PT, R2, 0x60, PT ;  /* 0x000000600200780c */ /* 0x000fc60003f84270 */
[----:B------:R-:W3:Y:S01]  /*46b30*/  LDL.LU R139, [R1+0x1890] ;  /* 0x00189000018b7983 */ /* 0x000ee20000300800 */
[----:B------:R-:W-:-:S03]  /*46b40*/  IADD3.X R141, PT, PT, R141, UR9, RZ, P5, !PT ;  /* 0x000000098d8d7c10 */ /* 0x000fc6000affe4ff */
[----:B------:R-:W4:Y:S01]  /*46b50*/  LDL.LU R90, [R1+0x1898] ;  /* 0x00189800015a7983 */ /* 0x000f220000300800 */
[----:B-1----:R-:W-:Y:S02]  /*46b60*/  IADD3.X R3, PT, PT, R91, UR14, RZ, P6, !PT ;  /* 0x0000000e5b037c10 */ /* 0x002fe4000b7fe4ff */
[----:B------:R-:W-:-:S03]  /*46b70*/  IADD3.X R91, PT, PT, R151, UR14, RZ, P1, !PT ;  /* 0x0000000e975b7c10 */ /* 0x000fc60008ffe4ff */
[----:B------:R1:W-:Y:S01]  /*46b80*/  STL [R1+0x1a8], R3 ;  /* 0x0001a80301007387 */ /* 0x0003e20000100800 */
[----:B------:R-:W-:-:S03]  /*46b90*/  ISETP.GT.AND P6, PT, R2, 0x61, PT ;  /* 0x000000610200780c */ /* 0x000fc60003fc4270 */
[----:B------:R-:W-:Y:S04]  /*46ba0*/  STL [R1+0x1880], R140 ;  /* 0x0018808c01007387 */ /* 0x000fe80000100800 */
[----:B-1----:R-:W3:Y:S04]  /*46bb0*/  LDL.LU R3, [R1+0x18a0] ;  /* 0x0018a00001037983 */ /* 0x002ee80000300800 */
[----:B------:R1:W-:Y:S04]  /*46bc0*/  STL [R1+0x6d0], R91 ;  /* 0x0006d05b01007387 */ /* 0x0003e80000100800 */
[----:B------:R-:W3:Y:S01]  /*46bd0*/  LDL.LU.64 R150, [R1+0x6d8] ;  /* 0x0006d80001967983 */ /* 0x000ee20000300a00 */
[----:B------:R-:W-:-:S03]  /*46be0*/  PRMT R138, RZ, 0x7610, R138 ;  /* 0x00007610ff8a7816 */ /* 0x000fc6000000008a */
[----:B-1----:R-:W3:Y:S01]  /*46bf0*/  LDL.LU R91, [R1+0x1894] ;  /* 0x00189400015b7983 */ /* 0x002ee20000300800 */
[----:B------:R-:W-:Y:S02]  /*46c00*/  PRMT R52, RZ, 0x7610, R52 ;  /* 0x00007610ff347816 */ /* 0x000fe40000000034 */
[----:B--2---:R-:W-:Y:S02]  /*46c10*/  IADD3 R106, P5, PT, R106, UR13, RZ ;  /* 0x0000000d6a6a7c10 */ /* 0x004fe4000ffbe0ff */
[----:B------:R-:W-:-:S04]  /*46c20*/  IADD3 R6, P1, PT, R4, UR12, RZ ;  /* 0x0000000c04067c10 */ /* 0x000fc8000ff3e0ff */
[----:B0-----:R-:W-:Y:S01]  /*46c30*/  IADD3.X R4, PT, PT, R5, UR14, RZ, P1, !PT ;  /* 0x0000000e05047c10 */ /* 0x001fe20008ffe4ff */
[----:B------:R0:W-:Y:S04]  /*46c40*/  STL [R1+0x1ed4], R6 ;  /* 0x001ed40601007387 */ /* 0x0001e80000100800 */
[----:B------:R-:W-:Y:S01]  /*46c50*/  STL [R1+0x187c], R141 ;  /* 0x00187c8d01007387 */ /* 0x000fe20000100800 */
[----:B------:R-:W-:Y:S01]  /*46c60*/  @P4 IMAD.MOV.U32 R5, RZ, RZ, R141 ;  /* 0x000000ffff054224 */ /* 0x000fe200078e008d */
[----:B------:R-:W-:Y:S02]  /*46c70*/  IADD3.X R107, PT, PT, R107, UR9, RZ, P5, !PT ;  /* 0x000000096b6b7c10 */ /* 0x000fe4000affe4ff */
[----:B0-----:R-:W2:Y:S04]  /*46c80*/  LDL.LU R6, [R1+0x189c] ;  /* 0x00189c0001067983 */ /* 0x001ea80000300800 */
[----:B------:R-:W-:Y:S04]  /*46c90*/  STL [R1+0x1888], R106 ;  /* 0x0018886a01007387 */ /* 0x000fe80000100800 */
[----:B------:R0:W-:Y:S02]  /*46ca0*/  STL [R1+0x1b0], R4 ;  /* 0x0001b00401007387 */ /* 0x0001e40000100800 */
[----:B0-----:R-:W-:-:S02]  /*46cb0*/  @P4 IMAD.MOV.U32 R4, RZ, RZ, R140 ;  /* 0x000000ffff044224 */ /* 0x001fc400078e008c */
[----:B------:R0:W-:Y:S04]  /*46cc0*/  STL [R1+0x1884], R107 ;  /* 0x0018846b01007387 */ /* 0x0001e80000100800 */
[----:B------:R1:W2:Y:S04]  /*46cd0*/  @P4 LDG.E.U16 R138, desc[UR20][R4.64] ;  /* 0x00000014048a4981 */ /* 0x0002a8000c1e1500 */
[----:B------:R-:W2:Y:S01]  /*46ce0*/  LDL.LU.64 R140, [R1+0x1b8] ;  /* 0x0001b800018c7983 */ /* 0x000ea20000300a00 */
[----:B-1----:R-:W-:Y:S02]  /*46cf0*/  @P6 IMAD.MOV.U32 R4, RZ, RZ, R106 ;  /* 0x000000ffff046224 */ /* 0x002fe400078e006a */
[----:B------:R-:W-:-:S02]  /*46d00*/  @P6 IMAD.MOV.U32 R5, RZ, RZ, R107 ;  /* 0x000000ffff056224 */ /* 0x000fc400078e006b */
[----:B0-----:R-:W2:Y:S04]  /*46d10*/  LDL.LU.64 R106, [R1+0x6e0] ;  /* 0x0006e000016a7983 */ /* 0x001ea80000300a00 */
[----:B------:R0:W5:Y:S04]  /*46d20*/  @P6 LDG.E.U16 R52, desc[UR20][R4.64] ;  /* 0x0000001404346981 */ /* 0x000168000c1e1500 */
[----:B------:R-:W2:Y:S01]  /*46d30*/  LDL.LU R5, [R1+0x188c] ;  /* 0x00188c0001057983 */ /* 0x000ea20000300800 */
[----:B---3--:R-:W-:Y:S02]  /*46d40*/  IADD3 R139, P5, PT, R139, UR13, RZ ;  /* 0x0000000d8b8b7c10 */ /* 0x008fe4000ffbe0ff */
[----:B----4-:R-:W-:-:S02]  /*46d50*/  IADD3 R90, P4, PT, R90, UR13, RZ ;  /* 0x0000000d5a5a7c10 */ /* 0x010fc4000ff9e0ff */
[----:B0-----:R-:W-:Y:S02]  /*46d60*/  IADD3 R4, P6, PT, R150, UR12, RZ ;  /* 0x0000000c96047c10 */ /* 0x001fe4000ffde0ff */
[----:B------:R-:W-:Y:S01]  /*46d70*/  IADD3 R3, P1, PT, R3, UR13, RZ ;  /* 0x0000000d03037c10 */ /* 0x000fe2000ff3e0ff */
[----:B------:R-:W-:Y:S01]  /*46d80*/  STL [R1+0x1890], R139 ;  /* 0x0018908b01007387 */ /* 0x000fe20000100800 */
[----:B------:R-:W-:-:S03]  /*46d90*/  IADD3.X R91, PT, PT, R91, UR9, RZ, P4, !PT ;  /* 0x000000095b5b7c10 */ /* 0x000fc6000a7fe4ff */
[----:B------:R-:W-:Y:S04]  /*46da0*/  STL [R1+0x1898], R90 ;  /* 0x0018985a01007387 */ /* 0x000fe80000100800 */
[----:B------:R0:W-:Y:S01]  /*46db0*/  STL [R1+0x6d8], R4 ;  /* 0x0006d80401007387 */ /* 0x0001e20000100800 */
[----:B------:R-:W-:Y:S02]  /*46dc0*/  PRMT R99, RZ, 0x7610, R99 ;  /* 0x00007610ff637816 */ /* 0x000fe40000000063 */
[----:B------:R-:W-:Y:S02]  /*46dd0*/  PRMT R53, RZ, 0x7610, R53 ;  /* 0x00007610ff357816 */ /* 0x000fe40000000035 */
[----:B------:R-:W-:Y:S02]  /*46de0*/  PRMT R0, RZ, 0x7610, R0 ;  /* 0x00007610ff007816 */ /* 0x000fe40000000000 */
[----:B--2---:R-:W-:-:S02]  /*46df0*/  IADD3.X R6, PT, PT, R6, UR9, RZ, P1, !PT ;  /* 0x0000000906067c10 */ /* 0x004fc40008ffe4ff */
[----:B------:R-:W-:Y:S02]  /*46e00*/  ISETP.GT.AND P1, PT, R2, 0x62, PT ;  /* 0x000000620200780c */ /* 0x000fe40003f24270 */
[----:B0-----:R-:W-:Y:S02]  /*46e10*/  IADD3 R4, P4, PT, R140, UR12, RZ ;  /* 0x0000000c8c047c10 */ /* 0x001fe4000ff9e0ff */
        /* <DEDUP_REMOVED lines=21> */
[----:B0-----:R-:W-:Y:S02]  /*46f70*/  @P1 IMAD.MOV.U32 R4, RZ, RZ, R139 ;  /* 0x000000ffff041224 */ /* 0x001fe400078e008b */
[----:B------:R-:W3:Y:S04]  /*46f80*/  LDL.LU R139, [R1+0x18a4] ;  /* 0x0018a400018b7983 */ /* 0x000ee80000300800 */
[----:B------:R0:W3:Y:S02]  /*46f90*/  @P1 LDG.E.U16 R99, desc[UR20][R4.64] ;  /* 0x0000001404631981 */ /* 0x0000e4000c1e1500 */
[----:B0-----:R-:W-:-:S02]  /*46fa0*/  @P5 IMAD.MOV.U32 R4, RZ, RZ, R90 ;  /* 0x000000ffff045224 */ /* 0x001fc400078e005a */
[----:B------:R-:W-:-:S05]  /*46fb0*/  @P5 IMAD.MOV.U32 R5, RZ, RZ, R91 ;  /* 0x000000ffff055224 */ /* 0x000fca00078e005b */
[----:B------:R0:W5:Y:S02]  /*46fc0*/  @P5 LDG.E.U16 R53, desc[UR20][R4.64] ;  /* 0x0000001404355981 */ /* 0x000164000c1e1500 */
[----:B0-----:R-:W-:Y:S02]  /*46fd0*/  @P6 IMAD.MOV.U32 R4, RZ, RZ, R3 ;  /* 0x000000ffff046224 */ /* 0x001fe400078e0003 */
[----:B------:R-:W-:-:S05]  /*46fe0*/  @P6 IMAD.MOV.U32 R5, RZ, RZ, R6 ;  /* 0x000000ffff056224 */ /* 0x000fca00078e0006 */
[----:B------:R-:W3:Y:S04]  /*46ff0*/  @P6 LDG.E.U16 R0, desc[UR20][R4.64] ;  /* 0x0000001404006981 */ /* 0x000ee8000c1e1500 */
[----:B------:R-:W4:Y:S01]  /*47000*/  LDL.LU.64 R4, [R1+0x1c8] ;  /* 0x0001c80001047983 */ /* 0x000f220000300a00 */
[----:B--2---:R-:W-:-:S03]  /*47010*/  IADD3 R6, P6, PT, R140, UR12, RZ ;  /* 0x0000000c8c067c10 */ /* 0x004fc6000ffde0ff */
[----:B---3--:R0:W-:Y:S04]  /*47020*/  STL [R1+0xb0], R0 ;  /* 0x0000b00001007387 */ /* 0x0081e80000100800 */
[----:B0-----:R-:W2:Y:S04]  /*47030*/  LDL.LU R0, [R1+0x18b0] ;  /* 0x0018b00001007983 */ /* 0x001ea80000300800 */
[----:B------:R-:W-:Y:S04]  /*47040*/  STL [R1+0x1eb8], R6 ;  /* 0x001eb80601007387 */ /* 0x000fe80000100800 */
[----:B------:R-:W3:Y:S01]  /*47050*/  LDL.LU R90, [R1+0x18ac] ;  /* 0x0018ac00015a7983 */ /* 0x000ee20000300800 */
[----:B------:R-:W-:-:S02]  /*47060*/  IADD3 R3, P1, PT, R150, UR12, RZ ;  /* 0x0000000c96037c10 */ /* 0x000fc4000ff3e0ff */
[----:B----4-:R-:W-:-:S03]  /*47070*/  IADD3 R138, P5, PT, R138, UR13, RZ ;  /* 0x0000000d8a8a7c10 */ /* 0x010fc6000ffbe0ff */
[----:B------:R0:W-:Y:S04]  /*47080*/  STL [R1+0x1ebc], R3 ;  /* 0x001ebc0301007387 */ /* 0x0001e80000100800 */
[----:B------:R-:W4:Y:S04]  /*47090*/  LDL.LU R140, [R1+0x18b8] ;  /* 0x0018b800018c7983 */ /* 0x000f280000300800 */
[----:B------:R-:W4:Y:S01]  /*470a0*/  LDL.LU R91, [R1+0x18c0] ;  /* 0x0018c000015b7983 */ /* 0x000f220000300800 */
[----:B0-----:R-:W-:-:S05]  /*470b0*/  IADD3.X R3, PT, PT, R141, UR14, RZ, P6, !PT ;  /* 0x0000000e8d037c10 */ /* 0x001fca000b7fe4ff */
[----:B------:R0:W-:Y:S04]  /*470c0*/  STL [R1+0x1c0], R3 ;  /* 0x0001c00301007387 */ /* 0x0001e80000100800 */
[----:B------:R-:W-:Y:S01]  /*470d0*/  STL [R1+0x18a8], R138 ;  /* 0x0018a88a01007387 */ /* 0x000fe20000100800 */
[----:B------:R-:W-:-:S03]  /*470e0*/  ISETP.GT.AND P4, PT, R2, 0x65, PT ;  /* 0x000000650200780c */ /* 0x000fc60003f84270 */
[----:B0-----:R-:W4:Y:S04]  /*470f0*/  LDL.LU R3, [R1+0x18c8] ;  /* 0x0018c80001037983 */ /* 0x001f280000300800 */
[----:B------:R0:W-:Y:S01]  /*47100*/  STL [R1+0xb4], R99 ;  /* 0x0000b46301007387 */ /* 0x0001e20000100800 */
[----:B------:R-:W-:Y:S02]  /*47110*/  IADD3.X R139, PT, PT, R139, UR9, RZ, P5, !PT ;  /* 0x000000098b8b7c10 */ /* 0x000fe4000affe4ff */
[----:B0-----:R-:W-:Y:S02]  /*47120*/  IADD3.X R99, PT, PT, R151, UR14, RZ, P1, !PT ;  /* 0x0000000e97637c10 */ /* 0x001fe40008ffe4ff */
[----:B------:R-:W-:-:S03]  /*47130*/  IADD3 R6, P1, PT, R4, UR12, RZ ;  /* 0x0000000c04067c10 */ /* 0x000fc6000ff3e0ff */
[----:B------:R0:W-:Y:S01]  /*47140*/  STL [R1+0x6e8], R99 ;  /* 0x0006e86301007387 */ /* 0x0001e20000100800 */
[----:B------:R-:W-:-:S03]  /*47150*/  IADD3.X R4, PT, PT, R5, UR14, RZ, P1, !PT ;  /* 0x0000000e05047c10 */ /* 0x000fc60008ffe4ff */
        /* <DEDUP_REMOVED lines=57> */
[----:B------:R-:W-:-:S03]  /*474f0*/  PRMT R90, RZ, 0x7610, R90 ;  /* 0x00007610ff5a7816 */ /* 0x000fc6000000005a */
        /* <DEDUP_REMOVED lines=19> */
[----:B----4-:R-:W-:-:S03]  /*47630*/  IADD3 R107, P5, PT, R107, UR13, RZ ;  /* 0x0000000d6b6b7c10 */ /* 0x010fc6000ffbe0ff */
[----:B------:R-:W-:Y:S04]  /*47640*/  STL [R1+0x1ea4], R6 ;  /* 0x001ea40601007387 */ /* 0x000fe80000100800 */
[----:B------:R1:W-:Y:S01]  /*47650*/  STL [R1+0x1ea8], R3 ;  /* 0x001ea80301007387 */ /* 0x0003e20000100800 */
[----:B------:R-:W-:Y:S02]  /*47660*/  ISETP.GT.AND P4, PT, R2, 0x6a, PT ;  /* 0x0000006a0200780c */ /* 0x000fe40003f84270 */
[----:B------:R-:W-:Y:S02]  /*47670*/  IADD3.X R138, PT, PT, R151, UR14, RZ, P1, !PT ;  /* 0x0000000e978a7c10 */ /* 0x000fe40008ffe4ff */
[----:B-1----:R-:W-:Y:S02]  /*47680*/  IADD3.X R3, PT, PT, R139, UR14, RZ, P6, !PT ;  /* 0x0000000e8b037c10 */ /* 0x002fe4000b7fe4ff */
[----:B------:R-:W4:Y:S04]  /*47690*/  LDL.LU R139, [R1+0x28b0] ;  /* 0x0028b000018b7983 */ /* 0x000f280000300800 */
[----:B------:R-:W3:Y:S01]  /*476a0*/  LDL.LU R141, [R1+0x18e0] ;  /* 0x0018e000018d7983 */ /* 0x000ee20000300800 */
[----:B------:R-:W-:-:S03]  /*476b0*/  IADD3.X R140, PT, PT, R140, UR9, RZ, P5, !PT ;  /* 0x000000098c8c7c10 */ /* 0x000fc6000affe4ff */
[----:B------:R-:W3:Y:S04]  /*476c0*/  LDL.LU R99, [R1+0x18e8] ;  /* 0x0018e80001637983 */ /* 0x000ee80000300800 */
[----:B------:R1:W-:Y:S04]  /*476d0*/  STL [R1+0x1d8], R3 ;  /* 0x0001d80301007387 */ /* 0x0003e80000100800 */
[----:B------:R-:W-:Y:S04]  /*476e0*/  STL [R1+0x18d0], R107 ;  /* 0x0018d06b01007387 */ /* 0x000fe80000100800 */
[----:B-1----:R-:W4:Y:S04]  /*476f0*/  LDL.LU R3, [R1+0x18f0] ;  /* 0x0018f00001037983 */ /* 0x002f280000300800 */
        /* <DEDUP_REMOVED lines=18> */
[----:B------:R1:W-:Y:S06]  /*47820*/  STL [R1+0x18d4], R91 ;  /* 0x0018d45b01007387 */ /* 0x0003ec0000100800 */
[----:B0-----:R-:W-:Y:S02]  /*47830*/  @P6 IMAD.MOV.U32 R4, RZ, RZ, R90 ;  /* 0x000000ffff046224 */ /* 0x001fe400078e005a */
[----:B------:R-:W-:Y:S02]  /*47840*/  @P6 IMAD.MOV.U32 R5, RZ, RZ, R91 ;  /* 0x000000ffff056224 */ /* 0x000fe400078e005b */
[----:B-1----:R-:W3:Y:S04]  /*47850*/  LDL.LU.64 R90, [R1+0x1e8] ;  /* 0x0001e800015a7983 */ /* 0x002ee80000300a00 */
[----:B------:R4:W5:Y:S04]  /*47860*/  @P6 LDG.E.U16 R57, desc[UR20][R4.64] ;  /* 0x0000001404396981 */ /* 0x000968000c1e1500 */
[----:B--2---:R0:W-:Y:S04]  /*47870*/  STL [R1+0xa4], R106 ;  /* 0x0000a46a01007387 */ /* 0x0041e80000100800 */
[----:B0-----:R-:W2:Y:S04]  /*47880*/  LDL.LU.64 R106, [R1+0x710] ;  /* 0x00071000016a7983 */ /* 0x001ea80000300a00 */
[----:B------:R-:W2:Y:S01]  /*47890*/  LDL.LU R5, [R1+0x18dc] ;  /* 0x0018dc0001057983 */ /* 0x000ea20000300800 */
        /* <DEDUP_REMOVED lines=8> */
[----:B------:R3:W-:Y:S02]  /*47920*/  STL [R1+0x708], R4 ;  /* 0x0007080401007387 */ /* 0x0007e40000100800 */
[----:B---3--:R-:W-:-:S02]  /*47930*/  IADD3 R4, P4, PT, R90, UR12, RZ ;  /* 0x0000000c5a047c10 */ /* 0x008fc4000ff9e0ff */
[----:B------:R-:W-:Y:S02]  /*47940*/  ISETP.GT.AND P1, PT, R2, 0x6c, PT ;  /* 0x0000006c0200780c */ /* 0x000fe40003f24270 */
[----:B------:R-:W-:Y:S02]  /*47950*/  IADD3.X R140, PT, PT, R91, UR14, RZ, P4, !PT ;  /* 0x0000000e5b8c7c10 */ /* 0x000fe4000a7fe4ff */
[----:B------:R-:W-:Y:S02]  /*47960*/  PRMT R139, RZ, 0x7610, R139 ;  /* 0x00007610ff8b7816 */ /* 0x000fe4000000008b */
[----:B------:R-:W-:Y:S02]  /*47970*/  PRMT R58, RZ, 0x7610, R58 ;  /* 0x00007610ff3a7816 */ /* 0x000fe4000000003a */
[----:B------:R-:W-:Y:S02]  /*47980*/  PRMT R0, RZ, 0x7610, R0 ;  /* 0x00007610ff007816 */ /* 0x000fe40000000000 */
        /* <DEDUP_REMOVED lines=33> */
[----:B------:R0:W-:Y:S04]  /*47ba0*/  STL [R1+0xa0], R139 ;  /* 0x0000a08b01007387 */ /* 0x0001e80000100800 */
[----:B0-----:R-:W3:Y:S01]  /*47bb0*/  LDL.LU R139, [R1+0x18fc] ;  /* 0x0018fc00018b7983 */ /* 0x001ee20000300800 */
[----:B------:R-:W-:-:S02]  /*47bc0*/  IADD3 R3, P1, PT, R150, UR12, RZ ;  /* 0x0000000c96037c10 */ /* 0x000fc4000ff3e0ff */
[----:B----4-:R-:W-:-:S03]  /*47bd0*/  IADD3 R140, P5, PT, R140, UR13, RZ ;  /* 0x0000000d8c8c7c10 */ /* 0x010fc6000ffbe0ff */
[----:B------:R0:W-:Y:S01]  /*47be0*/  STL [R1+0x1e94], R3 ;  /* 0x001e940301007387 */ /* 0x0001e20000100800 */
[----:B------:R-:W-:-:S03]  /*47bf0*/  ISETP.GT.AND P4, PT, R2, 0x6f, PT ;  /* 0x0000006f0200780c */ /* 0x000fc60003f84270 */
[----:B------:R-:W4:Y:S01]  /*47c00*/  LDL.LU R99, [R1+0x1908] ;  /* 0x0019080001637983 */ /* 0x000f220000300800 */
[----:B------:R-:W-:-:S03]  /*47c10*/  IADD3.X R141, PT, PT, R141, UR9, RZ, P5, !PT ;  /* 0x000000098d8d7c10 */ /* 0x000fc6000affe4ff */
[----:B------:R-:W4:Y:S01]  /*47c20*/  LDL.LU R90, [R1+0x1910] ;  /* 0x00191000015a7983 */ /* 0x000f220000300800 */
[----:B0-----:R-:W-:Y:S02]  /*47c30*/  IADD3.X R3, PT, PT, R91, UR14, RZ, P6, !PT ;  /* 0x0000000e5b037c10 */ /* 0x001fe4000b7fe4ff */
[----:B------:R-:W-:Y:S02]  /*47c40*/  IADD3.X R91, PT, PT, R151, UR14, RZ, P1, !PT ;  /* 0x0000000e975b7c10 */ /* 0x000fe40008ffe4ff */
[----:B------:R-:W-:Y:S01]  /*47c50*/  IADD3 R6, P1, PT, R4, UR12, RZ ;  /* 0x0000000c04067c10 */ /* 0x000fe2000ff3e0ff */
        /* <DEDUP_REMOVED lines=61> */
[----:B------:R-:W-:Y:S01]  /*48030*/  @P1 IMAD.MOV.U32 R5, RZ, RZ, R138 ;  /* 0x000000ffff051224 */ /* 0x000fe200078e008a */
[----:B------:R-:W-:Y:S01]  /*48040*/  ISETP.GT.AND P6, PT, R2, 0x73, PT ;  /* 0x000000730200780c */ /* 0x000fe20003fc4270 */
[----:B0-----:R-:W3:Y:S04]  /*48050*/  LDL.LU.64 R150, [R1+0x730] ;  /* 0x0007300001967983 */ /* 0x001ee80000300a00 */
[----:B------:R0:W-:Y:S04]  /*48060*/  STL [R1+0x1e8c], R107 ;  /* 0x001e8c6b01007387 */ /* 0x0001e80000100800 */
[----:B0-----:R-:W4:Y:S04]  /*48070*/  LDL.LU R107, [R1+0x1920] ;  /* 0x00192000016b7983 */ /* 0x001f280000300800 */
[----:B------:R0:W-:Y:S04]  /*48080*/  STL [R1+0x728], R4 ;  /* 0x0007280401007387 */ /* 0x0001e80000100800 */
[----:B------:R-:W4:Y:S01]  /*48090*/  LDL.LU R138, [R1+0x191c] ;  /* 0x00191c00018a7983 */ /* 0x000f220000300800 */
[----:B0-----:R-:W-:-:S05]  /*480a0*/  @P1 IMAD.MOV.U32 R4, RZ, RZ, R99 ;  /* 0x000000ffff041224 */ /* 0x001fca00078e0063 */
[----:B------:R0:W5:Y:S02]  /*480b0*/  @P1 LDG.E.U16 R60, desc[UR20][R4.64] ;  /* 0x00000014043c1981 */ /* 0x000164000c1e1500 */
[----:B0-----:R-:W-:Y:S02]  /*480c0*/  @P5 IMAD.MOV.U32 R4, RZ, RZ, R90 ;  /* 0x000000ffff045224 */ /* 0x001fe400078e005a */
[----:B------:R-:W-:Y:S01]  /*480d0*/  @P5 IMAD.MOV.U32 R5, RZ, RZ, R91 ;  /* 0x000000ffff055224 */ /* 0x000fe200078e005b */
[----:B------:R-:W4:Y:S04]  /*480e0*/  LDL.LU R90, [R1+0x1928] ;  /* 0x00192800015a7983 */ /* 0x000f280000300800 */
[----:B------:R0:W4:Y:S02]  /*480f0*/  @P5 LDG.E.U16 R23, desc[UR20][R4.64] ;  /* 0x0000001404175981 */ /* 0x000124000c1e1500 */
[----:B0-----:R-:W-:-:S02]  /*48100*/  @P6 IMAD.MOV.U32 R4, RZ, RZ, R3 ;  /* 0x000000ffff046224 */ /* 0x001fc400078e0003 */
[----:B------:R-:W-:-:S05]  /*48110*/  @P6 IMAD.MOV.U32 R5, RZ, RZ, R6 ;  /* 0x000000ffff056224 */ /* 0x000fca00078e0006 */
[----:B------:R0:W5:Y:S04]  /*48120*/  @P6 LDG.E.U16 R61, desc[UR20][R4.64] ;  /* 0x00000014043d6981 */ /* 0x000168000c1e1500 */
[----:B------:R-:W4:Y:S04]  /*48130*/  LDL.LU.64 R4, [R1+0x210] ;  /* 0x0002100001047983 */ /* 0x000f280000300a00 */
[----:B------:R-:W4:Y:S01]  /*48140*/  LDL.LU R91, [R1+0x1924] ;  /* 0x00192400015b7983 */ /* 0x000f220000300800 */
[----:B------:R-:W-:Y:S02]  /*48150*/  ISETP.GT.AND P4, PT, R2, 0x74, PT ;  /* 0x000000740200780c */ /* 0x000fe40003f84270 */
[----:B------:R-:W-:-:S02]  /*48160*/  PRMT R106, RZ, 0x7610, R106 ;  /* 0x00007610ff6a7816 */ /* 0x000fc4000000006a */
[----:B--2---:R-:W-:-:S05]  /*48170*/  IADD3 R6, P6, PT, R140, UR12, RZ ;  /* 0x0000000c8c067c10 */ /* 0x004fca000ffde0ff */
[----:B------:R-:W-:Y:S01]  /*48180*/  STL [R1+0x1e7c], R6 ;  /* 0x001e7c0601007387 */ /* 0x000fe20000100800 */
[----:B---3--:R-:W-:-:S05]  /*48190*/  IADD3 R3, P1, PT, R150, UR12, RZ ;  /* 0x0000000c96037c10 */ /* 0x008fca000ff3e0ff */
[----:B------:R1:W-:Y:S01]  /*481a0*/  STL [R1+0x1e80], R3 ;  /* 0x001e800301007387 */ /* 0x0003e20000100800 */
[----:B------:R-:W-:-:S03]  /*481b0*/  IADD3.X R99, PT, PT, R151, UR14, RZ, P1, !PT ;  /* 0x0000000e97637c10 */ /* 0x000fc60008ffe4ff */
[----:B------:R-:W2:Y:S01]  /*481c0*/  LDL.LU R140, [R1+0x2898] ;  /* 0x00289800018c7983 */ /* 0x000ea20000300800 */
[----:B----4-:R-:W-:Y:S02]  /*481d0*/  IADD3 R107, P5, PT, R107, UR13, RZ ;  /* 0x0000000d6b6b7c10 */ /* 0x010fe4000ffbe0ff */
[----:B-1----:R-:W-:Y:S02]  /*481e0*/  IADD3.X R3, PT, PT, R141, UR14, RZ, P6, !PT ;  /* 0x0000000e8d037c10 */ /* 0x002fe4000b7fe4ff */
[----:B------:R-:W3:Y:S01]  /*481f0*/  LDL.LU R141, [R1+0x1930] ;  /* 0x00193000018d7983 */ /* 0x000ee20000300800 */
[----:B------:R-:W-:-:S03]  /*48200*/  IADD3.X R138, PT, PT, R138, UR9, RZ, P5, !PT ;  /* 0x000000098a8a7c10 */ /* 0x000fc6000affe4ff */
[----:B------:R1:W-:Y:S01]  /*48210*/  STL [R1+0x94], R23 ;  /* 0x0000941701007387 */ /* 0x0003e20000100800 */
[----:B------:R-:W-:-:S03]  /*48220*/  IADD3 R90, P5, PT, R90, UR13, RZ ;  /* 0x0000000d5a5a7c10 */ /* 0x000fc6000ffbe0ff */
[----:B-1----:R-:W4:Y:S04]  /*48230*/  LDL.LU R23, [R1+0x1938] ;  /* 0x0019380001177983 */ /* 0x002f280000300800 */
[----:B------:R1:W-:Y:S04]  /*48240*/  STL [R1+0x208], R3 ;  /* 0x0002080301007387 */ /* 0x0003e80000100800 */
[----:B------:R-:W-:Y:S04]  /*48250*/  STL [R1+0x1920], R107 ;  /* 0x0019206b01007387 */ /* 0x000fe80000100800 */
[----:B-1----:R-:W2:Y:S01]  /*48260*/  LDL.LU R3, [R1+0x1940] ;  /* 0x0019400001037983 */ /* 0x002ea20000300800 */
[----:B------:R-:W-:-:S03]  /*48270*/  IADD3 R6, P1, PT, R4, UR12, RZ ;  /* 0x0000000c04067c10 */ /* 0x000fc6000ff3e0ff */
[----:B------:R1:W-:Y:S01]  /*48280*/  STL [R1+0x730], R99 ;  /* 0x0007306301007387 */ /* 0x0003e20000100800 */
[----:B0-----:R-:W-:-:S03]  /*48290*/  IADD3.X R4, PT, PT, R5, UR14, RZ, P1, !PT ;  /* 0x0000000e05047c10 */ /* 0x001fc60008ffe4ff */
[----:B------:R-:W2:Y:S04]  /*482a0*/  LDL.LU.64 R150, [R1+0x738] ;  /* 0x0007380001967983 */ /* 0x000ea80000300a00 */
[----:B-1----:R-:W2:Y:S04]  /*482b0*/  LDL.LU R99, [R1+0x1934] ;  /* 0x0019340001637983 */ /* 0x002ea80000300800 */
        /* <DEDUP_REMOVED lines=9> */
[----:B------:R-:W-:Y:S02]  /*48350*/  IADD3.X R91, PT, PT, R91, UR9, RZ, P5, !PT ;  /* 0x000000095b5b7c10 */ /* 0x000fe4000affe4ff */
[----:B------:R-:W-:-:S03]  /*48360*/  PRMT R62, RZ, 0x7610, R62 ;  /* 0x00007610ff3e7816 */ /* 0x000fc6000000003e */
[----:B------:R1:W-:Y:S06]  /*48370*/  STL [R1+0x1924], R91 ;  /* 0x0019245b01007387 */ /* 0x0003ec0000100800 */
[----:B0-----:R-:W-:Y:S02]  /*48380*/  @P6 IMAD.MOV.U32 R4, RZ, RZ, R90 ;  /* 0x000000ffff046224 */ /* 0x001fe400078e005a */
[----:B------:R-:W-:Y:S02]  /*48390*/  @P6 IMAD.MOV.U32 R5, RZ, RZ, R91 ;  /* 0x000000ffff056224 */ /* 0x000fe400078e005b */
[----:B-1----:R-:W4:Y:S04]  /*483a0*/  LDL.LU.64 R90, [R1+0x218] ;  /* 0x00021800015a7983 */ /* 0x002f280000300a00 */
[----:B------:R0:W5:Y:S04]  /*483b0*/  @P6 LDG.E.U16 R62, desc[UR20][R4.64] ;  /* 0x00000014043e6981 */ /* 0x000168000c1e1500 */
[----:B--2---:R1:W-:Y:S04]  /*483c0*/  STL [R1+0x90], R106 ;  /* 0x0000906a01007387 */ /* 0x0043e80000100800 */
[----:B-1----:R-:W2:Y:S04]  /*483d0*/  LDL.LU.64 R106, [R1+0x740] ;  /* 0x00074000016a7983 */ /* 0x002ea80000300a00 */
[----:B------:R-:W2:Y:S01]  /*483e0*/  LDL.LU R5, [R1+0x192c] ;  /* 0x00192c0001057983 */ /* 0x000ea20000300800 */
[----:B---3--:R-:W-:-:S02]  /*483f0*/  IADD3 R141, P5, PT, R141, UR13, RZ ;  /* 0x0000000d8d8d7c10 */ /* 0x008fc4000ffbe0ff */
[----:B----4-:R-:W-:Y:S02]  /*48400*/  IADD3 R23, P4, PT, R23, UR13, RZ ;  /* 0x0000000d17177c10 */ /* 0x010fe4000ff9e0ff */
[----:B0-----:R-:W-:Y:S02]  /*48410*/  IADD3 R4, P6, PT, R150, UR12, RZ ;  /* 0x0000000c96047c10 */ /* 0x001fe4000ffde0ff */
[----:B------:R-:W-:Y:S01]  /*48420*/  IADD3 R3, P1, PT, R3, UR13, RZ ;  /* 0x0000000d03037c10 */ /* 0x000fe2000ff3e0ff */
[----:B------:R-:W-:Y:S01]  /*48430*/  STL [R1+0x1930], R141 ;  /* 0x0019308d01007387 */ /* 0x000fe20000100800 */
[----:B------:R-:W-:Y:S02]  /*48440*/  IADD3.X R99, PT, PT, R99, UR9, RZ, P4, !PT ;  /* 0x0000000963637c10 */ /* 0x000fe4000a7fe4ff */
[----:B------:R-:W-:Y:S01]  /*48450*/  IADD3.X R6, PT, PT, R6, UR9, RZ, P1, !PT ;  /* 0x0000000906067c10 */ /* 0x000fe20008ffe4ff */
[----:B------:R-:W-:Y:S04]  /*48460*/  STL [R1+0x1938], R23 ;  /* 0x0019381701007387 */ /* 0x000fe80000100800 */
[----:B------:R0:W-:Y:S02]  /*48470*/  STL [R1+0x738], R4 ;  /* 0x0007380401007387 */ /* 0x0001e40000100800 */
[----:B0-----:R-:W-:-:S02]  /*48480*/  IADD3 R4, P4, PT, R90, UR12, RZ ;  /* 0x0000000c5a047c10 */ /* 0x001fc4000ff9e0ff */
        /* <DEDUP_REMOVED lines=27> */
[----:B------:R-:W-:-:S05]  /*48640*/  @P5 IMAD.MOV.U32 R5, RZ, RZ, R99 ;  /* 0x000000ffff055224 */ /* 0x000fca00078e0063 */
[----:B------:R0:W5:Y:S02]  /*48650*/  @P5 LDG.E.U16 R63, desc[UR20][R4.64] ;  /* 0x00000014043f5981 */ /* 0x000164000c1e1500 */
[----:B0-----:R-:W-:Y:S02]  /*48660*/  @P6 IMAD.MOV.U32 R4, RZ, RZ, R3 ;  /* 0x000000ffff046224 */ /* 0x001fe400078e0003 */
[----:B------:R-:W-:-:S05]  /*48670*/  @P6 IMAD.MOV.U32 R5, RZ, RZ, R6 ;  /* 0x000000ffff056224 */ /* 0x000fca00078e0006 */
[----:B------:R-:W4:Y:S01]  /*48680*/  @P6 LDG.E.U16 R0, desc[UR20][R4.64] ;  /* 0x0000001404006981 */ /* 0x000f22000c1e1500 */
[----:B--2---:R-:W-:-:S03]  /*48690*/  IADD3 R6, P6, PT, R90, UR12, RZ ;  /* 0x0000000c5a067c10 */ /* 0x004fc6000ffde0ff */
[----:B---3--:R0:W-:Y:S04]  /*486a0*/  STL [R1+0x8c], R139 ;  /* 0x00008c8b01007387 */ /* 0x0081e80000100800 */
[----:B0-----:R-:W2:Y:S04]  /*486b0*/  LDL.LU R139, [R1+0x1944] ;  /* 0x00194400018b7983 */ /* 0x001ea80000300800 */
[----:B------:R-:W3:Y:S04]  /*486c0*/  LDL.LU.64 R4, [R1+0x228] ;  /* 0x0002280001047983 */ /* 0x000ee80000300a00 */
[----:B----4-:R0:W-:Y:S04]  /*486d0*/  STL [R1+0x88], R0 ;  /* 0x0000880001007387 */ /* 0x0101e80000100800 */
[----:B0-----:R-:W4:Y:S04]  /*486e0*/  LDL.LU R0, [R1+0x1950] ;  /* 0x0019500001007983 */ /* 0x001f280000300800 */
[----:B------:R-:W-:Y:S04]  /*486f0*/  STL [R1+0x1e68], R6 ;  /* 0x001e680601007387 */ /* 0x000fe80000100800 */
[----:B------:R-:W4:Y:S01]  /*48700*/  LDL.LU R99, [R1+0x194c] ;  /* 0x00194c0001637983 */ /* 0x000f220000300800 */
[----:B------:R-:W-:-:S02]  /*48710*/  IADD3 R3, P1, PT, R150, UR12, RZ ;  /* 0x0000000c96037c10 */ /* 0x000fc4000ff3e0ff */
[----:B------:R-:W-:-:S03]  /*48720*/  IADD3 R138, P5, PT, R138, UR13, RZ ;  /* 0x0000000d8a8a7c10 */ /* 0x000fc6000ffbe0ff */
[----:B------:R0:W-:Y:S01]  /*48730*/  STL [R1+0x1e6c], R3 ;  /* 0x001e6c0301007387 */ /* 0x0001e20000100800 */
[----:B------:R-:W-:Y:S02]  /*48740*/  IADD3.X R90, PT, PT, R151, UR14, RZ, P1, !PT ;  /* 0x0000000e975a7c10 */ /* 0x000fe40008ffe4ff */
[C---:B------:R-:W-:Y:S02]  /*48750*/  ISETP.GT.AND P4, PT, R2.reuse, 0x79, PT ;  /* 0x000000790200780c */ /* 0x040fe40003f84270 */
[----:B0-----:R-:W-:Y:S02]  /*48760*/  IADD3.X R3, PT, PT, R91, UR14, RZ, P6, !PT ;  /* 0x0000000e5b037c10 */ /* 0x001fe4000b7fe4ff */
[----:B------:R-:W4:Y:S04]  /*48770*/  LDL.LU R91, [R1+0x1958] ;  /* 0x00195800015b7983 */ /* 0x000f280000300800 */
        /* <DEDUP_REMOVED lines=10> */
[----:B--2---:R-:W-:Y:S02]  /*48820*/  IADD3.X R139, PT, PT, R139, UR9, RZ, P5, !PT ;  /* 0x000000098b8b7c10 */ /* 0x004fe4000affe4ff */
[----:B---3--:R-:W-:-:S04]  /*48830*/  IADD3 R6, P1, PT, R4, UR12, RZ ;  /* 0x0000000c04067c10 */ /* 0x008fc8000ff3e0ff */
[----:B------:R-:W-:Y:S01]  /*48840*/  IADD3.X R4, PT, PT, R5, UR14, RZ, P1, !PT ;  /* 0x0000000e05047c10 */ /* 0x000fe20008ffe4ff */
[----:B------:R1:W-:Y:S04]  /*48850*/  STL [R1+0x1e70], R6 ;  /* 0x001e700601007387 */ /* 0x0003e80000100800 */
[----:B------:R-:W-:Y:S04]  /*48860*/  STL [R1+0x1944], R139 ;  /* 0x0019448b01007387 */ /* 0x000fe80000100800 */
[----:B0-----:R-:W2:Y:S01]  /*48870*/  LDL.LU R90, [R1+0x195c] ;  /* 0x00195c00015a7983 */ /* 0x001ea20000300800 */
[----:B------:R-:W-:-:S03]  /*48880*/  @P4 IMAD.MOV.U32 R5, RZ, RZ, R139 ;  /* 0x000000ffff054224 */ /* 0x000fc600078e008b */
[----:B-1----:R-:W3:Y:S01]  /*48890*/  LDL.LU R6, [R1+0x1964] ;  /* 0x0019640001067983 */ /* 0x002ee20000300800 */
[----:B----4-:R-:W-:-:S05]  /*488a0*/  IADD3 R0, P5, PT, R0, UR13, RZ ;  /* 0x0000000d00007c10 */ /* 0x010fca000ffbe0ff */
[----:B------:R-:W-:Y:S04]  /*488b0*/  STL [R1+0x1950], R0 ;  /* 0x0019500001007387 */ /* 0x000fe80000100800 */
[----:B------:R0:W-:Y:S01]  /*488c0*/  STL [R1+0x228], R4 ;  /* 0x0002280401007387 */ /* 0x0001e20000100800 */
[----:B------:R-:W-:Y:S01]  /*488d0*/  IADD3.X R99, PT, PT, R99, UR9, RZ, P5, !PT ;  /* 0x0000000963637c10 */ /* 0x000fe2000affe4ff */
[----:B0-----:R-:W-:-:S05]  /*488e0*/  @P4 IMAD.MOV.U32 R4, RZ, RZ, R138 ;  /* 0x000000ffff044224 */ /* 0x001fca00078e008a */
[----:B------:R0:W5:Y:S02]  /*488f0*/  @P4 LDG.E.U16 R64, desc[UR20][R4.64] ;  /* 0x0000001404404981 */ /* 0x000164000c1e1500 */
[----:B0-----:R-:W-:Y:S02]  /*48900*/  IMAD.MOV.U32 R4, RZ, RZ, R99 ;  /* 0x000000ffff047224 */ /* 0x001fe400078e0063 */
[----:B------:R-:W-:-:S05]  /*48910*/  IMAD.MOV.U32 R5, RZ, RZ, R0 ;  /* 0x000000ffff057224 */ /* 0x000fca00078e0000 */
[----:B------:R-:W-:-:S04]  /*48920*/  @P6 LOP3.LUT R5, R5, R4, RZ, 0x3c, !PT ;  /* 0x0000000405056212 */ /* 0x000fc800078e3cff */
[----:B------:R-:W-:-:S04]  /*48930*/  @P6 LOP3.LUT R4, R5, R4, RZ, 0x3c, !PT ;  /* 0x0000000405046212 */ /* 0x000fc800078e3cff */
[----:B------:R-:W-:-:S05]  /*48940*/  @P6 LOP3.LUT R5, R5, R4, RZ, 0x3c, !PT ;  /* 0x0000000405056212 */ /* 0x000fca00078e3cff */
[----:B------:R-:W4:Y:S04]  /*48950*/  @P6 LDG.E.U16 R140, desc[UR20][R4.64] ;  /* 0x00000014048c6981 */ /* 0x000f28000c1e1500 */
        /* <DEDUP_REMOVED lines=10> */
[----:B--2---:R-:W-:Y:S02]  /*48a00*/  IADD3.X R90, PT, PT, R90, UR9, RZ, P4, !PT ;  /* 0x000000095a5a7c10 */ /* 0x004fe4000a7fe4ff */
[----:B---3--:R-:W-:Y:S01]  /*48a10*/  IADD3.X R6, PT, PT, R6, UR9, RZ, P1, !PT ;  /* 0x0000000906067c10 */ /* 0x008fe20008ffe4ff */
[----:B----4-:R0:W-:Y:S04]  /*48a20*/  STL [R1+0x84], R140 ;  /* 0x0000848c01007387 */ /* 0x0101e80000100800 */
[----:B------:R-:W-:Y:S01]  /*48a30*/  STL [R1+0x1960], R23 ;  /* 0x0019601701007387 */ /* 0x000fe20000100800 */
[----:B0-----:R-:W-:-:S05]  /*48a40*/  IADD3 R140, P6, PT, R150, UR12, RZ ;  /* 0x0000000c968c7c10 */ /* 0x001fca000ffde0ff */
[----:B------:R0:W-:Y:S04]  /*48a50*/  STL [R1+0x750], R140 ;  /* 0x0007508c01007387 */ /* 0x0001e80000100800 */
[----:B------:R-:W-:Y:S04]  /*48a60*/  STL [R1+0x1954], R141 ;  /* 0x0019548d01007387 */ /* 0x000fe80000100800 */
[----:B------:R-:W-:Y:S01]  /*48a70*/  STL [R1+0x1968], R3 ;  /* 0x0019680301007387 */ /* 0x000fe20000100800 */
[----:B0-----:R-:W-:-:S03]  /*48a80*/  IADD3 R140, P4, PT, R138, UR12, RZ ;  /* 0x0000000c8a8c7c10 */ /* 0x001fc6000ff9e0ff */
[----:B------:R-:W-:Y:S04]  /*48a90*/  STL [R1+0x195c], R90 ;  /* 0x00195c5a01007387 */ /* 0x000fe80000100800 */
[----:B------:R-:W-:Y:S01]  /*48aa0*/  STL [R1+0x1964], R6 ;  /* 0x0019640601007387 */ /* 0x000fe20000100800 */
[----:B------:R-:W-:-:S03]  /*48ab0*/  IADD3.X R150, PT, PT, R139, UR14, RZ, P4, !PT ;  /* 0x0000000e8b967c10 */ /* 0x000fc6000a7fe4ff */
[----:B------:R0:W-:Y:S02]  /*48ac0*/  STL [R1+0x1e60], R140 ;  /* 0x001e608c01007387 */ /* 0x0001e40000100800 */
[----:B0-----:R-:W-:-:S05]  /*48ad0*/  IADD3.X R140, PT, PT, R151, UR14, RZ, P6, !PT ;  /* 0x0000000e978c7c10 */ /* 0x001fca000b7fe4ff */
[----:B------:R-:W-:Y:S04]  /*48ae0*/  STL [R1+0x230], R140 ;  /* 0x0002308c01007387 */ /* 0x000fe80000100800 */
[----:B------:R-:W2:Y:S04]  /*48af0*/  LDL.LU.64 R138, [R1+0x238] ;  /* 0x00023800018a7983 */ /* 0x000ea80000300a00 */
[----:B------:R0:W-:Y:S04]  /*48b00*/  STL [R1+0x234], R150 ;  /* 0x0002349601007387 */ /* 0x0001e80000100800 */
[----:B0-----:R-:W3:Y:S01]  /*48b10*/  LDL.LU.64 R150, [R1+0x760] ;  /* 0x0007600001967983 */ /* 0x001ee20000300a00 */
[----:B------:R-:W-:-:S02]  /*48b20*/  ISETP.GT.AND P1, PT, R2, 0x7b, PT ;  /* 0x0000007b0200780c */ /* 0x000fc40003f24270 */
[----:B------:R-:W-:Y:S02]  /*48b30*/  IADD3 R140, P4, PT, R4, UR12, RZ ;  /* 0x0000000c048c7c10 */ /* 0x000fe4000ff9e0ff */
[C---:B------:R-:W-:Y:S02]  /*48b40*/  ISETP.GT.AND P5, PT, R2.reuse, 0x7c, PT ;  /* 0x0000007c0200780c */ /* 0x040fe40003fa4270 */
[----:B------:R-:W-:Y:S01]  /*48b50*/  IADD3.X R4, PT, PT, R5, UR14, RZ, P4, !PT ;  /* 0x0000000e05047c10 */ /* 0x000fe2000a7fe4ff */
[----:B------:R0:W-:Y:S01]  /*48b60*/  STL [R1+0x1e64], R140 ;  /* 0x001e648c01007387 */ /* 0x0001e20000100800 */
[----:B------:R-:W-:Y:S02]  /*48b70*/  ISETP.GT.AND P6, PT, R2, 0x7d, PT ;  /* 0x0000007d0200780c */ /* 0x000fe40003fc4270 */
[----:B------:R-:W-:-:S03]  /*48b80*/  PRMT R65, RZ, 0x7610, R65 ;  /* 0x00007610ff417816 */ /* 0x000fc60000000041 */
[----:B------:R-:W-:Y:S01]  /*48b90*/  @P1 IMAD.MOV.U32 R5, RZ, RZ, R141 ;  /* 0x000000ffff051224 */ /* 0x000fe200078e008d */
[----:B0-----:R-:W4:Y:S04]  /*48ba0*/  LDL.LU R140, [R1+0x1970] ;  /* 0x00197000018c7983 */ /* 0x001f280000300800 */
[----:B------:R0:W-:Y:S01]  /*48bb0*/  STL [R1+0x758], R4 ;  /* 0x0007580401007387 */ /* 0x0001e20000100800 */
[----:B------:R-:W-:Y:S02]  /*48bc0*/  PRMT R19, RZ, 0x7610, R19 ;  /* 0x00007610ff137816 */ /* 0x000fe40000000013 */
[----:B------:R-:W-:Y:S01]  /*48bd0*/  PRMT R66, RZ, 0x7610, R66 ;  /* 0x00007610ff427816 */ /* 0x000fe20000000042 */
[----:B------:R-:W4:Y:S01]  /*48be0*/  LDL.LU R141, [R1+0x196c] ;  /* 0x00196c00018d7983 */ /* 0x000f220000300800 */
[----:B0-----:R-:W-:-:S05]  /*48bf0*/  @P1 IMAD.MOV.U32 R4, RZ, RZ, R91 ;  /* 0x000000ffff041224 */ /* 0x001fca00078e005b */
[----:B------:R0:W5:Y:S02]  /*48c00*/  @P1 LDG.E.U16 R65, desc[UR20][R4.64] ;  /* 0x0000001404411981 */ /* 0x000164000c1e1500 */
[----:B0-----:R-:W-:Y:S02]  /*48c10*/  @P5 IMAD.MOV.U32 R4, RZ, RZ, R23 ;  /* 0x000000ffff045224 */ /* 0x001fe400078e0017 */
[----:B------:R-:W-:Y:S02]  /*48c20*/  @P5 IMAD.MOV.U32 R5, RZ, RZ, R90 ;  /* 0x000000ffff055224 */ /* 0x000fe400078e005a */
[----:B------:R-:W4:Y:S04]  /*48c30*/  LDL.LU R90, [R1+0x1978] ;  /* 0x00197800015a7983 */ /* 0x000f280000300800 */
[----:B------:R0:W4:Y:S02]  /*48c40*/  @P5 LDG.E.U16 R19, desc[UR20][R4.64] ;  /* 0x0000001404135981 */ /* 0x000124000c1e1500 */
[----:B0-----:R-:W-:-:S02]  /*48c50*/  @P6 IMAD.MOV.U32 R4, RZ, RZ, R3 ;  /* 0x000000ffff046224 */ /* 0x001fc400078e0003 */
[----:B------:R-:W-:-:S05]  /*48c60*/  @P6 IMAD.MOV.U32 R5, RZ, RZ, R6 ;  /* 0x000000ffff056224 */ /* 0x000fca00078e0006 */
[----:B------:R0:W5:Y:S04]  /*48c70*/  @P6 LDG.E.U16 R66, desc[UR20][R4.64] ;  /* 0x0000001404426981 */ /* 0x000168000c1e1500 */
[----:B------:R-:W4:Y:S04]  /*48c80*/  LDL.LU.64 R4, [R1+0x3d0] ;  /* 0x0003d00001047983 */ /* 0x000f280000300a00 */
[----:B------:R-:W4:Y:S01]  /*48c90*/  LDL.LU R91, [R1+0x1974] ;  /* 0x00197400015b7983 */ /* 0x000f220000300800 */
[----:B--2---:R-:W-:-:S05]  /*48ca0*/  IADD3 R6, P6, PT, R138, UR12, RZ ;  /* 0x0000000c8a067c10 */ /* 0x004fca000ffde0ff */
[----:B------:R-:W-:Y:S01]  /*48cb0*/  STL [R1+0x1e54], R6 ;  /* 0x001e540601007387 */ /* 0x000fe20000100800 */
[----:B---3--:R-:W-:-:S05]  /*48cc0*/  IADD3 R3, P1, PT, R150, UR12, RZ ;  /* 0x0000000c96037c10 */ /* 0x008fca000ff3e0ff */
[----:B------:R1:W-:Y:S04]  /*48cd0*/  STL [R1+0x1e58], R3 ;  /* 0x001e580301007387 */ /* 0x0003e80000100800 */
[----:B------:R-:W2:Y:S01]  /*48ce0*/  LDL.LU R138, [R1+0x2880] ;  /* 0x00288000018a7983 */ /* 0x000ea20000300800 */
[----:B------:R-:W-:Y:S02]  /*48cf0*/  ISETP.GT.AND P4, PT, R2, 0x7e, PT ;  /* 0x0000007e0200780c */ /* 0x000fe40003f84270 */
[----:B------:R-:W-:Y:S02]  /*48d00*/  IADD3.X R23, PT, PT, R151, UR14, RZ, P1, !PT ;  /* 0x0000000e97177c10 */ /* 0x000fe40008ffe4ff */
[----:B-1----:R-:W-:Y:S02]  /*48d10*/  IADD3.X R3, PT, PT, R139, UR14, RZ, P6, !PT ;  /* 0x0000000e8b037c10 */ /* 0x002fe4000b7fe4ff */
[----:B------:R-:W3:Y:S01]  /*48d20*/  LDL.LU R139, [R1+0x1980] ;  /* 0x00198000018b7983 */ /* 0x000ee20000300800 */
[----:B----4-:R-:W-:-:S02]  /*48d30*/  IADD3 R140, P5, PT, R140, UR13, RZ ;  /* 0x0000000d8c8c7c10 */ /* 0x010fc4000ffbe0ff */
[----:B------:R-:W-:Y:S02]  /*48d40*/  ISETP.GT.AND P6, PT, R2, 0x7f, PT ;  /* 0x0000007f0200780c */ /* 0x000fe40003fc4270 */
[----:B------:R-:W-:Y:S02]  /*48d50*/  IADD3.X R141, PT, PT, R141, UR9, RZ, P5, !PT ;  /* 0x000000098d8d7c10 */ /* 0x000fe4000affe4ff */
[----:B------:R-:W-:Y:S01]  /*48d60*/  PRMT R67, RZ, 0x7610, R67 ;  /* 0x00007610ff437816 */ /* 0x000fe20000000043 */
[----:B------:R1:W-:Y:S01]  /*48d70*/  STL [R1+0x80], R19 ;  /* 0x0000801301007387 */ /* 0x0003e20000100800 */
[----:B------:R-:W-:-:S03]  /*48d80*/  IADD3 R90, P5, PT, R90, UR13, RZ ;  /* 0x0000000d5a5a7c10 */ /* 0x000fc6000ffbe0ff */
[----:B-1----:R-:W4:Y:S04]  /*48d90*/  LDL.LU R19, [R1+0x1988] ;  /* 0x0019880001137983 */ /* 0x002f280000300800 */
[----:B------:R1:W-:Y:S04]  /*48da0*/  STL [R1+0x238], R3 ;  /* 0x0002380301007387 */ /* 0x0003e80000100800 */
[----:B------:R-:W-:Y:S04]  /*48db0*/  STL [R1+0x1970], R140 ;  /* 0x0019708c01007387 */ /* 0x000fe80000100800 */
[----:B-1----:R-:W4:Y:S01]  /*48dc0*/  LDL.LU R3, [R1+0x1990] ;  /* 0x0019900001037983 */ /* 0x002f220000300800 */
[----:B------:R-:W-:-:S03]  /*48dd0*/  IADD3 R6, P1, PT, R4, UR12, RZ ;  /* 0x0000000c04067c10 */ /* 0x000fc6000ff3e0ff */
[----:B------:R1:W-:Y:S01]  /*48de0*/  STL [R1+0x760], R23 ;  /* 0x0007601701007387 */ /* 0x0003e20000100800 */
[----:B0-----:R-:W-:-:S03]  /*48df0*/  IADD3.X R4, PT, PT, R5, UR14, RZ, P1, !PT ;  /* 0x0000000e05047c10 */ /* 0x001fc60008ffe4ff */
[----:B------:R-:W4:Y:S04]  /*48e00*/  LDL.LU.64 R150, [R1+0x768] ;  /* 0x0007680001967983 */ /* 0x000f280000300a00 */
[----:B-1----:R-:W4:Y:S04]  /*48e10*/  LDL.LU R23, [R1+0x1984] ;  /* 0x0019840001177983 */ /* 0x002f280000300800 */
[----:B------:R0:W-:Y:S04]  /*48e20*/  STL [R1+0x1e5c], R6 ;  /* 0x001e5c0601007387 */ /* 0x0001e80000100800 */
[----:B------:R-:W-:Y:S01]  /*48e30*/  STL [R1+0x196c], R141 ;  /* 0x00196c8d01007387 */ /* 0x000fe20000100800 */
[----:B------:R-:W-:Y:S01]  /*48e40*/  @P4 IMAD.MOV.U32 R5, RZ, RZ, R141 ;  /* 0x000000ffff054224 */ /* 0x000fe200078e008d */
[----:B------:R-:W-:-:S02]  /*48e50*/  IADD3.X R91, PT, PT, R91, UR9, RZ, P5, !PT ;  /* 0x000000095b5b7c10 */ /* 0x000fc4000affe4ff */
[----:B0-----:R-:W4:Y:S04]  /*48e60*/  LDL.LU R6, [R1+0x198c] ;  /* 0x00198c0001067983 */ /* 0x001f280000300800 */
[----:B------:R-:W-:Y:S04]  /*48e70*/  STL [R1+0x1978], R90 ;  /* 0x0019785a01007387 */ /* 0x000fe80000100800 */
[----:B------:R0:W-:Y:S02]  /*48e80*/  STL [R1+0x3d0], R4 ;  /* 0x0003d00401007387 */ /* 0x0001e40000100800 */
[----:B0-----:R-:W-:-:S02]  /*48e90*/  @P4 IMAD.MOV.U32 R4, RZ, RZ, R140 ;  /* 0x000000ffff044224 */ /* 0x001fc400078e008c */
[----:B------:R0:W-:Y:S04]  /*48ea0*/  STL [R1+0x1974], R91 ;  /* 0x0019745b01007387 */ /* 0x0001e80000100800 */
[----:B------:R-:W4:Y:S01]  /*48eb0*/  LDL.LU.64 R140, [R1+0x3d8] ;  /* 0x0003d800018c7983 */ /* 0x000f220000300a00 */
[----:B--2---:R-:W-:-:S06]  /*48ec0*/  PRMT R138, RZ, 0x7610, R138 ;  /* 0x00007610ff8a7816 */ /* 0x004fcc000000008a */
[----:B------:R1:W2:Y:S02]  /*48ed0*/  @P4 LDG.E.U16 R138, desc[UR20][R4.64] ;  /* 0x00000014048a4981 */ /* 0x0002a4000c1e1500 */
[----:B-1----:R-:W-:Y:S02]  /*48ee0*/  @P6 IMAD.MOV.U32 R4, RZ, RZ, R90 ;  /* 0x000000ffff046224 */ /* 0x002fe400078e005a */
[----:B------:R-:W-:Y:S02]  /*48ef0*/  @P6 IMAD.MOV.U32 R5, RZ, RZ, R91 ;  /* 0x000000ffff056224 */ /* 0x000fe400078e005b */
[----:B0-----:R-:W2:Y:S04]  /*48f00*/  LDL.LU.64 R90, [R1+0x770] ;  /* 0x00077000015a7983 */ /* 0x001ea80000300a00 */
[----:B------:R0:W5:Y:S04]  /*48f10*/  @P6 LDG.E.U16 R67, desc[UR20][R4.64] ;  /* 0x0000001404436981 */ /* 0x000168000c1e1500 */
[----:B------:R-:W2:Y:S01]  /*48f20*/  LDL.LU R5, [R1+0x197c] ;  /* 0x00197c0001057983 */ /* 0x000ea20000300800 */
[----:B---3--:R-:W-:-:S05]  /*48f30*/  IADD3 R139, P5, PT, R139, UR13, RZ ;  /* 0x0000000d8b8b7c10 */ /* 0x008fca000ffbe0ff */
[----:B------:R-:W-:Y:S01]  /*48f40*/  STL [R1+0x1980], R139 ;  /* 0x0019808b01007387 */ /* 0x000fe20000100800 */
[----:B----4-:R-:W-:-:S05]  /*48f50*/  IADD3 R19, P4, PT, R19, UR13, RZ ;  /* 0x0000000d13137c10 */ /* 0x010fca000ff9e0ff */
[----:B------:R-:W-:Y:S01]  /*48f60*/  STL [R1+0x1988], R19 ;  /* 0x0019881301007387 */ /* 0x000fe20000100800 */
[----:B------:R-:W-:Y:S02]  /*48f70*/  IADD3 R3, P1, PT, R3, UR13, RZ ;  /* 0x0000000d03037c10 */ /* 0x000fe4000ff3e0ff */
[----:B0-----:R-:W-:-:S05]  /*48f80*/  IADD3 R4, P6, PT, R150, UR12, RZ ;  /* 0x0000000c96047c10 */ /* 0x001fca000ffde0ff */
[----:B------:R0:W-:Y:S01]  /*48f90*/  STL [R1+0x768], R4 ;  /* 0x0007680401007387 */ /* 0x0001e20000100800 */
[----:B------:R-:W-:Y:S02]  /*48fa0*/  IADD3.X R23, PT, PT, R23, UR9, RZ, P4, !PT ;  /* 0x0000000917177c10 */ /* 0x000fe4000a7fe4ff */
[----:B------:R-:W-:Y:S02]  /*48fb0*/  IADD3.X R6, PT, PT, R6, UR9, RZ, P1, !PT ;  /* 0x0000000906067c10 */ /* 0x000fe40008ffe4ff */
[----:B------:R-:W-:Y:S02]  /*48fc0*/  ISETP.GT.AND P1, PT, R2, 0x80, PT ;  /* 0x000000800200780c */ /* 0x000fe40003f24270 */
[----:B0-----:R-:W-:Y:S02]  /*48fd0*/  IADD3 R4, P4, PT, R140, UR12, RZ ;  /* 0x0000000c8c047c10 */ /* 0x001fe4000ff9e0ff */
[----:B------:R-:W-:Y:S02]  /*48fe0*/  PRMT R98, RZ, 0x7610, R98 ;  /* 0x00007610ff627816 */ /* 0x000fe40000000062 */
[----:B------:R-:W-:-:S02]  /*48ff0*/  PRMT R68, RZ, 0x7610, R68 ;  /* 0x00007610ff447816 */ /* 0x000fc40000000044 */
[----:B------:R-:W-:Y:S02]  /*49000*/  PRMT R0, RZ, 0x7610, R0 ;  /* 0x00007610ff007816 */ /* 0x000fe40000000000 */
[----:B--2---:R-:W-:-:S05]  /*49010*/  IADD3.X R5, PT, PT, R5, UR9, RZ, P5, !PT ;  /* 0x0000000905057c10 */ /* 0x004fca000affe4ff */
        /* <DEDUP_REMOVED lines=33> */
[----:B------:R0:W-:Y:S04]  /*49230*/  STL [R1+0x1e40], R3 ;  /* 0x001e400301007387 */ /* 0x0001e80000100800 */
[----:B0-----:R-:W3:Y:S01]  /*49240*/  LDL.LU R3, [R1+0x199c] ;  /* 0x00199c0001037983 */ /* 0x001ee20000300800 */
        /* <DEDUP_REMOVED lines=82> */
[----:B------:R-:W-:-:S05]  /*49770*/  @P5 IMAD.MOV.U32 R5, RZ, RZ, R98 ;  /* 0x000000ffff055224 */ /* 0x000fca00078e0062 */
[----:B------:R0:W4:Y:S02]  /*49780*/  @P5 LDG.E.U16 R20, desc[UR20][R4.64] ;  /* 0x0000001404145981 */ /* 0x000124000c1e1500 */
[----:B0-----:R-:W-:Y:S02]  /*49790*/  @P6 IMAD.MOV.U32 R4, RZ, RZ, R6 ;  /* 0x000000ffff046224 */ /* 0x001fe400078e0006 */
[----:B------:R-:W-:-:S05]  /*497a0*/  @P6 IMAD.MOV.U32 R5, RZ, RZ, R19 ;  /* 0x000000ffff056224 */ /* 0x000fca00078e0013 */
[----:B------:R0:W5:Y:S04]  /*497b0*/  @P6 LDG.E.U16 R71, desc[UR20][R4.64] ;  /* 0x0000001404476981 */ /* 0x000168000c1e1500 */
[----:B------:R-:W4:Y:S04]  /*497c0*/  LDL.LU.64 R4, [R1+0x430] ;  /* 0x0004300001047983 */ /* 0x000f280000300a00 */
[----:B------:R-:W4:Y:S01]  /*497d0*/  LDL.LU R98, [R1+0x19c8] ;  /* 0x0019c80001627983 */ /* 0x000f220000300800 */
[----:B------:R-:W-:Y:S02]  /*497e0*/  ISETP.GT.AND P4, PT, R2, 0x88, PT ;  /* 0x000000880200780c */ /* 0x000fe40003f84270 */
[----:B------:R-:W-:-:S02]  /*497f0*/  PRMT R90, RZ, 0x7610, R90 ;  /* 0x00007610ff5a7816 */ /* 0x000fc4000000005a */
[----:B--2---:R-:W-:-:S05]  /*49800*/  IADD3 R19, P6, PT, R138, UR12, RZ ;  /* 0x0000000c8a137c10 */ /* 0x004fca000ffde0ff */
[----:B------:R-:W-:Y:S04]  /*49810*/  STL [R1+0x1e2c], R19 ;  /* 0x001e2c1301007387 */ /* 0x000fe80000100800 */
[----:B------:R-:W2:Y:S01]  /*49820*/  LDL.LU R150, [R1+0x19c4] ;  /* 0x0019c40001967983 */ /* 0x000ea20000300800 */
[----:B---3--:R-:W-:-:S05]  /*49830*/  IADD3 R6, P1, PT, R140, UR12, RZ ;  /* 0x0000000c8c067c10 */ /* 0x008fca000ff3e0ff */
[----:B------:R1:W-:Y:S01]  /*49840*/  STL [R1+0x1e30], R6 ;  /* 0x001e300601007387 */ /* 0x0003e20000100800 */
[----:B------:R-:W-:-:S03]  /*49850*/  IADD3.X R23, PT, PT, R141, UR14, RZ, P1, !PT ;  /* 0x0000000e8d177c10 */ /* 0x000fc60008ffe4ff */
[----:B------:R-:W3:Y:S01]  /*49860*/  LDL.LU R138, [R1+0x19d0] ;  /* 0x0019d000018a7983 */ /* 0x000ee20000300800 */
[----:B----4-:R-:W-:Y:S02]  /*49870*/  IADD3 R91, P5, PT, R91, UR13, RZ ;  /* 0x0000000d5b5b7c10 */ /* 0x010fe4000ffbe0ff */
[----:B-1----:R-:W-:Y:S02]  /*49880*/  IADD3.X R6, PT, PT, R139, UR14, RZ, P6, !PT ;  /* 0x0000000e8b067c10 */ /* 0x002fe4000b7fe4ff */
[----:B------:R-:W-:Y:S01]  /*49890*/  IADD3.X R151, PT, PT, R151, UR9, RZ, P5, !PT ;  /* 0x0000000997977c10 */ /* 0x000fe2000affe4ff */
[----:B------:R1:W-:Y:S04]  /*498a0*/  STL [R1+0x6c], R20 ;  /* 0x00006c1401007387 */ /* 0x0003e80000100800 */
[----:B-1----:R-:W4:Y:S04]  /*498b0*/  LDL.LU R20, [R1+0x19d8] ;  /* 0x0019d80001147983 */ /* 0x002f280000300800 */
[----:B------:R1:W-:Y:S04]  /*498c0*/  STL [R1+0x418], R6 ;  /* 0x0004180601007387 */ /* 0x0003e80000100800 */
[----:B------:R-:W-:Y:S04]  /*498d0*/  STL [R1+0x19c0], R91 ;  /* 0x0019c05b01007387 */ /* 0x000fe80000100800 */
[----:B-1----:R-:W3:Y:S01]  /*498e0*/  LDL.LU R6, [R1+0x19e0] ;  /* 0x0019e00001067983 */ /* 0x002ee20000300800 */
[----:B------:R-:W-:-:S03]  /*498f0*/  IADD3 R19, P1, PT, R4, UR12, RZ ;  /* 0x0000000c04137c10 */ /* 0x000fc6000ff3e0ff */
[----:B------:R1:W-:Y:S01]  /*49900*/  STL [R1+0x790], R23 ;  /* 0x0007901701007387 */ /* 0x0003e20000100800 */
[----:B------:R-:W-:-:S03]  /*49910*/  IADD3 R98, P5, PT, R98, UR13, RZ ;  /* 0x0000000d62627c10 */ /* 0x000fc6000ffbe0ff */
[----:B------:R-:W3:Y:S01]  /*49920*/  LDL.LU.64 R140, [R1+0x798] ;  /* 0x00079800018c7983 */ /* 0x000ee20000300a00 */
[----:B0-----:R-:W-:-:S03]  /*49930*/  IADD3.X R4, PT, PT, R5, UR14, RZ, P1, !PT ;  /* 0x0000000e05047c10 */ /* 0x001fc60008ffe4ff */
[----:B------:R-:W3:Y:S04]  /*49940*/  LDL.LU R139, [R1+0x19cc] ;  /* 0x0019cc00018b7983 */ /* 0x000ee80000300800 */
[----:B------:R0:W-:Y:S04]  /*49950*/  STL [R1+0x1e34], R19 ;  /* 0x001e341301007387 */ /* 0x0001e80000100800 */
[----:B------:R-:W-:Y:S04]  /*49960*/  STL [R1+0x19bc], R151 ;  /* 0x0019bc9701007387 */ /* 0x000fe80000100800 */
[----:B-1----:R-:W3:Y:S01]  /*49970*/  LDL.LU R23, [R1+0x19d4] ;  /* 0x0019d40001177983 */ /* 0x002ee20000300800 */
[----:B------:R-:W-:-:S03]  /*49980*/  @P4 IMAD.MOV.U32 R5, RZ, RZ, R151 ;  /* 0x000000ffff054224 */ /* 0x000fc600078e0097 */
[----:B0-----:R-:W3:Y:S04]  /*49990*/  LDL.LU R19, [R1+0x19dc] ;  /* 0x0019dc0001137983 */ /* 0x001ee80000300800 */
[----:B------:R-:W-:Y:S04]  /*499a0*/  STL [R1+0x19c8], R98 ;  /* 0x0019c86201007387 */ /* 0x000fe80000100800 */
[----:B------:R0:W-:Y:S02]  /*499b0*/  STL [R1+0x430], R4 ;  /* 0x0004300401007387 */ /* 0x0001e40000100800 */
[----:B0-----:R-:W-:-:S05]  /*499c0*/  @P4 IMAD.MOV.U32 R4, RZ, RZ, R91 ;  /* 0x000000ffff044224 */ /* 0x001fca00078e005b */
[----:B------:R0:W3:Y:S01]  /*499d0*/  @P4 LDG.E.U16 R90, desc[UR20][R4.64] ;  /* 0x00000014045a4981 */ /* 0x0000e2000c1e1500 */
[----:B------:R-:W-:Y:S02]  /*499e0*/  ISETP.GT.AND P6, PT, R2, 0x89, PT ;  /* 0x000000890200780c */ /* 0x000fe40003fc4270 */
[----:B--2---:R-:W-:-:S05]  /*499f0*/  IADD3.X R150, PT, PT, R150, UR9, RZ, P5, !PT ;  /* 0x0000000996967c10 */ /* 0x004fca000affe4ff */
[----:B------:R-:W-:Y:S06]  /*49a00*/  STL [R1+0x19c4], R150 ;  /* 0x0019c49601007387 */ /* 0x000fec0000100800 */
[----:B0-----:R-:W-:Y:S01]  /*49a10*/  @P6 IMAD.MOV.U32 R5, RZ, RZ, R150 ;  /* 0x000000ffff056224 */ /* 0x001fe200078e0096 */
[----:B---3--:R0:W-:Y:S04]  /*49a20*/  STL [R1+0x68], R90 ;  /* 0x0000685a01007387 */ /* 0x0081e80000100800 */
[----:B0-----:R-:W2:Y:S04]  /*49a30*/  LDL.LU.64 R90, [R1+0x438] ;  /* 0x00043800015a7983 */ /* 0x001ea80000300a00 */
[----:B------:R-:W3:Y:S01]  /*49a40*/  LDL.LU.64 R150, [R1+0x7a0] ;  /* 0x0007a00001967983 */ /* 0x000ee20000300a00 */
[----:B------:R-:W-:Y:S01]  /*49a50*/  PRMT R72, RZ, 0x7610, R72 ;  /* 0x00007610ff487816 */ /* 0x000fe20000000048 */
[----:B------:R-:W-:Y:S01]  /*49a60*/  @P6 IMAD.MOV.U32 R4, RZ, RZ, R98 ;  /* 0x000000ffff046224 */ /* 0x000fe200078e0062 */
[----:B------:R-:W-:-:S02]  /*49a70*/  IADD3 R138, P5, PT, R138, UR13, RZ ;  /* 0x0000000d8a8a7c10 */ /* 0x000fc4000ffbe0ff */
[----:B----4-:R-:W-:Y:S02]  /*49a80*/  IADD3 R20, P4, PT, R20, UR13, RZ ;  /* 0x0000000d14147c10 */ /* 0x010fe4000ff9e0ff */
[----:B------:R0:W5:Y:S01]  /*49a90*/  @P6 LDG.E.U16 R72, desc[UR20][R4.64] ;  /* 0x0000001404486981 */ /* 0x000162000c1e1500 */
[----:B------:R-:W-:Y:S02]  /*49aa0*/  IADD3 R6, P1, PT, R6, UR13, RZ ;  /* 0x0000000d06067c10 */ /* 0x000fe4000ff3e0ff */
[----:B------:R-:W-:Y:S01]  /*49ab0*/  IADD3.X R139, PT, PT, R139, UR9, RZ, P5, !PT ;  /* 0x000000098b8b7c10 */ /* 0x000fe2000affe4ff */
[----:B------:R-:W-:Y:S01]  /*49ac0*/  STL [R1+0x19d0], R138 ;  /* 0x0019d08a01007387 */ /* 0x000fe20000100800 */
[----:B------:R-:W-:Y:S02]  /*49ad0*/  IADD3.X R23, PT, PT, R23, UR9, RZ, P4, !PT ;  /* 0x0000000917177c10 */ /* 0x000fe4000a7fe4ff */
[----:B0-----:R-:W-:Y:S01]  /*49ae0*/  IADD3 R4, P6, PT, R140, UR12, RZ ;  /* 0x0000000c8c047c10 */ /* 0x001fe2000ffde0ff */
[----:B------:R-:W-:Y:S01]  /*49af0*/  STL [R1+0x19d8], R20 ;  /* 0x0019d81401007387 */ /* 0x000fe20000100800 */
[----:B------:R-:W-:-:S03]  /*49b00*/  IADD3.X R19, PT, PT, R19, UR9, RZ, P1, !PT ;  /* 0x0000000913137c10 */ /* 0x000fc60008ffe4ff */
[----:B------:R2:W-:Y:S04]  /*49b10*/  STL [R1+0x798], R4 ;  /* 0x0007980401007387 */ /* 0x0005e80000100800 */
[----:B------:R-:W-:Y:S04]  /*49b20*/  STL [R1+0x19cc], R139 ;  /* 0x0019cc8b01007387 */ /* 0x000fe80000100800 */
[----:B------:R-:W-:Y:S04]  /*49b30*/  STL [R1+0x19e0], R6 ;  /* 0x0019e00601007387 */ /* 0x000fe80000100800 */
[----:B------:R-:W-:Y:S04]  /*49b40*/  STL [R1+0x19d4], R23 ;  /* 0x0019d41701007387 */ /* 0x000fe80000100800 */
[----:B------:R-:W-:Y:S01]  /*49b50*/  STL [R1+0x19dc], R19 ;  /* 0x0019dc1301007387 */ /* 0x000fe20000100800 */
[----:B------:R-:W-:-:S02]  /*49b60*/  ISETP.GT.AND P1, PT, R2, 0x8a, PT ;  /* 0x0000008a0200780c */ /* 0x000fc40003f24270 */
[----:B------:R-:W-:Y:S02]  /*49b70*/  ISETP.GT.AND P5, PT, R2, 0x8b, PT ;  /* 0x0000008b0200780c */ /* 0x000fe40003fa4270 */
[----:B------:R-:W-:Y:S02]  /*49b80*/  PRMT R99, RZ, 0x7610, R99 ;  /* 0x00007610ff637816 */ /* 0x000fe40000000063 */
[----:B------:R-:W-:Y:S02]  /*49b90*/  PRMT R73, RZ, 0x7610, R73 ;  /* 0x00007610ff497816 */ /* 0x000fe40000000049 */
[----:B------:R-:W-:Y:S02]  /*49ba0*/  PRMT R3, RZ, 0x7610, R3 ;  /* 0x00007610ff037816 */ /* 0x000fe40000000003 */
[----:B--2---:R-:W-:-:S05]  /*49bb0*/  IADD3 R4, P4, PT, R90, UR12, RZ ;  /* 0x0000000c5a047c10 */ /* 0x004fca000ff9e0ff */
[----:B------:R0:W-:Y:S01]  /*49bc0*/  STL [R1+0x1e24], R4 ;  /* 0x001e240401007387 */ /* 0x0001e20000100800 */
[----:B------:R-:W-:Y:S02]  /*49bd0*/  IADD3.X R5, PT, PT, R91, UR14, RZ, P4, !PT ;  /* 0x0000000e5b057c10 */ /* 0x000fe4000a7fe4ff */
[----:B0-----:R-:W-:-:S05]  /*49be0*/  IADD3.X R4, PT, PT, R141, UR14, RZ, P6, !PT ;  /* 0x0000000e8d047c10 */ /* 0x001fca000b7fe4ff */
[----:B------:R3:W-:Y:S04]  /*49bf0*/  STL [R1+0x438], R4 ;  /* 0x0004380401007387 */ /* 0x0007e80000100800 */
[----:B------:R-:W2:Y:S04]  /*49c00*/  LDL.LU.64 R90, [R1+0x448] ;  /* 0x00044800015a7983 */ /* 0x000ea80000300a00 */
[----:B------:R0:W-:Y:S01]  /*49c10*/  STL [R1+0x43c], R5 ;  /* 0x00043c0501007387 */ /* 0x0001e20000100800 */
[----:B---3--:R-:W-:-:S03]  /*49c20*/  IADD3 R4, P4, PT, R150, UR12, RZ ;  /* 0x0000000c96047c10 */ /* 0x008fc6000ff9e0ff */
[----:B------:R-:W3:Y:S04]  /*49c30*/  LDL.LU.64 R140, [R1+0x7a8] ;  /* 0x0007a800018c7983 */ /* 0x000ee80000300a00 */
[----:B------:R-:W4:Y:S04]  /*49c40*/  LDL.LU R98, [R1+0x19e8] ;  /* 0x0019e80001627983 */ /* 0x000f280000300800 */
[----:B------:R1:W-:Y:S01]  /*49c50*/  STL [R1+0x1e28], R4 ;  /* 0x001e280401007387 */ /* 0x0003e20000100800 */
[----:B------:R-:W-:Y:S01]  /*49c60*/  ISETP.GT.AND P6, PT, R2, 0x8c, PT ;  /* 0x0000008c0200780c */ /* 0x000fe20003fc4270 */
[----:B0-----:R-:W-:Y:S01]  /*49c70*/  @P1 IMAD.MOV.U32 R5, RZ, RZ, R139 ;  /* 0x000000ffff051224 */ /* 0x001fe200078e008b */
[----:B-1----:R-:W-:-:S05]  /*49c80*/  IADD3.X R4, PT, PT, R151, UR14, RZ, P4, !PT ;  /* 0x0000000e97047c10 */ /* 0x002fca000a7fe4ff */
        /* <DEDUP_REMOVED lines=13> */
[----:B------:R-:W3:Y:S04]  /*49d60*/  LDL.LU R139, [R1+0x19f0] ;  /* 0x0019f000018b7983 */ /* 0x000ee80000300800 */
[----:B----4-:R0:W-:Y:S04]  /*49d70*/  STL [R1+0x60], R3 ;  /* 0x0000600301007387 */ /* 0x0101e80000100800 */
[----:B------:R-:W-:Y:S04]  /*49d80*/  STL [R1+0x1e18], R6 ;  /* 0x001e180601007387 */ /* 0x000fe80000100800 */
[----:B------:R-:W4:Y:S01]  /*49d90*/  LDL.LU R150, [R1+0x19ec] ;  /* 0x0019ec0001967983 */ /* 0x000f220000300800 */
[----:B0-----:R-:W-:-:S05]  /*49da0*/  IADD3 R3, P1, PT, R140, UR12, RZ ;  /* 0x0000000c8c037c10 */ /* 0x001fca000ff3e0ff */
[----:B------:R0:W-:Y:S02]  /*49db0*/  STL [R1+0x1e1c], R3 ;  /* 0x001e1c0301007387 */ /* 0x0001e40000100800 */
[----:B0-----:R-:W-:Y:S02]  /*49dc0*/  IADD3.X R3, PT, PT, R91, UR14, RZ, P6, !PT ;  /* 0x0000000e5b037c10 */ /* 0x001fe4000b7fe4ff */
[----:B------:R-:W4:Y:S01]  /*49dd0*/  LDL.LU.64 R90, [R1+0x2868] ;  /* 0x00286800015a7983 */ /* 0x000f220000300a00 */
[----:B------:R-:W-:Y:S02]  /*49de0*/  IADD3 R98, P5, PT, R98, UR13, RZ ;  /* 0x0000000d62627c10 */ /* 0x000fe4000ffbe0ff */
[----:B------:R-:W-:Y:S01]  /*49df0*/  IADD3.X R20, PT, PT, R141, UR14, RZ, P1, !PT ;  /* 0x0000000e8d147c10 */ /* 0x000fe20008ffe4ff */
[----:B------:R-:W4:Y:S01]  /*49e00*/  LDL.LU R23, [R1+0x19f8] ;  /* 0x0019f80001177983 */ /* 0x000f220000300800 */
[----:B------:R-:W-:-:S03]  /*49e10*/  ISETP.GT.AND P4, PT, R2, 0x8d, PT ;  /* 0x0000008d0200780c */ /* 0x000fc60003f84270 */
        /* <DEDUP_REMOVED lines=9> */
[----:B--2---:R-:W-:Y:S02]  /*49eb0*/  IADD3.X R99, PT, PT, R99, UR9, RZ, P5, !PT ;  /* 0x0000000963637c10 */ /* 0x004fe4000affe4ff */
[----:B---3--:R-:W-:Y:S02]  /*49ec0*/  IADD3 R6, P1, PT, R4, UR12, RZ ;  /* 0x0000000c04067c10 */ /* 0x008fe4000ff3e0ff */
[----:B------:R-:W-:-:S03]  /*49ed0*/  IADD3 R139, P5, PT, R139, UR13, RZ ;  /* 0x0000000d8b8b7c10 */ /* 0x000fc6000ffbe0ff */
[----:B------:R1:W-:Y:S01]  /*49ee0*/  STL [R1+0x1e20], R6 ;  /* 0x001e200601007387 */ /* 0x0003e20000100800 */
[----:B------:R-:W-:-:S03]  /*49ef0*/  IADD3.X R4, PT, PT, R5, UR14, RZ, P1, !PT ;  /* 0x0000000e05047c10 */ /* 0x000fc60008ffe4ff */
[----:B------:R-:W-:Y:S04]  /*49f00*/  STL [R1+0x19e4], R99 ;  /* 0x0019e46301007387 */ /* 0x000fe80000100800 */
[----:B0-----:R-:W2:Y:S01]  /*49f10*/  LDL.LU R20, [R1+0x19fc] ;  /* 0x0019fc0001147983 */ /* 0x001ea20000300800 */
[----:B------:R-:W-:-:S03]  /*49f20*/  @P4 IMAD.MOV.U32 R5, RZ, RZ, R99 ;  /* 0x000000ffff054224 */ /* 0x000fc600078e0063 */
[----:B-1----:R-:W3:Y:S04]  /*49f30*/  LDL.LU R6, [R1+0x1a04] ;  /* 0x001a040001067983 */ /* 0x002ee80000300800 */
[----:B------:R-:W-:Y:S01]  /*49f40*/  STL [R1+0x19f0], R139 ;  /* 0x0019f08b01007387 */ /* 0x000fe20000100800 */
[----:B----4-:R-:W-:-:S03]  /*49f50*/  IADD3.X R150, PT, PT, R150, UR9, RZ, P5, !PT ;  /* 0x0000000996967c10 */ /* 0x010fc6000affe4ff */
[----:B------:R0:W-:Y:S04]  /*49f60*/  STL [R1+0x460], R4 ;  /* 0x0004600401007387 */ /* 0x0001e80000100800 */
[----:B------:R1:W-:Y:S01]  /*49f70*/  STL [R1+0x19ec], R150 ;  /* 0x0019ec9601007387 */ /* 0x0003e20000100800 */
[----:B0-----:R-:W-:-:S03]  /*49f80*/  @P4 IMAD.MOV.U32 R4, RZ, RZ, R98 ;  /* 0x000000ffff044224 */ /* 0x001fc600078e0062 */
[----:B------:R-:W4:Y:S04]  /*49f90*/  LDL.LU.64 R98, [R1+0x468] ;  /* 0x0004680001627983 */ /* 0x000f280000300a00 */
[----:B------:R0:W5:Y:S01]  /*49fa0*/  @P4 LDG.E.U16 R74, desc[UR20][R4.64] ;  /* 0x00000014044a4981 */ /* 0x000162000c1e1500 */
[----:B------:R-:W-:Y:S01]  /*49fb0*/  PRMT R91, RZ, 0x7610, R91 ;  /* 0x00007610ff5b7816 */ /* 0x000fe2000000005b */
[----:B0-----:R-:W-:Y:S02]  /*49fc0*/  @P6 IMAD.MOV.U32 R4, RZ, RZ, R139 ;  /* 0x000000ffff046224 */ /* 0x001fe400078e008b */
[----:B------:R-:W-:Y:S02]  /*49fd0*/  @P6 IMAD.MOV.U32 R5, RZ, RZ, R150 ;  /* 0x000000ffff056224 */ /* 0x000fe400078e0096 */
[----:B-1----:R-:W4:Y:S04]  /*49fe0*/  LDL.LU.64 R150, [R1+0x7b8] ;  /* 0x0007b80001967983 */ /* 0x002f280000300a00 */
[----:B------:R0:W4:Y:S01]  /*49ff0*/  @P6 LDG.E.U16 R91, desc[UR20][R4.64] ;  /* 0x00000014045b6981 */ /* 0x000122000c1e1500 */
[----:B------:R-:W-:-:S02]  /*4a000*/  IADD3 R23, P5, PT, R23, UR13, RZ ;  /* 0x0000000d17177c10 */ /* 0x000fc4000ffbe0ff */
[----:B------:R-:W-:Y:S02]  /*4a010*/  IADD3 R19, P4, PT, R19, UR13, RZ ;  /* 0x0000000d13137c10 */ /* 0x000fe4000ff9e0ff */
[----:B------:R-:W-:Y:S01]  /*4a020*/  IADD3 R3, P1, PT, R3, UR13, RZ ;  /* 0x0000000d03037c10 */ /* 0x000fe2000ff3e0ff */
[----:B------:R-:W-:Y:S01]  /*4a030*/  STL [R1+0x19f8], R23 ;  /* 0x0019f81701007387 */ /* 0x000fe20000100800 */
[----:B0-----:R-:W-:-:S03]  /*4a040*/  IADD3 R4, P6, PT, R140, UR12, RZ ;  /* 0x0000000c8c047c10 */ /* 0x001fc6000ffde0ff */
[----:B------:R-:W-:Y:S01]  /*4a050*/  STL [R1+0x1a00], R19 ;  /* 0x001a001301007387 */ /* 0x000fe20000100800 */
[----:B------:R-:W-:-:S03]  /*4a060*/  IADD3.X R138, PT, PT, R138, UR9, RZ, P5, !PT ;  /* 0x000000098a8a7c10 */ /* 0x000fc6000affe4ff */
[----:B------:R4:W-:Y:S04]  /*4a070*/  STL [R1+0x7b0], R4 ;  /* 0x0007b00401007387 */ /* 0x0009e80000100800 */
[----:B------:R-:W-:Y:S04]  /*4a080*/  STL [R1+0x19f4], R138 ;  /* 0x0019f48a01007387 */ /* 0x000fe80000100800 */
[----:B------:R-:W-:Y:S01]  /*4a090*/  STL [R1+0x1a08], R3 ;  /* 0x001a080301007387 */ /* 0x000fe20000100800 */
[----:B------:R-:W-:Y:S02]  /*4a0a0*/  ISETP.GT.AND P5, PT, R2, 0x90, PT ;  /* 0x000000900200780c */ /* 0x000fe40003fa4270 */
[----:B------:R-:W-:-:S02]  /*4a0b0*/  PRMT R75, RZ, 0x7610, R75 ;  /* 0x00007610ff4b7816 */ /* 0x000fc4000000004b */
[----:B------:R-:W-:Y:S02]  /*4a0c0*/  PRMT R15, RZ, 0x7610, R15 ;  /* 0x00007610ff0f7816 */ /* 0x000fe4000000000f */
[----:B------:R-:W-:Y:S02]  /*4a0d0*/  PRMT R76, RZ, 0x7610, R76 ;  /* 0x00007610ff4c7816 */ /* 0x000fe4000000004c */
[----:B--2---:R-:W-:Y:S02]  /*4a0e0*/  IADD3.X R20, PT, PT, R20, UR9, RZ, P4, !PT ;  /* 0x0000000914147c10 */ /* 0x004fe4000a7fe4ff */
[----:B---3--:R-:W-:-:S03]  /*4a0f0*/  IADD3.X R6, PT, PT, R6, UR9, RZ, P1, !PT ;  /* 0x0000000906067c10 */ /* 0x008fc60008ffe4ff */
[----:B------:R-:W-:Y:S04]  /*4a100*/  STL [R1+0x19fc], R20 ;  /* 0x0019fc1401007387 */ /* 0x000fe80000100800 */
[----:B------:R-:W-:Y:S01]  /*4a110*/  STL [R1+0x1a04], R6 ;  /* 0x001a040601007387 */ /* 0x000fe20000100800 */
[----:B------:R-:W-:Y:S02]  /*4a120*/  ISETP.GT.AND P1, PT, R2, 0x8f, PT ;  /* 0x0000008f0200780c */ /* 0x000fe40003f24270 */
[----:B----4-:R-:W-:-:S05]  /*4a130*/  IADD3 R4, P4, PT, R98, UR12, RZ ;  /* 0x0000000c62047c10 */ /* 0x010fca000ff9e0ff */
[----:B------:R0:W-:Y:S01]  /*4a140*/  STL [R1+0x1e10], R4 ;  /* 0x001e100401007387 */ /* 0x0001e20000100800 */
[----:B------:R-:W-:Y:S02]  /*4a150*/  IADD3.X R5, PT, PT, R99, UR14, RZ, P4, !PT ;  /* 0x0000000e63057c10 */ /* 0x000fe4000a7fe4ff */
[----:B0-----:R-:W-:-:S05]  /*4a160*/  IADD3.X R4, PT, PT, R141, UR14, RZ, P6, !PT ;  /* 0x0000000e8d047c10 */ /* 0x001fca000b7fe4ff */
[----:B------:R0:W-:Y:S04]  /*4a170*/  STL [R1+0x468], R4 ;  /* 0x0004680401007387 */ /* 0x0001e80000100800 */
[----:B------:R-:W2:Y:S04]  /*4a180*/  LDL.LU.64 R98, [R1+0x478] ;  /* 0x0004780001627983 */ /* 0x000ea80000300a00 */
[----:B------:R1:W-:Y:S01]  /*4a190*/  STL [R1+0x46c], R5 ;  /* 0x00046c0501007387 */ /* 0x0003e20000100800 */
[----:B0-----:R-:W-:-:S03]  /*4a1a0*/  IADD3 R4, P4, PT, R150, UR12, RZ ;  /* 0x0000000c96047c10 */ /* 0x001fc6000ff9e0ff */
[----:B------:R-:W3:Y:S04]  /*4a1b0*/  LDL.LU.64 R140, [R1+0x7c0] ;  /* 0x0007c000018c7983 */ /* 0x000ee80000300a00 */
[----:B------:R0:W-:Y:S01]  /*4a1c0*/  STL [R1+0x5c], R91 ;  /* 0x00005c5b01007387 */ /* 0x0001e20000100800 */
[----:B------:R-:W-:Y:S01]  /*4a1d0*/  ISETP.GT.AND P6, PT, R2, 0x91, PT ;  /* 0x000000910200780c */ /* 0x000fe20003fc4270 */
[----:B-1----:R-:W-:Y:S02]  /*4a1e0*/  @P1 IMAD.MOV.U32 R5, RZ, RZ, R138 ;  /* 0x000000ffff051224 */ /* 0x002fe400078e008a */
[----:B0-----:R-:W4:Y:S04]  /*4a1f0*/  LDL.LU R91, [R1+0x1a10] ;  /* 0x001a1000015b7983 */ /* 0x001f280000300800 */
[----:B------:R0:W-:Y:S02]  /*4a200*/  STL [R1+0x1e14], R4 ;  /* 0x001e140401007387 */ /* 0x0001e40000100800 */
[----:B0-----:R-:W-:-:S05]  /*4a210*/  IADD3.X R4, PT, PT, R151, UR14, RZ, P4, !PT ;  /* 0x0000000e97047c10 */ /* 0x001fca000a7fe4ff */
[----:B------:R0:W-:Y:S04]  /*4a220*/  STL [R1+0x7b8], R4 ;  /* 0x0007b80401007387 */ /* 0x0001e80000100800 */
[----:B------:R-:W4:Y:S01]  /*4a230*/  LDL.LU.64 R150, [R1+0x490] ;  /* 0x0004900001967983 */ /* 0x000f220000300a00 */
        /* <DEDUP_REMOVED lines=8> */
[----:B------:R-:W4:Y:S04]  /*4a2c0*/  LDL.LU R5, [R1+0x1a0c] ;  /* 0x001a0c0001057983 */ /* 0x000f280000300800 */
[----:B------:R-:W4:Y:S01]  /*4a2d0*/  LDL.LU R20, [R1+0x1a18] ;  /* 0x001a180001147983 */ /* 0x000f220000300800 */
[----:B------:R-:W-:Y:S02]  /*4a2e0*/  ISETP.GT.AND P4, PT, R2, 0x92, PT ;  /* 0x000000920200780c */ /* 0x000fe40003f84270 */
[----:B------:R-:W-:-:S02]  /*4a2f0*/  PRMT R90, RZ, 0x7610, R90 ;  /* 0x00007610ff5a7816 */ /* 0x000fc4000000005a */
[----:B--2---:R-:W-:-:S05]  /*4a300*/  IADD3 R4, P6, PT, R98, UR12, RZ ;  /* 0x0000000c62047c10 */ /* 0x004fca000ffde0ff */
[----:B------:R-:W-:Y:S01]  /*4a310*/  STL [R1+0x1e04], R4 ;  /* 0x001e040401007387 */ /* 0x000fe20000100800 */
[----:B---3--:R-:W-:-:S03]  /*4a320*/  IADD3 R3, P1, PT, R140, UR12, RZ ;  /* 0x0000000c8c037c10 */ /* 0x008fc6000ff3e0ff */
[----:B------:R-:W2:Y:S04]  /*4a330*/  LDL.LU R139, [R1+0x1a14] ;  /* 0x001a1400018b7983 */ /* 0x000ea80000300800 */
[----:B------:R0:W-:Y:S01]  /*4a340*/  STL [R1+0x1e08], R3 ;  /* 0x001e080301007387 */ /* 0x0001e20000100800 */
[----:B------:R-:W-:Y:S02]  /*4a350*/  IADD3.X R6, PT, PT, R141, UR14, RZ, P1, !PT ;  /* 0x0000000e8d067c10 */ /* 0x000fe40008ffe4ff */
[----:B----4-:R-:W-:Y:S02]  /*4a360*/  IADD3 R91, P5, PT, R91, UR13, RZ ;  /* 0x0000000d5b5b7c10 */ /* 0x010fe4000ffbe0ff */
[----:B0-----:R-:W-:Y:S02]  /*4a370*/  IADD3.X R3, PT, PT, R99, UR14, RZ, P6, !PT ;  /* 0x0000000e63037c10 */ /* 0x001fe4000b7fe4ff */
[----:B------:R-:W3:Y:S04]  /*4a380*/  LDL.LU.64 R98, [R1+0x2860] ;  /* 0x0028600001627983 */ /* 0x000ee80000300a00 */
[----:B------:R-:W4:Y:S01]  /*4a390*/  LDL.LU R23, [R1+0x1a20] ;  /* 0x001a200001177983 */ /* 0x000f220000300800 */
[----:B------:R-:W-:-:S03]  /*4a3a0*/  IADD3 R4, P1, PT, R150, UR12, RZ ;  /* 0x0000000c96047c10 */ /* 0x000fc6000ff3e0ff */
[----:B------:R0:W-:Y:S04]  /*4a3b0*/  STL [R1+0x58], R15 ;  /* 0x0000580f01007387 */ /* 0x0001e80000100800 */
[----:B0-----:R-:W3:Y:S04]  /*4a3c0*/  LDL.LU R15, [R1+0x1a28] ;  /* 0x001a2800010f7983 */ /* 0x001ee80000300800 */
[----:B------:R0:W-:Y:S04]  /*4a3d0*/  STL [R1+0x478], R3 ;  /* 0x0004780301007387 */ /* 0x0001e80000100800 */
[----:B------:R-:W-:Y:S04]  /*4a3e0*/  STL [R1+0x1a10], R91 ;  /* 0x001a105b01007387 */ /* 0x000fe80000100800 */
[----:B0-----:R-:W3:Y:S01]  /*4a3f0*/  LDL.LU R3, [R1+0x1a30] ;  /* 0x001a300001037983 */ /* 0x001ee20000300800 */
[----:B------:R-:W-:-:S03]  /*4a400*/  IADD3.X R5, PT, PT, R5, UR9, RZ, P5, !PT ;  /* 0x0000000905057c10 */ /* 0x000fc6000affe4ff */
[----:B------:R-:W-:Y:S04]  /*4a410*/  STL [R1+0x7c0], R6 ;  /* 0x0007c00601007387 */ /* 0x000fe80000100800 */
[----:B------:R-:W3:Y:S01]  /*4a420*/  LDL.LU.64 R140, [R1+0x7c8] ;  /* 0x0007c800018c7983 */ /* 0x000ee20000300a00 */
[----:B------:R-:W-:-:S03]  /*4a430*/  IADD3 R20, P5, PT, R20, UR13, RZ ;  /* 0x0000000d14147c10 */ /* 0x000fc6000ffbe0ff */
[----:B------:R-:W3:Y:S04]  /*4a440*/  LDL.LU R138, [R1+0x1a1c] ;  /* 0x001a1c00018a7983 */ /* 0x000ee80000300800 */
[----:B------:R0:W-:Y:S04]  /*4a450*/  STL [R1+0x1e0c], R4 ;  /* 0x001e0c0401007387 */ /* 0x0001e80000100800 */
[----:B------:R-:W-:Y:S04]  /*4a460*/  STL [R1+0x1a0c], R5 ;  /* 0x001a0c0501007387 */ /* 0x000fe80000100800 */
[----:B------:R-:W3:Y:S01]  /*4a470*/  LDL.LU R19, [R1+0x1a24] ;  /* 0x001a240001137983 */ /* 0x000ee20000300800 */
[----:B0-----:R-:W-:-:S03]  /*4a480*/  IADD3.X R4, PT, PT, R151, UR14, RZ, P1, !PT ;  /* 0x0000000e97047c10 */ /* 0x001fc60008ffe4ff */
[----:B------:R-:W3:Y:S04]  /*4a490*/  LDL.LU R6, [R1+0x1a2c] ;  /* 0x001a2c0001067983 */ /* 0x000ee80000300800 */
[----:B------:R-:W3:Y:S04]  /*4a4a0*/  LDL.LU.64 R150, [R1+0x2858] ;  /* 0x0028580001967983 */ /* 0x000ee80000300a00 */
        /* <DEDUP_REMOVED lines=8> */
[----:B------:R-:W-:Y:S01]  /*4a530*/  STL [R1+0x1a14], R139 ;  /* 0x001a148b01007387 */ /* 0x000fe20000100800 */
[----:B------:R-:W-:-:S05]  /*4a540*/  @P6 IMAD.MOV.U32 R5, RZ, RZ, R139 ;  /* 0x000000ffff056224 */ /* 0x000fca00078e008b */
[----:B------:R0:W5:Y:S04]  /*4a550*/  @P6 LDG.E.U16 R77, desc[UR20][R4.64] ;  /* 0x00000014044d6981 */ /* 0x000168000c1e1500 */
[----:B---3--:R1:W-:Y:S04]  /*4a560*/  STL [R1+0x54], R90 ;  /* 0x0000545a01007387 */ /* 0x0083e80000100800 */
[----:B-1----:R-:W2:Y:S04]  /*4a570*/  LDL.LU.64 R90, [R1+0x498] ;  /* 0x00049800015a7983 */ /* 0x002ea80000300a00 */
[----:B------:R-:W3:Y:S01]  /*4a580*/  LDL.LU.64 R4, [R1+0x7d0] ;  /* 0x0007d00001047983 */ /* 0x000ee20000300a00 */
[----:B----4-:R-:W-:-:S02]  /*4a590*/  IADD3 R23, P5, PT, R23, UR13, RZ ;  /* 0x0000000d17177c10 */ /* 0x010fc4000ffbe0ff */
[----:B------:R-:W-:Y:S02]  /*4a5a0*/  IADD3 R15, P4, PT, R15, UR13, RZ ;  /* 0x0000000d0f0f7c10 */ /* 0x000fe4000ff9e0ff */
[----:B------:R-:W-:Y:S02]  /*4a5b0*/  IADD3 R20, P6, PT, R140, UR12, RZ ;  /* 0x0000000c8c147c10 */ /* 0x000fe4000ffde0ff */
[----:B------:R-:W-:Y:S01]  /*4a5c0*/  IADD3 R3, P1, PT, R3, UR13, RZ ;  /* 0x0000000d03037c10 */ /* 0x000fe2000ff3e0ff */
[----:B------:R-:W-:Y:S01]  /*4a5d0*/  STL [R1+0x1a20], R23 ;  /* 0x001a201701007387 */ /* 0x000fe20000100800 */
[----:B------:R-:W-:Y:S02]  /*4a5e0*/  IADD3.X R138, PT, PT, R138, UR9, RZ, P5, !PT ;  /* 0x000000098a8a7c10 */ /* 0x000fe4000affe4ff */
[----:B------:R-:W-:Y:S01]  /*4a5f0*/  IADD3.X R19, PT, PT, R19, UR9, RZ, P4, !PT ;  /* 0x0000000913137c10 */ /* 0x000fe2000a7fe4ff */
[----:B------:R-:W-:Y:S01]  /*4a600*/  STL [R1+0x1a28], R15 ;  /* 0x001a280f01007387 */ /* 0x000fe20000100800 */
[----:B------:R-:W-:-:S03]  /*4a610*/  IADD3.X R6, PT, PT, R6, UR9, RZ, P1, !PT ;  /* 0x0000000906067c10 */ /* 0x000fc60008ffe4ff */
[----:B------:R2:W-:Y:S01]  /*4a620*/  STL [R1+0x7c8], R20 ;  /* 0x0007c81401007387 */ /* 0x0005e20000100800 */
[----:B------:R-:W-:-:S03]  /*4a630*/  IADD3.X R139, PT, PT, R141, UR14, RZ, P6, !PT ;  /* 0x0000000e8d8b7c10 */ /* 0x000fc6000b7fe4ff */
[----:B------:R-:W-:Y:S01]  /*4a640*/  STL [R1+0x1a1c], R138 ;  /* 0x001a1c8a01007387 */ /* 0x000fe20000100800 */
[----:B------:R-:W-:-:S03]  /*4a650*/  ISETP.GT.AND P1, PT, R2, 0x94, PT ;  /* 0x000000940200780c */ /* 0x000fc60003f24270 */
        /* <DEDUP_REMOVED lines=11> */
[----:B-1----:R-:W-:-:S03]  /*4a710*/  IADD3.X R20, PT, PT, R91, UR14, RZ, P4, !PT ;  /* 0x0000000e5b147c10 */ /* 0x002fc6000a7fe4ff */
[----:B------:R-:W2:Y:S01]  /*4a720*/  LDL.LU.64 R90, [R1+0x4a8] ;  /* 0x0004a800015a7983 */ /* 0x000ea20000300a00 */
[----:B---3--:R-:W-:-:S03]  /*4a730*/  IADD3 R139, P4, PT, R4, UR12, RZ ;  /* 0x0000000c048b7c10 */ /* 0x008fc6000ff9e0ff */
[----:B------:R1:W-:Y:S01]  /*4a740*/  STL [R1+0x49c], R20 ;  /* 0x00049c1401007387 */ /* 0x0003e20000100800 */
[----:B0-----:R-:W-:-:S03]  /*4a750*/  IADD3.X R4, PT, PT, R5, UR14, RZ, P4, !PT ;  /* 0x0000000e05047c10 */ /* 0x001fc6000a7fe4ff */
[----:B------:R-:W3:Y:S01]  /*4a760*/  LDL.LU.64 R140, [R1+0x7d8] ;  /* 0x0007d800018c7983 */ /* 0x000ee20000300a00 */
[----:B------:R-:W-:-:S03]  /*4a770*/  @P1 IMAD.MOV.U32 R5, RZ, RZ, R138 ;  /* 0x000000ffff051224 */ /* 0x000fc600078e008a */
[----:B-1----:R-:W4:Y:S04]  /*4a780*/  LDL.LU R20, [R1+0x1a38] ;  /* 0x001a380001147983 */ /* 0x002f280000300800 */
[----:B------:R-:W-:Y:S04]  /*4a790*/  STL [R1+0x1e00], R139 ;  /* 0x001e008b01007387 */ /* 0x000fe80000100800 */
        /* <DEDUP_REMOVED lines=51> */
[C---:B------:R-:W-:Y:S02]  /*4aad0*/  @P6 LOP3.LUT R4, R5.reuse, R4, RZ, 0x3c, !PT ;  /* 0x0000000405046212 */ /* 0x040fe400078e3cff */
[----:B------:R-:W-:Y:S02]  /*4aae0*/  PRMT R91, RZ, 0x7610, R91 ;  /* 0x00007610ff5b7816 */ /* 0x000fe4000000005b */
        /* <DEDUP_REMOVED lines=15> */
[----:B--2---:R-:W-:-:S02]  /*4abe0*/  IADD3.X R19, PT, PT, R19, UR9, RZ, P4, !PT ;  /* 0x0000000913137c10 */ /* 0x004fc4000a7fe4ff */
[----:B---3--:R-:W-:Y:S02]  /*4abf0*/  IADD3.X R6, PT, PT, R6, UR9, RZ, P1, !PT ;  /* 0x0000000906067c10 */ /* 0x008fe40008ffe4ff */
[----:B------:R-:W-:Y:S01]  /*4ac00*/  ISETP.GT.AND P1, PT, R2, 0x99, PT ;  /* 0x000000990200780c */ /* 0x000fe20003f24270 */
        /* <DEDUP_REMOVED lines=21> */
[----:B------:R0:W-:Y:S01]  /*4ad60*/  STL [R1+0x7e8], R4 ;  /* 0x0007e80401007387 */ /* 0x0001e20000100800 */
[----:B------:R-:W-:-:S02]  /*4ad70*/  ISETP.GT.AND P6, PT, R2, 0x9b, PT ;  /* 0x0000009b0200780c */ /* 0x000fc40003fc4270 */
[----:B------:R-:W-:Y:S01]  /*4ad80*/  PRMT R81, RZ, 0x7610, R81 ;  /* 0x00007610ff517816 */ /* 0x000fe20000000051 */
[----:B------:R-:W4:Y:S01]  /*4ad90*/  LDL.LU R139, [R1+0x1a5c] ;  /* 0x001a5c00018b7983 */ /* 0x000f220000300800 */
[----:B0-----:R-:W-:-:S05]  /*4ada0*/  @P1 IMAD.MOV.U32 R4, RZ, RZ, R23 ;  /* 0x000000ffff041224 */ /* 0x001fca00078e0017 */
[----:B------:R0:W5:Y:S02]  /*4adb0*/  @P1 LDG.E.U16 R80, desc[UR20][R4.64] ;  /* 0x0000001404501981 */ /* 0x000164000c1e1500 */
[----:B0-----:R-:W-:Y:S02]  /*4adc0*/  @P5 IMAD.MOV.U32 R4, RZ, RZ, R15 ;  /* 0x000000ffff045224 */ /* 0x001fe400078e000f */
[----:B------:R-:W-:-:S05]  /*4add0*/  @P5 IMAD.MOV.U32 R5, RZ, RZ, R19 ;  /* 0x000000ffff055224 */ /* 0x000fca00078e0013 */
[----:B------:R0:W4:Y:S02]  /*4ade0*/  @P5 LDG.E.U16 R7, desc[UR20][R4.64] ;  /* 0x0000001404075981 */ /* 0x000124000c1e1500 */
[----:B0-----:R-:W-:Y:S02]  /*4adf0*/  @P6 IMAD.MOV.U32 R4, RZ, RZ, R0 ;  /* 0x000000ffff046224 */ /* 0x001fe400078e0000 */
[----:B------:R-:W-:Y:S02]  /*4ae00*/  @P6 IMAD.MOV.U32 R5, RZ, RZ, R6 ;  /* 0x000000ffff056224 */ /* 0x000fe400078e0006 */
[----:B------:R-:W4:Y:S04]  /*4ae10*/  LDL.LU R6, [R1+0x1a68] ;  /* 0x001a680001067983 */ /* 0x000f280000300800 */
[----:B------:R0:W5:Y:S04]  /*4ae20*/  @P6 LDG.E.U16 R81, desc[UR20][R4.64] ;  /* 0x0000001404516981 */ /* 0x000168000c1e1500 */
[----:B------:R-:W4:Y:S01]  /*4ae30*/  LDL.LU.64 R4, [R1+0x4f0] ;  /* 0x0004f00001047983 */ /* 0x000f220000300a00 */
[----:B--2---:R-:W-:-:S02]  /*4ae40*/  IADD3 R15, P6, PT, R140, UR12, RZ ;  /* 0x0000000c8c0f7c10 */ /* 0x004fc4000ffde0ff */
[----:B---3--:R-:W-:Y:S01]  /*4ae50*/  IADD3 R0, P1, PT, R20, UR12, RZ ;  /* 0x0000000c14007c10 */ /* 0x008fe2000ff3e0ff */
[----:B----4-:R1:W-:Y:S04]  /*4ae60*/  STL [R1+0x3c], R7 ;  /* 0x00003c0701007387 */ /* 0x0103e80000100800 */
[----:B-1----:R-:W2:Y:S04]  /*4ae70*/  LDL.LU R7, [R1+0x1a64] ;  /* 0x001a640001077983 */ /* 0x002ea80000300800 */
[----:B------:R1:W-:Y:S04]  /*4ae80*/  STL [R1+0x1ddc], R15 ;  /* 0x001ddc0f01007387 */ /* 0x0003e80000100800 */
[----:B------:R3:W-:Y:S01]  /*4ae90*/  STL [R1+0x1de0], R0 ;  /* 0x001de00001007387 */ /* 0x0007e20000100800 */
[----:B-1----:R-:W-:-:S03]  /*4aea0*/  IADD3.X R15, PT, PT, R141, UR14, RZ, P6, !PT ;  /* 0x0000000e8d0f7c10 */ /* 0x002fc6000b7fe4ff */
[----:B------:R-:W4:Y:S04]  /*4aeb0*/  LDL.LU R141, [R1+0x2840] ;  /* 0x00284000018d7983 */ /* 0x000f280000300800 */
[----:B---3--:R-:W3:Y:S01]  /*4aec0*/  LDL.LU R0, [R1+0x1a70] ;  /* 0x001a700001007983 */ /* 0x008ee20000300800 */
[----:B------:R-:W-:Y:S02]  /*4aed0*/  IADD3 R91, P5, PT, R91, UR13, RZ ;  /* 0x0000000d5b5b7c10 */ /* 0x000fe4000ffbe0ff */
[----:B------:R-:W-:Y:S01]  /*4aee0*/  ISETP.GT.AND P4, PT, R2, 0x9c, PT ;  /* 0x0000009c0200780c */ /* 0x000fe20003f84270 */
[----:B------:R-:W4:Y:S01]  /*4aef0*/  LDL.LU R23, [R1+0x1a78] ;  /* 0x001a780001177983 */ /* 0x000f220000300800 */
[----:B------:R-:W-:Y:S02]  /*4af00*/  IADD3.X R20, PT, PT, R21, UR14, RZ, P1, !PT ;  /* 0x0000000e15147c10 */ /* 0x000fe40008ffe4ff */
[----:B------:R-:W-:Y:S01]  /*4af10*/  IADD3 R19, P1, PT, R4, UR12, RZ ;  /* 0x0000000c04137c10 */ /* 0x000fe2000ff3e0ff */
[----:B------:R1:W-:Y:S01]  /*4af20*/  STL [R1+0x4d8], R15 ;  /* 0x0004d80f01007387 */ /* 0x0003e20000100800 */
[----:B------:R-:W-:-:S03]  /*4af30*/  IADD3.X R139, PT, PT, R139, UR9, RZ, P5, !PT ;  /* 0x000000098b8b7c10 */ /* 0x000fc6000affe4ff */
[----:B------:R-:W-:Y:S01]  /*4af40*/  STL [R1+0x1a60], R91 ;  /* 0x001a605b01007387 */ /* 0x000fe20000100800 */
[----:B------:R-:W-:Y:S02]  /*4af50*/  ISETP.GT.AND P6, PT, R2, 0x9d, PT ;  /* 0x0000009d0200780c */ /* 0x000fe40003fc4270 */
[----:B------:R-:W-:Y:S01]  /*4af60*/  IADD3 R6, P5, PT, R6, UR13, RZ ;  /* 0x0000000d06067c10 */ /* 0x000fe2000ffbe0ff */
[----:B-1----:R-:W4:Y:S01]  /*4af70*/  LDL.LU R15, [R1+0x1a80] ;  /* 0x001a8000010f7983 */ /* 0x002f220000300800 */
[----:B0-----:R-:W-:-:S03]  /*4af80*/  IADD3.X R4, PT, PT, R5, UR14, RZ, P1, !PT ;  /* 0x0000000e05047c10 */ /* 0x001fc60008ffe4ff */
[----:B------:R0:W-:Y:S01]  /*4af90*/  STL [R1+0x7f0], R20 ;  /* 0x0007f01401007387 */ /* 0x0001e20000100800 */
[----:B------:R-:W-:Y:S01]  /*4afa0*/  PRMT R90, RZ, 0x7610, R90 ;  /* 0x00007610ff5a7816 */ /* 0x000fe2000000005a */
[----:B------:R-:W-:Y:S02]  /*4afb0*/  @P4 IMAD.MOV.U32 R5, RZ, RZ, R139 ;  /* 0x000000ffff054224 */ /* 0x000fe400078e008b */
[----:B0-----:R-:W4:Y:S04]  /*4afc0*/  LDL.LU.64 R20, [R1+0x7f8] ;  /* 0x0007f80001147983 */ /* 0x001f280000300a00 */
[----:B------:R-:W4:Y:S04]  /*4afd0*/  LDL.LU R140, [R1+0x1a74] ;  /* 0x001a7400018c7983 */ /* 0x000f280000300800 */
[----:B------:R0:W-:Y:S04]  /*4afe0*/  STL [R1+0x1de4], R19 ;  /* 0x001de41301007387 */ /* 0x0001e80000100800 */
[----:B------:R-:W-:Y:S04]  /*4aff0*/  STL [R1+0x1a5c], R139 ;  /* 0x001a5c8b01007387 */ /* 0x000fe80000100800 */
        /* <DEDUP_REMOVED lines=10> */
[----:B------:R1:W5:Y:S04]  /*4b0a0*/  @P6 LDG.E.U16 R82, desc[UR20][R4.64] ;  /* 0x0000001404526981 */ /* 0x000368000c1e1500 */
[----:B0-----:R-:W2:Y:S01]  /*4b0b0*/  LDL.LU.64 R6, [R1+0x4f8] ;  /* 0x0004f80001067983 */ /* 0x001ea20000300a00 */
[----:B---3--:R-:W-:-:S05]  /*4b0c0*/  IADD3 R0, P5, PT, R0, UR13, RZ ;  /* 0x0000000d00007c10 */ /* 0x008fca000ffbe0ff */
[----:B------:R0:W-:Y:S04]  /*4b0d0*/  STL [R1+0x1a70], R0 ;  /* 0x001a700001007387 */ /* 0x0001e80000100800 */
[----:B------:R-:W3:Y:S01]  /*4b0e0*/  LDL.LU R4, [R1+0x1a6c] ;  /* 0x001a6c0001047983 */ /* 0x000ee20000300800 */
[----:B----4-:R-:W-:Y:S01]  /*4b0f0*/  IADD3 R15, P1, PT, R15, UR13, RZ ;  /* 0x0000000d0f0f7c10 */ /* 0x010fe2000ff3e0ff */
[----:B-1----:R-:W-:Y:S01]  /*4b100*/  IMAD.MOV.U32 R5, RZ, RZ, R0 ;  /* 0x000000ffff057224 */ /* 0x002fe200078e0000 */
[----:B------:R-:W-:Y:S02]  /*4b110*/  IADD3 R23, P4, PT, R23, UR13, RZ ;  /* 0x0000000d17177c10 */ /* 0x000fe4000ff9e0ff */
[----:B0-----:R-:W-:Y:S02]  /*4b120*/  IADD3 R0, P6, PT, R20, UR12, RZ ;  /* 0x0000000c14007c10 */ /* 0x001fe4000ffde0ff */
[----:B------:R-:W-:-:S02]  /*4b130*/  IADD3.X R140, PT, PT, R140, UR9, RZ, P4, !PT ;  /* 0x000000098c8c7c10 */ /* 0x000fc4000a7fe4ff */
[----:B------:R-:W-:Y:S02]  /*4b140*/  IADD3.X R19, PT, PT, R19, UR9, RZ, P1, !PT ;  /* 0x0000000913137c10 */ /* 0x000fe40008ffe4ff */
[----:B------:R-:W-:Y:S02]  /*4b150*/  ISETP.GT.AND P1, PT, R2, 0x9e, PT ;  /* 0x0000009e0200780c */ /* 0x000fe40003f24270 */
[----:B------:R-:W-:Y:S02]  /*4b160*/  PRMT R141, RZ, 0x7610, R141 ;  /* 0x00007610ff8d7816 */ /* 0x000fe4000000008d */
[----:B------:R-:W-:Y:S01]  /*4b170*/  PRMT R83, RZ, 0x7610, R83 ;  /* 0x00007610ff537816 */ /* 0x000fe20000000053 */
[----:B------:R0:W-:Y:S04]  /*4b180*/  STL [R1+0x38], R90 ;  /* 0x0000385a01007387 */ /* 0x0001e80000100800 */
[----:B0-----:R-:W4:Y:S04]  /*4b190*/  LDL.LU.64 R90, [R1+0x800] ;  /* 0x00080000015a7983 */ /* 0x001f280000300a00 */
[----:B------:R-:W-:Y:S04]  /*4b1a0*/  STL [R1+0x1a78], R23 ;  /* 0x001a781701007387 */ /* 0x000fe80000100800 */
[----:B------:R2:W-:Y:S01]  /*4b1b0*/  STL [R1+0x7f8], R0 ;  /* 0x0007f80001007387 */ /* 0x0005e20000100800 */
[----:B------:R-:W-:-:S02]  /*4b1c0*/  PRMT R14, RZ, 0x7610, R14 ;  /* 0x00007610ff0e7816 */ /* 0x000fc4000000000e */
[----:B--2---:R-:W-:Y:S02]  /*4b1d0*/  IADD3 R0, P4, PT, R6, UR12, RZ ;  /* 0x0000000c06007c10 */ /* 0x004fe4000ff9e0ff */
[----:B---3--:R-:W-:Y:S02]  /*4b1e0*/  IADD3.X R4, PT, PT, R4, UR9, RZ, P5, !PT ;  /* 0x0000000904047c10 */ /* 0x008fe4000affe4ff */
[----:B------:R-:W-:Y:S02]  /*4b1f0*/  ISETP.GT.AND P5, PT, R2, 0x9f, PT ;  /* 0x0000009f0200780c */ /* 0x000fe40003fa4270 */
[-C--:B------:R-:W-:Y:S01]  /*4b200*/  @P1 LOP3.LUT R5, R5, R4.reuse, RZ, 0x3c, !PT ;  /* 0x0000000405051212 */ /* 0x080fe200078e3cff */
[----:B------:R0:W-:Y:S04]  /*4b210*/  STL [R1+0x1a6c], R4 ;  /* 0x001a6c0401007387 */ /* 0x0001e80000100800 */
[----:B------:R-:W-:Y:S04]  /*4b220*/  STL [R1+0x1a80], R15 ;  /* 0x001a800f01007387 */ /* 0x000fe80000100800 */
[----:B------:R-:W-:Y:S01]  /*4b230*/  STL [R1+0x1a74], R140 ;  /* 0x001a748c01007387 */ /* 0x000fe20000100800 */
[----:B0-----:R-:W-:-:S03]  /*4b240*/  @P1 LOP3.LUT R4, R5, R4, RZ, 0x3c, !PT ;  /* 0x0000000405041212 */ /* 0x001fc600078e3cff */
[----:B------:R-:W-:Y:S04]  /*4b250*/  STL [R1+0x1a7c], R19 ;  /* 0x001a7c1301007387 */ /* 0x000fe80000100800 */
[----:B------:R0:W-:Y:S01]  /*4b260*/  STL [R1+0x1dd4], R0 ;  /* 0x001dd40001007387 */ /* 0x0001e20000100800 */
[----:B------:R-:W-:-:S05]  /*4b270*/  @P1 LOP3.LUT R5, R5, R4, RZ, 0x3c, !PT ;  /* 0x0000000405051212 */ /* 0x000fca00078e3cff */
[----:B------:R1:W2:Y:S01]  /*4b280*/  @P1 LDG.E.U16 R141, desc[UR20][R4.64] ;  /* 0x00000014048d1981 */ /* 0x0002a2000c1e1500 */
[----:B0-----:R-:W-:Y:S02]  /*4b290*/  IADD3.X R0, PT, PT, R21, UR14, RZ, P6, !PT ;  /* 0x0000000e15007c10 */ /* 0x001fe4000b7fe4ff */
[----:B------:R-:W-:Y:S01]  /*4b2a0*/  ISETP.GT.AND P6, PT, R2, 0xa0, PT ;  /* 0x000000a00200780c */ /* 0x000fe20003fc4270 */
[----:B-1----:R-:W-:Y:S02]  /*4b2b0*/  @P5 IMAD.MOV.U32 R4, RZ, RZ, R23 ;  /* 0x000000ffff045224 */ /* 0x002fe400078e0017 */
[----:B------:R-:W-:-:S05]  /*4b2c0*/  @P5 IMAD.MOV.U32 R5, RZ, RZ, R140 ;  /* 0x000000ffff055224 */ /* 0x000fca00078e008c */
[----:B------:R0:W5:Y:S05]  /*4b2d0*/  @P5 LDG.E.U16 R83, desc[UR20][R4.64] ;  /* 0x0000001404535981 */ /* 0x00016a000c1e1500 */
[----:B0-----:R-:W-:Y:S02]  /*4b2e0*/  @P6 IMAD.MOV.U32 R4, RZ, RZ, R15 ;  /* 0x000000ffff046224 */ /* 0x001fe400078e000f */
[----:B------:R-:W-:-:S05]  /*4b2f0*/  @P6 IMAD.MOV.U32 R5, RZ, RZ, R19 ;  /* 0x000000ffff056224 */ /* 0x000fca00078e0013 */
[----:B------:R-:W3:Y:S01]  /*4b300*/  @P6 LDG.E.U16 R14, desc[UR20][R4.64] ;  /* 0x00000014040e6981 */ /* 0x000ee2000c1e1500 */
[----:B------:R-:W-:-:S03]  /*4b310*/  IADD3.X R20, PT, PT, R7, UR14, RZ, P4, !PT ;  /* 0x0000000e07147c10 */ /* 0x000fc6000a7fe4ff */
[----:B------:R4:W-:Y:S04]  /*4b320*/  STL [R1+0x4f8], R0 ;  /* 0x0004f80001007387 */ /* 0x0009e80000100800 */
[----:B------:R-:W2:Y:S01]  /*4b330*/  LDL.LU.64 R6, [R1+0x508] ;  /* 0x0005080001067983 */ /* 0x000ea20000300a00 */
[----:B----4-:R-:W-:-:S03]  /*4b340*/  IADD3 R0, P4, PT, R90, UR12, RZ ;  /* 0x0000000c5a007c10 */ /* 0x010fc6000ff9e0ff */
[----:B------:R0:W-:Y:S04]  /*4b350*/  STL [R1+0x4fc], R20 ;  /* 0x0004fc1401007387 */ /* 0x0001e80000100800 */
[----:B0-----:R-:W4:Y:S04]  /*4b360*/  LDL.LU.64 R20, [R1+0x808] ;  /* 0x0008080001147983 */ /* 0x001f280000300a00 */
[----:B------:R0:W-:Y:S04]  /*4b370*/  STL [R1+0x1dd8], R0 ;  /* 0x001dd80001007387 */ /* 0x0001e80000100800 */
[----:B------:R-:W4:Y:S01]  /*4b380*/  LDL.LU R139, [R1+0x1a88] ;  /* 0x001a8800018b7983 */ /* 0x000f220000300800 */
[----:B0-----:R-:W-:-:S03]  /*4b390*/  IADD3.X R0, PT, PT, R91, UR14, RZ, P4, !PT ;  /* 0x0000000e5b007c10 */ /* 0x001fc6000a7fe4ff */
[----:B------:R-:W4:Y:S04]  /*4b3a0*/  LDL.LU.64 R90, [R1+0x2838] ;  /* 0x00283800015a7983 */ /* 0x000f280000300a00 */
[----:B------:R0:W-:Y:S04]  /*4b3b0*/  STL [R1+0x800], R0 ;  /* 0x0008000001007387 */ /* 0x0001e80000100800 */
[----:B0-----:R-:W4:Y:S04]  /*4b3c0*/  LDL.LU R0, [R1+0x2830] ;  /* 0x0028300001007983 */ /* 0x001f280000300800 */
[----:B------:R-:W4:Y:S04]  /*4b3d0*/  LDL.LU R140, [R1+0x1a84] ;  /* 0x001a8400018c7983 */ /* 0x000f280000300800 */
[----:B------:R-:W4:Y:S04]  /*4b3e0*/  LDL.LU.64 R4, [R1+0x520] ;  /* 0x0005200001047983 */ /* 0x000f280000300a00 */
[----:B---3--:R0:W-:Y:S04]  /*4b3f0*/  STL [R1+0x30], R14 ;  /* 0x0000300e01007387 */ /* 0x0081e80000100800 */
[----:B0-----:R-:W3:Y:S04]  /*4b400*/  LDL.LU R14, [R1+0x1a90] ;  /* 0x001a9000010e7983 */ /* 0x001ee80000300800 */
[----:B------:R-:W3:Y:S01]  /*4b410*/  LDL.LU R15, [R1+0x1a8c] ;  /* 0x001a8c00010f7983 */ /* 0x000ee20000300800 */
[----:B--2---:R-:W-:-:S04]  /*4b420*/  IADD3 R23, P6, PT, R6, UR12, RZ ;  /* 0x0000000c06177c10 */ /* 0x004fc8000ffde0ff */
[----:B------:R-:W-:Y:S01]  /*4b430*/  IADD3.X R6, PT, PT, R7, UR14, RZ, P6, !PT ;  /* 0x0000000e07067c10 */ /* 0x000fe2000b7fe4ff */
[----:B------:R-:W-:Y:S01]  /*4b440*/  STL [R1+0x1dc8], R23 ;  /* 0x001dc81701007387 */ /* 0x000fe20000100800 */
[----:B----4-:R-:W-:Y:S02]  /*4b450*/  IADD3 R19, P1, PT, R20, UR12, RZ ;  /* 0x0000000c14137c10 */ /* 0x010fe4000ff3e0ff */
[----:B------:R-:W-:-:S03]  /*4b460*/  ISETP.GT.AND P4, PT, R2, 0xa1, PT ;  /* 0x000000a10200780c */ /* 0x000fc60003f84270 */
[----:B------:R-:W-:Y:S01]  /*4b470*/  STL [R1+0x1dcc], R19 ;  /* 0x001dcc1301007387 */ /* 0x000fe20000100800 */
[----:B------:R-:W-:Y:S02]  /*4b480*/  IADD3.X R20, PT, PT, R21, UR14, RZ, P1, !PT ;  /* 0x0000000e15147c10 */ /* 0x000fe40008ffe4ff */
[----:B------:R-:W-:Y:S01]  /*4b490*/  IADD3 R139, P5, PT, R139, UR13, RZ ;  /* 0x0000000d8b8b7c10 */ /* 0x000fe2000ffbe0ff */
[----:B------:R0:W-:Y:S01]  /*4b4a0*/  STL [R1+0x34], R141 ;  /* 0x0000348d01007387 */ /* 0x0001e20000100800 */
[----:B------:R-:W-:-:S03]  /*4b4b0*/  ISETP.GT.AND P6, PT, R2, 0xa2, PT ;  /* 0x000000a20200780c */ /* 0x000fc60003fc4270 */
[----:B0-----:R-:W2:Y:S04]  /*4b4c0*/  LDL.LU R141, [R1+0x1a98] ;  /* 0x001a9800018d7983 */ /* 0x001ea80000300800 */
[----:B------:R-:W4:Y:S04]  /*4b4d0*/  LDL.LU R19, [R1+0x1aa0] ;  /* 0x001aa00001137983 */ /* 0x000f280000300800 */
[----:B------:R0:W-:Y:S04]  /*4b4e0*/  STL [R1+0x508], R6 ;  /* 0x0005080601007387 */ /* 0x0001e80000100800 */
[----:B------:R-:W-:Y:S01]  /*4b4f0*/  STL [R1+0x1a88], R139 ;  /* 0x001a888b01007387 */ /* 0x000fe20000100800 */
[----:B------:R-:W-:-:S03]  /*4b500*/  IADD3.X R140, PT, PT, R140, UR9, RZ, P5, !PT ;  /* 0x000000098c8c7c10 */ /* 0x000fc6000affe4ff */
[----:B0-----:R-:W2:Y:S01]  /*4b510*/  LDL.LU R6, [R1+0x1aa8] ;  /* 0x001aa80001067983 */ /* 0x001ea20000300800 */
[----:B------:R-:W-:-:S03]  /*4b520*/  IADD3 R7, P1, PT, R4, UR12, RZ ;  /* 0x0000000c04077c10 */ /* 0x000fc6000ff3e0ff */
[----:B------:R0:W-:Y:S01]  /*4b530*/  STL [R1+0x808], R20 ;  /* 0x0008081401007387 */ /* 0x0001e20000100800 */
[----:B------:R-:W-:Y:S01]  /*4b540*/  IADD3.X R4, PT, PT, R5, UR14, RZ, P1, !PT ;  /* 0x0000000e05047c10 */ /* 0x000fe20008ffe4ff */
[----:B------:R-:W-:Y:S01]  /*4b550*/  @P4 IMAD.MOV.U32 R5, RZ, RZ, R140 ;  /* 0x000000ffff054224 */ /* 0x000fe200078e008c */
[----:B------:R-:W-:Y:S01]  /*4b560*/  PRMT R84, RZ, 0x7610, R84 ;  /* 0x00007610ff547816 */ /* 0x000fe20000000054 */
[----:B0-----:R-:W2:Y:S04]  /*4b570*/  LDL.LU.64 R20, [R1+0x810] ;  /* 0x0008100001147983 */ /* 0x001ea80000300a00 */
[----:B------:R-:W2:Y:S04]  /*4b580*/  LDL.LU R23, [R1+0x1a9c] ;  /* 0x001a9c0001177983 */ /* 0x000ea80000300800 */
[----:B------:R0:W-:Y:S04]  /*4b590*/  STL [R1+0x1dd0], R7 ;  /* 0x001dd00701007387 */ /* 0x0001e80000100800 */
[----:B------:R-:W-:Y:S04]  /*4b5a0*/  STL [R1+0x1a84], R140 ;  /* 0x001a848c01007387 */ /* 0x000fe80000100800 */
[----:B0-----:R-:W2:Y:S01]  /*4b5b0*/  LDL.LU R7, [R1+0x1aa4] ;  /* 0x001aa40001077983 */ /* 0x001ea20000300800 */
[----:B------:R-:W-:-:S02]  /*4b5c0*/  PRMT R138, RZ, 0x7610, R138 ;  /* 0x00007610ff8a7816 */ /* 0x000fc4000000008a */
[----:B---3--:R-:W-:-:S05]  /*4b5d0*/  IADD3 R14, P5, PT, R14, UR13, RZ ;  /* 0x0000000d0e0e7c10 */ /* 0x008fca000ffbe0ff */
[----:B------:R-:W-:Y:S01]  /*4b5e0*/  STL [R1+0x1a90], R14 ;  /* 0x001a900e01007387 */ /* 0x000fe20000100800 */
[----:B------:R-:W-:-:S03]  /*4b5f0*/  IADD3.X R15, PT, PT, R15, UR9, RZ, P5, !PT ;  /* 0x000000090f0f7c10 */ /* 0x000fc6000affe4ff */
[----:B------:R0:W-:Y:S02]  /*4b600*/  STL [R1+0x520], R4 ;  /* 0x0005200401007387 */ /* 0x0001e40000100800 */
        /* <DEDUP_REMOVED lines=10> */
[----:B--2---:R-:W-:-:S02]  /*4b6b0*/  IADD3 R141, P5, PT, R141, UR13, RZ ;  /* 0x0000000d8d8d7c10 */ /* 0x004fc4000ffbe0ff */
[----:B----4-:R-:W-:Y:S02]  /*4b6c0*/  IADD3 R19, P4, PT, R19, UR13, RZ ;  /* 0x0000000d13137c10 */ /* 0x010fe4000ff9e0ff */
[----:B------:R-:W-:Y:S02]  /*4b6d0*/  IADD3 R4, P6, PT, R20, UR12, RZ ;  /* 0x0000000c14047c10 */ /* 0x000fe4000ffde0ff */
        /* <DEDUP_REMOVED lines=23> */
[----:B0-----:R-:W3:Y:S04]  /*4b850*/  LDL.LU.64 R14, [R1+0x820] ;  /* 0x00082000010e7983 */ /* 0x001ee80000300a00 */
[----:B------:R0:W-:Y:S04]  /*4b860*/  STL [R1+0x1dc4], R4 ;  /* 0x001dc40401007387 */ /* 0x0001e80000100800 */
[----:B------:R-:W4:Y:S01]  /*4b870*/  LDL.LU R140, [R1+0x1ab0] ;  /* 0x001ab000018c7983 */ /* 0x000f220000300800 */
[----:B0-----:R-:W-:-:S03]  /*4b880*/  IADD3.X R4, PT, PT, R139, UR14, RZ, P4, !PT ;  /* 0x0000000e8b047c10 */ /* 0x001fc6000a7fe4ff */
        /* <DEDUP_REMOVED lines=11> */
[----:B------:R-:W-:Y:S01]  /*4b940*/  @P6 IMAD.MOV.U32 R5, RZ, RZ, R7 ;  /* 0x000000ffff056224 */ /* 0x000fe200078e0007 */
[----:B------:R-:W4:Y:S04]  /*4b950*/  LDL.LU R6, [R1+0x1ab8] ;  /* 0x001ab80001067983 */ /* 0x000f280000300800 */
[----:B------:R0:W5:Y:S04]  /*4b960*/  @P6 LDG.E.U16 R86, desc[UR20][R4.64] ;  /* 0x0000001404566981 */ /* 0x000168000c1e1500 */
[----:B------:R-:W4:Y:S04]  /*4b970*/  LDL.LU.64 R4, [R1+0x550] ;  /* 0x0005500001047983 */ /* 0x000f280000300a00 */
[----:B--2---:R3:W-:Y:S04]  /*4b980*/  STL [R1+0x28], R13 ;  /* 0x0000280d01007387 */ /* 0x0047e80000100800 */
[----:B------:R-:W2:Y:S01]  /*4b990*/  LDL.LU R7, [R1+0x1ab4] ;  /* 0x001ab40001077983 */ /* 0x000ea20000300800 */
[----:B------:R-:W-:-:S02]  /*4b9a0*/  IADD3 R19, P6, PT, R20, UR12, RZ ;  /* 0x0000000c14137c10 */ /* 0x000fc4000ffde0ff */
[----:B---3--:R-:W-:-:S03]  /*4b9b0*/  IADD3 R13, P1, PT, R14, UR12, RZ ;  /* 0x0000000c0e0d7c10 */ /* 0x008fc6000ff3e0ff */
[----:B------:R1:W-:Y:S01]  /*4b9c0*/  STL [R1+0x1da0], R19 ;  /* 0x001da01301007387 */ /* 0x0003e20000100800 */
[----:B----4-:R-:W-:Y:S02]  /*4b9d0*/  IADD3 R140, P5, PT, R140, UR13, RZ ;  /* 0x0000000d8c8c7c10 */ /* 0x010fe4000ffbe0ff */
[----:B------:R-:W-:Y:S01]  /*4b9e0*/  ISETP.GT.AND P4, PT, R2, 0xa6, PT ;  /* 0x000000a60200780c */ /* 0x000fe20003f84270 */
[----:B------:R3:W-:Y:S01]  /*4b9f0*/  STL [R1+0x1da4], R13 ;  /* 0x001da40d01007387 */ /* 0x0007e20000100800 */
[----:B------:R-:W-:-:S03]  /*4ba00*/  IADD3.X R14, PT, PT, R15, UR14, RZ, P1, !PT ;  /* 0x0000000e0f0e7c10 */ /* 0x000fc60008ffe4ff */
[----:B------:R-:W4:Y:S01]  /*4ba10*/  LDL.LU R23, [R1+0x1ac0] ;  /* 0x001ac00001177983 */ /* 0x000f220000300800 */
[----:B-1----:R-:W-:-:S03]  /*4ba20*/  IADD3.X R19, PT, PT, R21, UR14, RZ, P6, !PT ;  /* 0x0000000e15137c10 */ /* 0x002fc6000b7fe4ff */
[----:B---3--:R-:W3:Y:S01]  /*4ba30*/  LDL.LU R13, [R1+0x1ac8] ;  /* 0x001ac800010d7983 */ /* 0x008ee20000300800 */
[----:B------:R-:W-:Y:S02]  /*4ba40*/  IADD3.X R141, PT, PT, R141, UR9, RZ, P5, !PT ;  /* 0x000000098d8d7c10 */ /* 0x000fe4000affe4ff */
[----:B------:R-:W-:Y:S01]  /*4ba50*/  IADD3 R20, P1, PT, R4, UR12, RZ ;  /* 0x0000000c04147c10 */ /* 0x000fe2000ff3e0ff */
[----:B------:R1:W-:Y:S01]  /*4ba60*/  STL [R1+0x538], R19 ;  /* 0x0005381301007387 */ /* 0x0003e20000100800 */
[----:B------:R-:W-:-:S03]  /*4ba70*/  ISETP.GT.AND P6, PT, R2, 0xa7, PT ;  /* 0x000000a70200780c */ /* 0x000fc60003fc4270 */
[----:B------:R-:W-:Y:S01]  /*4ba80*/  STL [R1+0x1ab0], R140 ;  /* 0x001ab08c01007387 */ /* 0x000fe20000100800 */
[----:B------:R-:W-:Y:S02]  /*4ba90*/  IADD3 R6, P5, PT, R6, UR13, RZ ;  /* 0x0000000d06067c10 */ /* 0x000fe4000ffbe0ff */
[----:B0-----:R-:W-:Y:S01]  /*4baa0*/  IADD3.X R4, PT, PT, R5, UR14, RZ, P1, !PT ;  /* 0x0000000e05047c10 */ /* 0x001fe20008ffe4ff */
[----:B-1----:R-:W3:Y:S04]  /*4bab0*/  LDL.LU R19, [R1+0x1ad0] ;  /* 0x001ad00001137983 */ /* 0x002ee80000300800 */
[----:B------:R0:W-:Y:S01]  /*4bac0*/  STL [R1+0x820], R14 ;  /* 0x0008200e01007387 */ /* 0x0001e20000100800 */
[----:B------:R-:W-:Y:S01]  /*4bad0*/  PRMT R12, RZ, 0x7610, R12 ;  /* 0x00007610ff0c7816 */ /* 0x000fe2000000000c */
[----:B------:R-:W-:-:S02]  /*4bae0*/  @P4 IMAD.MOV.U32 R5, RZ, RZ, R141 ;  /* 0x000000ffff054224 */ /* 0x000fc400078e008d */
[----:B0-----:R-:W3:Y:S04]  /*4baf0*/  LDL.LU.64 R14, [R1+0x828] ;  /* 0x00082800010e7983 */ /* 0x001ee80000300a00 */
[----:B------:R-:W3:Y:S04]  /*4bb00*/  LDL.LU R21, [R1+0x1ac4] ;  /* 0x001ac40001157983 */ /* 0x000ee80000300800 */
[----:B------:R0:W-:Y:S04]  /*4bb10*/  STL [R1+0x1db8], R20 ;  /* 0x001db81401007387 */ /* 0x0001e80000100800 */
[----:B------:R-:W-:Y:S04]  /*4bb20*/  STL [R1+0x1aac], R141 ;  /* 0x001aac8d01007387 */ /* 0x000fe80000100800 */
[----:B0-----:R-:W3:Y:S04]  /*4bb30*/  LDL.LU R20, [R1+0x1acc] ;  /* 0x001acc0001147983 */ /* 0x001ee80000300800 */
[----:B------:R-:W-:Y:S04]  /*4bb40*/  STL [R1+0x1ab8], R6 ;  /* 0x001ab80601007387 */ /* 0x000fe80000100800 */
[----:B------:R0:W-:Y:S01]  /*4bb50*/  STL [R1+0x550], R4 ;  /* 0x0005500401007387 */ /* 0x0001e20000100800 */
[----:B------:R-:W-:Y:S01]  /*4bb60*/  PRMT R87, RZ, 0x7610, R87 ;  /* 0x00007610ff577816 */ /* 0x000fe20000000057 */
[----:B0-----:R-:W-:-:S05]  /*4bb70*/  @P4 IMAD.MOV.U32 R4, RZ, RZ, R140 ;  /* 0x000000ffff044224 */ /* 0x001fca00078e008c */
[----:B------:R0:W3:Y:S02]  /*4bb80*/  @P4 LDG.E.U16 R12, desc[UR20][R4.64] ;  /* 0x00000014040c4981 */ /* 0x0000e4000c1e1500 */
[----:B0-----:R-:W-:Y:S01]  /*4bb90*/  @P6 IMAD.MOV.U32 R4, RZ, RZ, R6 ;  /* 0x000000ffff046224 */ /* 0x001fe200078e0006 */
[----:B--2---:R-:W-:-:S05]  /*4bba0*/  IADD3.X R7, PT, PT, R7, UR9, RZ, P5, !PT ;  /* 0x0000000907077c10 */ /* 0x004fca000affe4ff */
[----:B------:R-:W-:Y:S01]  /*4bbb0*/  @P6 IMAD.MOV.U32 R5, RZ, RZ, R7 ;  /* 0x000000ffff056224 */ /* 0x000fe200078e0007 */
[----:B------:R0:W-:Y:S04]  /*4bbc0*/  STL [R1+0x1ab4], R7 ;  /* 0x001ab40701007387 */ /* 0x0001e80000100800 */
[----:B------:R1:W5:Y:S04]  /*4bbd0*/  @P6 LDG.E.U16 R87, desc[UR20][R4.64] ;  /* 0x0000001404576981 */ /* 0x000368000c1e1500 */
[----:B0-----:R-:W2:Y:S04]  /*4bbe0*/  LDL.LU.64 R6, [R1+0x558] ;  /* 0x0005580001067983 */ /* 0x001ea80000300a00 */
[----:B------:R-:W2:Y:S04]  /*4bbf0*/  LDL.LU.64 R140, [R1+0x830] ;  /* 0x00083000018c7983 */ /* 0x000ea80000300a00 */
[----:B------:R-:W2:Y:S01]  /*4bc00*/  LDL.LU R5, [R1+0x1abc] ;  /* 0x001abc0001057983 */ /* 0x000ea20000300800 */
[----:B----4-:R-:W-:-:S02]  /*4bc10*/  IADD3 R23, P5, PT, R23, UR13, RZ ;  /* 0x0000000d17177c10 */ /* 0x010fc4000ffbe0ff */
[----:B---3--:R-:W-:-:S03]  /*4bc20*/  IADD3 R13, P4, PT, R13, UR13, RZ ;  /* 0x0000000d0d0d7c10 */ /* 0x008fc6000ff9e0ff */
[----:B------:R-:W-:Y:S01]  /*4bc30*/  STL [R1+0x1ac0], R23 ;  /* 0x001ac01701007387 */ /* 0x000fe20000100800 */
[----:B------:R-:W-:-:S03]  /*4bc40*/  IADD3 R19, P1, PT, R19, UR13, RZ ;  /* 0x0000000d13137c10 */ /* 0x000fc6000ff3e0ff */
[----:B------:R-:W-:Y:S01]  /*4bc50*/  STL [R1+0x1ac8], R13 ;  /* 0x001ac80d01007387 */ /* 0x000fe20000100800 */
[----:B-1----:R-:W-:Y:S02]  /*4bc60*/  IADD3 R4, P6, PT, R14, UR12, RZ ;  /* 0x0000000c0e047c10 */ /* 0x002fe4000ffde0ff */
[----:B------:R-:W-:-:S03]  /*4bc70*/  IADD3.X R21, PT, PT, R21, UR9, RZ, P4, !PT ;  /* 0x0000000915157c10 */ /* 0x000fc6000a7fe4ff */
[----:B------:R2:W-:Y:S01]  /*4bc80*/  STL [R1+0x828], R4 ;  /* 0x0008280401007387 */ /* 0x0005e20000100800 */
[----:B------:R-:W-:Y:S02]  /*4bc90*/  IADD3.X R20, PT, PT, R20, UR9, RZ, P1, !PT ;  /* 0x0000000914147c10 */ /* 0x000fe40008ffe4ff */
[----:B------:R-:W-:Y:S02]  /*4bca0*/  ISETP.GT.AND P1, PT, R2, 0xa8, PT ;  /* 0x000000a80200780c */ /* 0x000fe40003f24270 */
[----:B------:R-:W-:Y:S02]  /*4bcb0*/  PRMT R22, RZ, 0x7610, R22 ;  /* 0x00007610ff167816 */ /* 0x000fe40000000016 */
[----:B------:R-:W-:Y:S02]  /*4bcc0*/  PRMT R88, RZ, 0x7610, R88 ;  /* 0x00007610ff587816 */ /* 0x000fe40000000058 */
[----:B------:R-:W-:Y:S02]  /*4bcd0*/  PRMT R18, RZ, 0x7610, R18 ;  /* 0x00007610ff127816 */ /* 0x000fe40000000012 */
[----:B--2---:R-:W-:-:S02]  /*4bce0*/  IADD3 R4, P4, PT, R6, UR12, RZ ;  /* 0x0000000c06047c10 */ /* 0x004fc4000ff9e0ff */
        /* <DEDUP_REMOVED lines=35> */
[----:B------:R-:W-:Y:S04]  /*4bf20*/  STL [R1+0x1d8c], R19 ;  /* 0x001d8c1301007387 */ /* 0x000fe80000100800 */
[----:B------:R-:W3:Y:S01]  /*4bf30*/  LDL.LU R23, [R1+0x1adc] ;  /* 0x001adc0001177983 */ /* 0x000ee20000300800 */
[----:B0-----:R-:W-:-:S02]  /*4bf40*/  IADD3 R18, P1, PT, R14, UR12, RZ ;  /* 0x0000000c0e127c10 */ /* 0x001fc4000ff3e0ff */
[----:B------:R-:W-:Y:S02]  /*4bf50*/  IADD3.X R6, PT, PT, R7, UR14, RZ, P6, !PT ;  /* 0x0000000e07067c10 */ /* 0x000fe4000b7fe4ff */
[----:B------:R-:W-:Y:S01]  /*4bf60*/  IADD3 R12, P5, PT, R12, UR13, RZ ;  /* 0x0000000d0c0c7c10 */ /* 0x000fe2000ffbe0ff */
[----:B------:R0:W-:Y:S01]  /*4bf70*/  STL [R1+0x1d90], R18 ;  /* 0x001d901201007387 */ /* 0x0001e20000100800 */
[----:B------:R-:W-:Y:S02]  /*4bf80*/  IADD3.X R14, PT, PT, R15, UR14, RZ, P1, !PT ;  /* 0x0000000e0f0e7c10 */ /* 0x000fe40008ffe4ff */
[----:B------:R-:W-:Y:S01]  /*4bf90*/  ISETP.GT.AND P4, PT, R2, 0xab, PT ;  /* 0x000000ab0200780c */ /* 0x000fe20003f84270 */
[----:B------:R-:W4:Y:S01]  /*4bfa0*/  LDL.LU R20, [R1+0x1ae8] ;  /* 0x001ae80001147983 */ /* 0x000f220000300800 */
[----:B------:R-:W-:Y:S02]  /*4bfb0*/  IADD3 R7, P1, PT, R4, UR12, RZ ;  /* 0x0000000c04077c10 */ /* 0x000fe4000ff3e0ff */
[----:B------:R-:W-:Y:S01]  /*4bfc0*/  IADD3.X R13, PT, PT, R13, UR9, RZ, P5, !PT ;  /* 0x000000090d0d7c10 */ /* 0x000fe2000affe4ff */
[----:B0-----:R-:W4:Y:S04]  /*4bfd0*/  LDL.LU R18, [R1+0x1af0] ;  /* 0x001af00001127983 */ /* 0x001f280000300800 */
[----:B------:R0:W-:Y:S04]  /*4bfe0*/  STL [R1+0x568], R6 ;  /* 0x0005680601007387 */ /* 0x0001e80000100800 */
[----:B------:R-:W-:Y:S01]  /*4bff0*/  STL [R1+0x1ad8], R12 ;  /* 0x001ad80c01007387 */ /* 0x000fe20000100800 */
[----:B------:R-:W-:-:S03]  /*4c000*/  IADD3.X R4, PT, PT, R5, UR14, RZ, P1, !PT ;  /* 0x0000000e05047c10 */ /* 0x000fc60008ffe4ff */
[----:B0-----:R-:W4:Y:S04]  /*4c010*/  LDL.LU R6, [R1+0x1af8] ;  /* 0x001af80001067983 */ /* 0x001f280000300800 */
[----:B------:R0:W-:Y:S01]  /*4c020*/  STL [R1+0x838], R14 ;  /* 0x0008380e01007387 */ /* 0x0001e20000100800 */
[----:B------:R-:W-:Y:S01]  /*4c030*/  ISETP.GT.AND P6, PT, R2, 0xac, PT ;  /* 0x000000ac0200780c */ /* 0x000fe20003fc4270 */
[----:B------:R-:W-:Y:S02]  /*4c040*/  @P4 IMAD.MOV.U32 R5, RZ, RZ, R13 ;  /* 0x000000ffff054224 */ /* 0x000fe400078e000d */
[----:B0-----:R-:W4:Y:S04]  /*4c050*/  LDL.LU.64 R14, [R1+0x840] ;  /* 0x00084000010e7983 */ /* 0x001f280000300a00 */
[----:B------:R-:W4:Y:S04]  /*4c060*/  LDL.LU R21, [R1+0x1ae4] ;  /* 0x001ae40001157983 */ /* 0x000f280000300800 */
[----:B------:R0:W-:Y:S04]  /*4c070*/  STL [R1+0x1d94], R7 ;  /* 0x001d940701007387 */ /* 0x0001e80000100800 */
[----:B------:R-:W-:Y:S04]  /*4c080*/  STL [R1+0x1ad4], R13 ;  /* 0x001ad40d01007387 */ /* 0x000fe80000100800 */
[----:B------:R-:W4:Y:S04]  /*4c090*/  LDL.LU R19, [R1+0x1aec] ;  /* 0x001aec0001137983 */ /* 0x000f280000300800 */
[----:B0-----:R-:W4:Y:S01]  /*4c0a0*/  LDL.LU R7, [R1+0x1af4] ;  /* 0x001af40001077983 */ /* 0x001f220000300800 */
[----:B------:R-:W-:-:S02]  /*4c0b0*/  PRMT R89, RZ, 0x7610, R89 ;  /* 0x00007610ff597816 */ /* 0x000fc40000000059 */
[----:B------:R-:W-:Y:S02]  /*4c0c0*/  PRMT R11, RZ, 0x7610, R11 ;  /* 0x00007610ff0b7816 */ /* 0x000fe4000000000b */
[----:B--2---:R-:W-:-:S05]  /*4c0d0*/  IADD3 R22, P5, PT, R22, UR13, RZ ;  /* 0x0000000d16167c10 */ /* 0x004fca000ffbe0ff */
[----:B------:R-:W-:Y:S04]  /*4c0e0*/  STL [R1+0x1ae0], R22 ;  /* 0x001ae01601007387 */ /* 0x000fe80000100800 */
[----:B------:R0:W-:Y:S02]  /*4c0f0*/  STL [R1+0x580], R4 ;  /* 0x0005800401007387 */ /* 0x0001e40000100800 */
[----:B0-----:R-:W-:-:S05]  /*4c100*/  @P4 IMAD.MOV.U32 R4, RZ, RZ, R12 ;  /* 0x000000ffff044224 */ /* 0x001fca00078e000c */
[----:B------:R0:W5:Y:S01]  /*4c110*/  @P4 LDG.E.U16 R89, desc[UR20][R4.64] ;  /* 0x0000001404594981 */ /* 0x000162000c1e1500 */
[----:B---3--:R-:W-:-:S05]  /*4c120*/  IADD3.X R23, PT, PT, R23, UR9, RZ, P5, !PT ;  /* 0x0000000917177c10 */ /* 0x008fca000affe4ff */
[----:B------:R1:W-:Y:S04]  /*4c130*/  STL [R1+0x1adc], R23 ;  /* 0x001adc1701007387 */ /* 0x0003e80000100800 */
[----:B------:R-:W2:Y:S01]  /*4c140*/  LDL.LU.64 R12, [R1+0x588] ;  /* 0x00058800010c7983 */ /* 0x000ea20000300a00 */
[----:B0-----:R-:W-:Y:S02]  /*4c150*/  @P6 IMAD.MOV.U32 R4, RZ, RZ, R22 ;  /* 0x000000ffff046224 */ /* 0x001fe400078e0016 */
[----:B------:R-:W-:Y:S02]  /*4c160*/  @P6 IMAD.MOV.U32 R5, RZ, RZ, R23 ;  /* 0x000000ffff056224 */ /* 0x000fe400078e0017 */
[----:B-1----:R-:W3:Y:S04]  /*4c170*/  LDL.LU.64 R22, [R1+0x848] ;  /* 0x0008480001167983 */ /* 0x002ee80000300a00 */
[----:B------:R0:W3:Y:S01]  /*4c180*/  @P6 LDG.E.U16 R11, desc[UR20][R4.64] ;  /* 0x00000014040b6981 */ /* 0x0000e2000c1e1500 */
[----:B----4-:R-:W-:-:S02]  /*4c190*/  IADD3 R20, P5, PT, R20, UR13, RZ ;  /* 0x0000000d14147c10 */ /* 0x010fc4000ffbe0ff */
[----:B------:R-:W-:-:S03]  /*4c1a0*/  IADD3 R18, P4, PT, R18, UR13, RZ ;  /* 0x0000000d12127c10 */ /* 0x000fc6000ff9e0ff */
[----:B------:R-:W-:Y:S01]  /*4c1b0*/  STL [R1+0x1ae8], R20 ;  /* 0x001ae81401007387 */ /* 0x000fe20000100800 */
[----:B------:R-:W-:-:S03]  /*4c1c0*/  IADD3 R6, P1, PT, R6, UR13, RZ ;  /* 0x0000000d06067c10 */ /* 0x000fc6000ff3e0ff */
[----:B------:R-:W-:Y:S01]  /*4c1d0*/  STL [R1+0x1af0], R18 ;  /* 0x001af01201007387 */ /* 0x000fe20000100800 */
[----:B0-----:R-:W-:Y:S02]  /*4c1e0*/  IADD3 R4, P6, PT, R14, UR12, RZ ;  /* 0x0000000c0e047c10 */ /* 0x001fe4000ffde0ff */
[----:B------:R-:W-:-:S03]  /*4c1f0*/  IADD3.X R21, PT, PT, R21, UR9, RZ, P5, !PT ;  /* 0x0000000915157c10 */ /* 0x000fc6000affe4ff */
[----:B------:R2:W-:Y:S04]  /*4c200*/  STL [R1+0x840], R4 ;  /* 0x0008400401007387 */ /* 0x0005e80000100800 */
[----:B------:R-:W-:Y:S01]  /*4c210*/  STL [R1+0x1ae4], R21 ;  /* 0x001ae41501007387 */ /* 0x000fe20000100800 */
[----:B------:R-:W-:-:S03]  /*4c220*/  IADD3.X R19, PT, PT, R19, UR9, RZ, P4, !PT ;  /* 0x0000000913137c10 */ /* 0x000fc6000a7fe4ff */
[----:B------:R-:W-:Y:S01]  /*4c230*/  STL [R1+0x1af8], R6 ;  /* 0x001af80601007387 */ /* 0x000fe20000100800 */
[----:B------:R-:W-:-:S03]  /*4c240*/  IADD3.X R7, PT, PT, R7, UR9, RZ, P1, !PT ;  /* 0x0000000907077c10 */ /* 0x000fc60008ffe4ff */
[----:B------:R-:W-:Y:S04]  /*4c250*/  STL [R1+0x1aec], R19 ;  /* 0x001aec1301007387 */ /* 0x000fe80000100800 */
[----:B------:R-:W-:Y:S01]  /*4c260*/  STL [R1+0x1af4], R7 ;  /* 0x001af40701007387 */ /* 0x000fe20000100800 */
[C---:B------:R-:W-:Y:S02]  /*4c270*/  ISETP.GT.AND P1, PT, R2.reuse, 0xad, PT ;  /* 0x000000ad0200780c */ /* 0x040fe40003f24270 */
[----:B------:R-:W-:Y:S02]  /*4c280*/  ISETP.GT.AND P5, PT, R2, 0xae, PT ;  /* 0x000000ae0200780c */ /* 0x000fe40003fa4270 */
[----:B------:R-:W-:Y:S02]  /*4c290*/  PRMT R90, RZ, 0x7610, R90 ;  /* 0x00007610ff5a7816 */ /* 0x000fe4000000005a */
[----:B------:R-:W-:-:S02]  /*4c2a0*/  PRMT R16, RZ, 0x7610, R16 ;  /* 0x00007610ff107816 */ /* 0x000fc40000000010 */
        /* <DEDUP_REMOVED lines=9> */
[----:B------:R1:W-:Y:S01]  /*4c340*/  STL [R1+0x18], R11 ;  /* 0x0000180b01007387 */ /* 0x0003e20000100800 */
[----:B------:R-:W-:Y:S01]  /*4c350*/  ISETP.GT.AND P6, PT, R2, 0xaf, PT ;  /* 0x000000af0200780c */ /* 0x000fe20003fc4270 */
[----:B0-----:R-:W-:Y:S02]  /*4c360*/  @P1 IMAD.MOV.U32 R5, RZ, RZ, R21 ;  /* 0x000000ffff051224 */ /* 0x001fe400078e0015 */
[----:B-1----:R-:W4:Y:S04]  /*4c370*/  LDL.LU R11, [R1+0x1b00] ;  /* 0x001b0000010b7983 */ /* 0x002f280000300800 */
[----:B------:R0:W-:Y:S02]  /*4c380*/  STL [R1+0x1d88], R4 ;  /* 0x001d880401007387 */ /* 0x0001e40000100800 */
[----:B0-----:R-:W-:-:S05]  /*4c390*/  IADD3.X R4, PT, PT, R23, UR14, RZ, P4, !PT ;  /* 0x0000000e17047c10 */ /* 0x001fca000a7fe4ff */
[----:B------:R0:W-:Y:S04]  /*4c3a0*/  STL [R1+0x848], R4 ;  /* 0x0008480401007387 */ /* 0x0001e80000100800 */
[----:B------:R-:W4:Y:S04]  /*4c3b0*/  LDL.LU R21, [R1+0x1afc] ;  /* 0x001afc0001157983 */ /* 0x000f280000300800 */
[----:B------:R-:W4:Y:S01]  /*4c3c0*/  LDL.LU.64 R22, [R1+0x5b0] ;  /* 0x0005b00001167983 */ /* 0x000f220000300a00 */
[----:B0-----:R-:W-:-:S05]  /*4c3d0*/  @P1 IMAD.MOV.U32 R4, RZ, RZ, R20 ;  /* 0x000000ffff041224 */ /* 0x001fca00078e0014 */
[----:B------:R0:W5:Y:S02]  /*4c3e0*/  @P1 LDG.E.U16 R90, desc[UR20][R4.64] ;  /* 0x00000014045a1981 */ /* 0x000164000c1e1500 */
[----:B0-----:R-:W-:Y:S02]  /*4c3f0*/  @P5 IMAD.MOV.U32 R4, RZ, RZ, R18 ;  /* 0x000000ffff045224 */ /* 0x001fe400078e0012 */
[----:B------:R-:W-:-:S05]  /*4c400*/  @P5 IMAD.MOV.U32 R5, RZ, RZ, R19 ;  /* 0x000000ffff055224 */ /* 0x000fca00078e0013 */
[----:B------:R0:W4:Y:S02]  /*4c410*/  @P5 LDG.E.U16 R16, desc[UR20][R4.64] ;  /* 0x0000001404105981 */ /* 0x000124000c1e1500 */
[----:B0-----:R-:W-:Y:S02]  /*4c420*/  @P6 IMAD.MOV.U32 R4, RZ, RZ, R6 ;  /* 0x000000ffff046224 */ /* 0x001fe400078e0006 */
[----:B------:R-:W4:Y:S01]  /*4c430*/  LDL.LU R6, [R1+0x1b08] ;  /* 0x001b080001067983 */ /* 0x000f220000300800 */
[----:B------:R-:W-:Y:S01]  /*4c440*/  PRMT R91, RZ, 0x7610, R91 ;  /* 0x00007610ff5b7816 */ /* 0x000fe2000000005b */
[----:B------:R-:W-:-:S05]  /*4c450*/  @P6 IMAD.MOV.U32 R5, RZ, RZ, R7 ;  /* 0x000000ffff056224 */ /* 0x000fca00078e0007 */
[----:B------:R2:W5:Y:S01]  /*4c460*/  @P6 LDG.E.U16 R91, desc[UR20][R4.64] ;  /* 0x00000014045b6981 */ /* 0x000562000c1e1500 */
[----:B------:R-:W-:Y:S02]  /*4c470*/  ISETP.GT.AND P4, PT, R2, 0xb0, PT ;  /* 0x000000b00200780c */ /* 0x000fe40003f84270 */
[----:B------:R-:W-:Y:S02]  /*4c480*/  PRMT R10, RZ, 0x7610, R10 ;  /* 0x00007610ff0a7816 */ /* 0x000fe4000000000a */
[----:B--2---:R-:W-:-:S05]  /*4c490*/  IADD3 R5, P6, PT, R14, UR12, RZ ;  /* 0x0000000c0e057c10 */ /* 0x004fca000ffde0ff */
[----:B------:R0:W-:Y:S01]  /*4c4a0*/  STL [R1+0xfa4], R5 ;  /* 0x000fa40501007387 */ /* 0x0001e20000100800 */
[----:B---3--:R-:W-:-:S03]  /*4c4b0*/  IADD3 R4, P1, PT, R12, UR12, RZ ;  /* 0x0000000c0c047c10 */ /* 0x008fc6000ff3e0ff */
[----:B------:R-:W2:Y:S04]  /*4c4c0*/  LDL.LU R20, [R1+0x1b04] ;  /* 0x001b040001147983 */ /* 0x000ea80000300800 */
[----:B------:R1:W-:Y:S01]  /*4c4d0*/  STL [R1+0xfa8], R4 ;  /* 0x000fa80401007387 */ /* 0x0003e20000100800 */
[----:B0-----:R-:W-:-:S03]  /*4c4e0*/  IADD3.X R5, PT, PT, R13, UR14, RZ, P1, !PT ;  /* 0x0000000e0d057c10 */ /* 0x001fc60008ffe4ff */
[----:B------:R-:W3:Y:S04]  /*4c4f0*/  LDL.LU R18, [R1+0x1b10] ;  /* 0x001b100001127983 */ /* 0x000ee80000300800 */
[----:B------:R-:W3:Y:S01]  /*4c500*/  LDL.LU R7, [R1+0x1b18] ;  /* 0x001b180001077983 */ /* 0x000ee20000300800 */
[----:B----4-:R-:W-:Y:S02]  /*4c510*/  IADD3 R11, P5, PT, R11, UR13, RZ ;  /* 0x0000000d0b0b7c10 */ /* 0x010fe4000ffbe0ff */
[----:B-1----:R-:W-:-:S05]  /*4c520*/  IADD3.X R4, PT, PT, R15, UR14, RZ, P6, !PT ;  /* 0x0000000e0f047c10 */ /* 0x002fca000b7fe4ff */
[----:B------:R0:W-:Y:S04]  /*4c530*/  STL [R1+0x598], R4 ;  /* 0x0005980401007387 */ /* 0x0001e80000100800 */
[----:B------:R-:W-:Y:S04]  /*4c540*/  STL [R1+0x1b00], R11 ;  /* 0x001b000b01007387 */ /* 0x000fe80000100800 */
[----:B------:R-:W4:Y:S04]  /*4c550*/  LDL.LU R14, [R1+0x1b20] ;  /* 0x001b2000010e7983 */ /* 0x000f280000300800 */
[----:B------:R-:W-:Y:S01]  /*4c560*/  STL [R1+0x850], R5 ;  /* 0x0008500501007387 */ /* 0x000fe20000100800 */
[----:B------:R-:W-:-:S03]  /*4c570*/  IADD3.X R21, PT, PT, R21, UR9, RZ, P5, !PT ;  /* 0x0000000915157c10 */ /* 0x000fc6000affe4ff */
[----:B------:R-:W3:Y:S01]  /*4c580*/  LDL.LU.64 R12, [R1+0x858] ;  /* 0x00085800010c7983 */ /* 0x000ee20000300a00 */
[----:B0-----:R-:W-:-:S03]  /*4c590*/  IADD3 R4, P1, PT, R22, UR12, RZ ;  /* 0x0000000c16047c10 */ /* 0x001fc6000ff3e0ff */
[----:B------:R-:W3:Y:S04]  /*4c5a0*/  LDL.LU R19, [R1+0x1b0c] ;  /* 0x001b0c0001137983 */ /* 0x000ee80000300800 */
[----:B------:R0:W-:Y:S04]  /*4c5b0*/  STL [R1+0x1d80], R4 ;  /* 0x001d800401007387 */ /* 0x0001e80000100800 */
[----:B------:R-:W-:Y:S01]  /*4c5c0*/  STL [R1+0x1afc], R21 ;  /* 0x001afc1501007387 */ /* 0x000fe20000100800 */
[----:B0-----:R-:W-:Y:S01]  /*4c5d0*/  IADD3.X R4, PT, PT, R23, UR14, RZ, P1, !PT ;  /* 0x0000000e17047c10 */ /* 0x001fe20008ffe4ff */
[----:B------:R-:W-:-:S02]  /*4c5e0*/  @P4 IMAD.MOV.U32 R5, RZ, RZ, R21 ;  /* 0x000000ffff054224 */ /* 0x000fc400078e0015 */
[----:B------:R0:W-:Y:S04]  /*4c5f0*/  STL [R1+0x14], R16 ;  /* 0x0000141001007387 */ /* 0x0001e80000100800 */
[----:B0-----:R-:W3:Y:S01]  /*4c600*/  LDL.LU R16, [R1+0x1b14] ;  /* 0x001b140001107983 */ /* 0x001ee20000300800 */
[----:B------:R-:W-:-:S03]  /*4c610*/  IADD3 R6, P5, PT, R6, UR13, RZ ;  /* 0x0000000d06067c10 */ /* 0x000fc6000ffbe0ff */
[----:B------:R-:W3:Y:S04]  /*4c620*/  LDL.LU R15, [R1+0x1b1c] ;  /* 0x001b1c00010f7983 */ /* 0x000ee80000300800 */
        /* <DEDUP_REMOVED lines=14> */
[----:B------:R-:W-:Y:S02]  /*4c710*/  IADD3 R7, P4, PT, R7, UR13, RZ ;  /* 0x0000000d07077c10 */ /* 0x000fe4000ff9e0ff */
[----:B------:R0:W5:Y:S01]  /*4c720*/  @P6 LDG.E.U16 R92, desc[UR20][R4.64] ;  /* 0x00000014045c6981 */ /* 0x000162000c1e1500 */
[----:B----4-:R-:W-:Y:S02]  /*4c730*/  IADD3 R14, P1, PT, R14, UR13, RZ ;  /* 0x0000000d0e0e7c10 */ /* 0x010fe4000ff3e0ff */
        /* <DEDUP_REMOVED lines=34> */
[----:B------:R-:W-:Y:S01]  /*4c960*/  @P5 IMAD.MOV.U32 R5, RZ, RZ, R16 ;  /* 0x000000ffff055224 */ /* 0x000fe200078e0010 */
[----:B------:R-:W4:Y:S04]  /*4c970*/  LDL.LU R7, [R1+0x1b24] ;  /* 0x001b240001077983 */ /* 0x000f280000300800 */
[----:B------:R0:W5:Y:S04]  /*4c980*/  @P5 LDG.E.U16 R93, desc[UR20][R4.64] ;  /* 0x00000014045d5981 */ /* 0x000168000c1e1500 */
[----:B------:R-:W4:Y:S01]  /*4c990*/  LDL.LU.64 R20, [R1+0x5e0] ;  /* 0x0005e00001147983 */ /* 0x000f220000300a00 */
[----:B0-----:R-:W-:-:S02]  /*4c9a0*/  @P6 IMAD.MOV.U32 R4, RZ, RZ, R14 ;  /* 0x000000ffff046224 */ /* 0x001fc400078e000e */
[----:B------:R-:W-:-:S05]  /*4c9b0*/  @P6 IMAD.MOV.U32 R5, RZ, RZ, R15 ;  /* 0x000000ffff056224 */ /* 0x000fca00078e000f */
[----:B------:R2:W4:Y:S02]  /*4c9c0*/  @P6 LDG.E.U16 R0, desc[UR20][R4.64] ;  /* 0x0000001404006981 */ /* 0x000524000c1e1500 */
[----:B--2---:R-:W-:Y:S02]  /*4c9d0*/  IADD3 R4, P6, PT, R10, UR12, RZ ;  /* 0x0000000c0a047c10 */ /* 0x004fe4000ffde0ff */
[----:B---3--:R0:W-:Y:S04]  /*4c9e0*/  STL [R1+0xc], R17 ;  /* 0x00000c1101007387 */ /* 0x0081e80000100800 */
[----:B0-----:R-:W2:Y:S04]  /*4c9f0*/  LDL.LU R17, [R1+0x1b30] ;  /* 0x001b300001117983 */ /* 0x001ea80000300800 */
[----:B----4-:R0:W-:Y:S04]  /*4ca00*/  STL [R1+0x8], R0 ;  /* 0x0000080001007387 */ /* 0x0101e80000100800 */
[----:B------:R-:W-:Y:S04]  /*4ca10*/  STL [R1+0xf90], R4 ;  /* 0x000f900401007387 */ /* 0x000fe80000100800 */
[----:B------:R-:W3:Y:S01]  /*4ca20*/  LDL.LU R18, [R1+0x1b2c] ;  /* 0x001b2c0001127983 */ /* 0x000ee20000300800 */
[----:B0-----:R-:W-:-:S02]  /*4ca30*/  IADD3 R0, P1, PT, R12, UR12, RZ ;  /* 0x0000000c0c007c10 */ /* 0x001fc4000ff3e0ff */
[----:B------:R-:W-:-:S03]  /*4ca40*/  IADD3 R6, P5, PT, R6, UR13, RZ ;  /* 0x0000000d06067c10 */ /* 0x000fc6000ffbe0ff */
[----:B------:R0:W-:Y:S01]  /*4ca50*/  STL [R1+0xf94], R0 ;  /* 0x000f940001007387 */ /* 0x0001e20000100800 */
[----:B------:R-:W-:-:S03]  /*4ca60*/  IADD3.X R5, PT, PT, R13, UR14, RZ, P1, !PT ;  /* 0x0000000e0d057c10 */ /* 0x000fc60008ffe4ff */
[----:B------:R-:W4:Y:S01]  /*4ca70*/  LDL.LU R15, [R1+0x1b38] ;  /* 0x001b3800010f7983 */ /* 0x000f220000300800 */
[----:B------:R-:W-:Y:S02]  /*4ca80*/  ISETP.GT.AND P4, PT, R2, 0xb5, PT ;  /* 0x000000b50200780c */ /* 0x000fe40003f84270 */
[----:B0-----:R-:W-:Y:S02]  /*4ca90*/  IADD3.X R0, PT, PT, R11, UR14, RZ, P6, !PT ;  /* 0x0000000e0b007c10 */ /* 0x001fe4000b7fe4ff */
[----:B------:R-:W4:Y:S01]  /*4caa0*/  LDL.LU R11, [R1+0x1b40] ;  /* 0x001b4000010b7983 */ /* 0x000f220000300800 */
[----:B------:R-:W-:-:S03]  /*4cab0*/  IADD3 R4, P1, PT, R20, UR12, RZ ;  /* 0x0000000c14047c10 */ /* 0x000fc6000ff3e0ff */
[----:B------:R0:W-:Y:S01]  /*4cac0*/  STL [R1+0x5c8], R0 ;  /* 0x0005c80001007387 */ /* 0x0001e20000100800 */
[----:B------:R-:W-:-:S03]  /*4cad0*/  IADD3.X R7, PT, PT, R7, UR9, RZ, P5, !PT ;  /* 0x0000000907077c10 */ /* 0x000fc6000affe4ff */
[----:B------:R-:W-:Y:S04]  /*4cae0*/  STL [R1+0x1b28], R6 ;  /* 0x001b280601007387 */ /* 0x000fe80000100800 */
[----:B0-----:R-:W4:Y:S04]  /*4caf0*/  LDL.LU R0, [R1+0x1b48] ;  /* 0x001b480001007983 */ /* 0x001f280000300800 */
[----:B------:R-:W-:Y:S04]  /*4cb00*/  STL [R1+0x868], R5 ;  /* 0x0008680501007387 */ /* 0x000fe80000100800 */
[----:B------:R-:W4:Y:S04]  /*4cb10*/  LDL.LU.64 R12, [R1+0x870] ;  /* 0x00087000010c7983 */ /* 0x000f280000300a00 */
[----:B------:R-:W4:Y:S04]  /*4cb20*/  LDL.LU R16, [R1+0x1b34] ;  /* 0x001b340001107983 */ /* 0x000f280000300800 */
[----:B------:R0:W-:Y:S01]  /*4cb30*/  STL [R1+0xf98], R4 ;  /* 0x000f980401007387 */ /* 0x0001e20000100800 */
[----:B------:R-:W-:-:S03]  /*4cb40*/  ISETP.GT.AND P6, PT, R2, 0xb6, PT ;  /* 0x000000b60200780c */ /* 0x000fc60003fc4270 */
[----:B------:R-:W-:Y:S04]  /*4cb50*/  STL [R1+0x1b24], R7 ;  /* 0x001b240701007387 */ /* 0x000fe80000100800 */
[----:B------:R-:W4:Y:S01]  /*4cb60*/  LDL.LU R14, [R1+0x1b3c] ;  /* 0x001b3c00010e7983 */ /* 0x000f220000300800 */
[----:B0-----:R-:W-:-:S03]  /*4cb70*/  IADD3.X R4, PT, PT, R21, UR14, RZ, P1, !PT ;  /* 0x0000000e15047c10 */ /* 0x001fc60008ffe4ff */
[----:B------:R-:W4:Y:S01]  /*4cb80*/  LDL.LU R10, [R1+0x1b44] ;  /* 0x001b4400010a7983 */ /* 0x000f220000300800 */
[----:B------:R-:W-:Y:S01]  /*4cb90*/  @P4 IMAD.MOV.U32 R5, RZ, RZ, R7 ;  /* 0x000000ffff054224 */ /* 0x000fe200078e0007 */
[----:B------:R-:W-:Y:S02]  /*4cba0*/  PRMT R94, RZ, 0x7610, R94 ;  /* 0x00007610ff5e7816 */ /* 0x000fe4000000005e */
        /* <DEDUP_REMOVED lines=15> */
[----:B------:R-:W-:Y:S04]  /*4cca0*/  STL [R1+0x1b38], R15 ;  /* 0x001b380f01007387 */ /* 0x000fe80000100800 */
[----:B------:R-:W-:Y:S01]  /*4ccb0*/  STL [R1+0x1b40], R11 ;  /* 0x001b400b01007387 */ /* 0x000fe20000100800 */
[----:B------:R-:W-:Y:S02]  /*4ccc0*/  IADD3 R0, P1, PT, R0, UR13, RZ ;  /* 0x0000000d00007c10 */ /* 0x000fe4000ff3e0ff */
        /* <DEDUP_REMOVED lines=23> */
[----:B0-----:R-:W-:-:S03]  /*4ce40*/  @P1 IMAD.MOV.U32 R5, RZ, RZ, R16 ;  /* 0x000000ffff051224 */ /* 0x001fc600078e0010 */
[----:B-1----:R-:W4:Y:S04]  /*4ce50*/  LDL.LU R8, [R1+0x1b50] ;  /* 0x001b500001087983 */ /* 0x002f280000300800 */
[----:B------:R0:W-:Y:S02]  /*4ce60*/  STL [R1+0xf8c], R4 ;  /* 0x000f8c0401007387 */ /* 0x0001e40000100800 */
[----:B0-----:R-:W-:-:S05]  /*4ce70*/  IADD3.X R4, PT, PT, R19, UR14, RZ, P4, !PT ;  /* 0x0000000e13047c10 */ /* 0x001fca000a7fe4ff */
[----:B------:R0:W-:Y:S02]  /*4ce80*/  STL [R1+0x878], R4 ;  /* 0x0008780401007387 */ /* 0x0001e40000100800 */
[----:B0-----:R-:W-:-:S05]  /*4ce90*/  @P1 IMAD.MOV.U32 R4, RZ, RZ, R15 ;  /* 0x000000ffff041224 */ /* 0x001fca00078e000f */
[----:B------:R0:W5:Y:S02]  /*4cea0*/  @P1 LDG.E.U16 R95, desc[UR20][R4.64] ;  /* 0x00000014045f1981 */ /* 0x000164000c1e1500 */
[----:B0-----:R-:W-:Y:S02]  /*4ceb0*/  @P5 IMAD.MOV.U32 R4, RZ, RZ, R11 ;  /* 0x000000ffff045224 */ /* 0x001fe400078e000b */
[----:B------:R-:W-:-:S05]  /*4cec0*/  @P5 IMAD.MOV.U32 R5, RZ, RZ, R14 ;  /* 0x000000ffff055224 */ /* 0x000fca00078e000e */
[----:B------:R0:W3:Y:S01]  /*4ced0*/  @P5 LDG.E.U16 R9, desc[UR20][R4.64] ;  /* 0x0000001404095981 */ /* 0x0000e2000c1e1500 */
[----:B------:R-:W-:Y:S02]  /*4cee0*/  ISETP.GT.AND P6, PT, R2, 0xb9, PT ;  /* 0x000000b90200780c */ /* 0x000fe40003fc4270 */
[----:B------:R-:W-:-:S11]  /*4cef0*/  PRMT R96, RZ, 0x7610, R96 ;  /* 0x00007610ff607816 */ /* 0x000fd60000000060 */
[----:B0-----:R-:W-:Y:S02]  /*4cf00*/  @P6 IMAD.MOV.U32 R4, RZ, RZ, R0 ;  /* 0x000000ffff046224 */ /* 0x001fe400078e0000 */
[----:B------:R-:W-:-:S05]  /*4cf10*/  @P6 IMAD.MOV.U32 R5, RZ, RZ, R10 ;  /* 0x000000ffff056224 */ /* 0x000fca00078e000a */
[----:B------:R2:W5:Y:S02]  /*4cf20*/  @P6 LDG.E.U16 R96, desc[UR20][R4.64] ;  /* 0x0000001404606981 */ /* 0x000564000c1e1500 */
[----:B--2---:R-:W-:Y:S02]  /*4cf30*/  IADD3 R4, P6, PT, R6, UR12, RZ ;  /* 0x0000000c06047c10 */ /* 0x004fe4000ffde0ff */
[----:B---3--:R0:W-:Y:S04]  /*4cf40*/  STL [R1], R9 ;  /* 0x0000000901007387 */ /* 0x0081e80000100800 */
[----:B0-----:R-:W2:Y:S04]  /*4cf50*/  LDL.LU R9, [R1+0x1b4c] ;  /* 0x001b4c0001097983 */ /* 0x001ea80000300800 */
[----:B------:R-:W3:Y:S04]  /*4cf60*/  LDL.LU.64 R18, [R1+0x610] ;  /* 0x0006100001127983 */ /* 0x000ee80000300a00 */
[----:B------:R-:W3:Y:S04]  /*4cf70*/  LDL.LU R10, [R1+0x1b58] ;  /* 0x001b5800010a7983 */ /* 0x000ee80000300800 */
[----:B------:R-:W-:Y:S04]  /*4cf80*/  STL [R1+0xf7c], R4 ;  /* 0x000f7c0401007387 */ /* 0x000fe80000100800 */
[----:B------:R-:W3:Y:S01]  /*4cf90*/  LDL.LU R16, [R1+0x1b54] ;  /* 0x001b540001107983 */ /* 0x000ee20000300800 */
[----:B------:R-:W-:-:S02]  /*4cfa0*/  IADD3 R0, P1, PT, R12, UR12, RZ ;  /* 0x0000000c0c007c10 */ /* 0x000fc4000ff3e0ff */
[----:B----4-:R-:W-:-:S03]  /*4cfb0*/  IADD3 R8, P5, PT, R8, UR13, RZ ;  /* 0x0000000d08087c10 */ /* 0x010fc6000ffbe0ff */
[----:B------:R0:W-:Y:S01]  /*4cfc0*/  STL [R1+0xf80], R0 ;  /* 0x000f800001007387 */ /* 0x0001e20000100800 */
[----:B------:R-:W-:-:S03]  /*4cfd0*/  IADD3.X R5, PT, PT, R13, UR14, RZ, P1, !PT ;  /* 0x0000000e0d057c10 */ /* 0x000fc60008ffe4ff */
[----:B------:R-:W4:Y:S01]  /*4cfe0*/  LDL.LU R14, [R1+0x1b60] ;  /* 0x001b6000010e7983 */ /* 0x000f220000300800 */
[----:B------:R-:W-:Y:S02]  /*4cff0*/  ISETP.GT.AND P4, PT, R2, 0xba, PT ;  /* 0x000000ba0200780c */ /* 0x000fe40003f84270 */
[----:B0-----:R-:W-:Y:S02]  /*4d000*/  IADD3.X R0, PT, PT, R7, UR14, RZ, P6, !PT ;  /* 0x0000000e07007c10 */ /* 0x001fe4000b7fe4ff */
[----:B------:R-:W4:Y:S04]  /*4d010*/  LDL.LU R7, [R1+0x1b68] ;  /* 0x001b680001077983 */ /* 0x000f280000300800 */
[----:B------:R0:W-:Y:S04]  /*4d020*/  STL [R1+0x5f8], R0 ;  /* 0x0005f80001007387 */ /* 0x0001e80000100800 */
[----:B------:R-:W-:Y:S04]  /*4d030*/  STL [R1+0x1b50], R8 ;  /* 0x001b500801007387 */ /* 0x000fe80000100800 */
[----:B0-----:R-:W4:Y:S04]  /*4d040*/  LDL.LU R0, [R1+0x1b70] ;  /* 0x001b700001007983 */ /* 0x001f280000300800 */
[----:B------:R-:W-:Y:S04]  /*4d050*/  STL [R1+0x880], R5 ;  /* 0x0008800501007387 */ /* 0x000fe80000100800 */
[----:B------:R-:W4:Y:S04]  /*4d060*/  LDL.LU.64 R12, [R1+0x888] ;  /* 0x00088800010c7983 */ /* 0x000f280000300a00 */
[----:B------:R-:W4:Y:S01]  /*4d070*/  LDL.LU R15, [R1+0x1b5c] ;  /* 0x001b5c00010f7983 */ /* 0x000f220000300800 */
[----:B--2---:R-:W-:-:S02]  /*4d080*/  IADD3.X R9, PT, PT, R9, UR9, RZ, P5, !PT ;  /* 0x0000000909097c10 */ /* 0x004fc4000affe4ff */
[----:B---3--:R-:W-:Y:S02]  /*4d090*/  IADD3 R4, P1, PT, R18, UR12, RZ ;  /* 0x0000000c12047c10 */ /* 0x008fe4000ff3e0ff */
[----:B------:R-:W-:-:S03]  /*4d0a0*/  IADD3 R10, P5, PT, R10, UR13, RZ ;  /* 0x0000000d0a0a7c10 */ /* 0x000fc6000ffbe0ff */
[----:B------:R0:W-:Y:S04]  /*4d0b0*/  STL [R1+0xf84], R4 ;  /* 0x000f840401007387 */ /* 0x0001e80000100800 */
[----:B------:R-:W-:Y:S01]  /*4d0c0*/  STL [R1+0x1b4c], R9 ;  /* 0x001b4c0901007387 */ /* 0x000fe20000100800 */
[----:B------:R-:W-:-:S03]  /*4d0d0*/  IADD3.X R16, PT, PT, R16, UR9, RZ, P5, !PT ;  /* 0x0000000910107c10 */ /* 0x000fc6000affe4ff */
[----:B------:R-:W2:Y:S01]  /*4d0e0*/  LDL.LU R11, [R1+0x1b64] ;  /* 0x001b6400010b7983 */ /* 0x000ea20000300800 */
[----:B0-----:R-:W-:-:S03]  /*4d0f0*/  IADD3.X R4, PT, PT, R19, UR14, RZ, P1, !PT ;  /* 0x0000000e13047c10 */ /* 0x001fc60008ffe4ff */
[----:B------:R-:W3:Y:S01]  /*4d100*/  LDL.LU R6, [R1+0x1b6c] ;  /* 0x001b6c0001067983 */ /* 0x000ee20000300800 */
[----:B------:R-:W-:-:S03]  /*4d110*/  @P4 IMAD.MOV.U32 R5, RZ, RZ, R9 ;  /* 0x000000ffff054224 */ /* 0x000fc600078e0009 */
[----:B------:R-:W-:Y:S04]  /*4d120*/  STL [R1+0x1b58], R10 ;  /* 0x001b580a01007387 */ /* 0x000fe80000100800 */
[----:B------:R0:W-:Y:S04]  /*4d130*/  STL [R1+0x610], R4 ;  /* 0x0006100401007387 */ /* 0x0001e80000100800 */
[----:B------:R1:W-:Y:S01]  /*4d140*/  STL [R1+0x1b54], R16 ;  /* 0x001b541001007387 */ /* 0x0003e20000100800 */
[----:B0-----:R-:W-:-:S03]  /*4d150*/  @P4 IMAD.MOV.U32 R4, RZ, RZ, R8 ;  /* 0x000000ffff044224 */ /* 0x001fc600078e0008 */
[----:B------:R-:W3:Y:S01]  /*4d160*/  LDL.LU.64 R8, [R1+0x618] ;  /* 0x0006180001087983 */ /* 0x000ee20000300a00 */
[----:B------:R-:W-:Y:S02]  /*4d170*/  ISETP.GT.AND P6, PT, R2, 0xbb, PT ;  /* 0x000000bb0200780c */ /* 0x000fe40003fc4270 */
[----:B------:R-:W-:-:S06]  /*4d180*/  PRMT R165, RZ, 0x7610, R165 ;  /* 0x00007610ffa57816 */ /* 0x000fcc00000000a5 */
[----:B------:R0:W5:Y:S01]  /*4d190*/  @P4 LDG.E.U16 R165, desc[UR20][R4.64] ;  /* 0x0000001404a54981 */ /* 0x000162000c1e1500 */
[----:B------:R-:W-:-:S04]  /*4d1a0*/  PRMT R97, RZ, 0x7610, R97 ;  /* 0x00007610ff617816 */ /* 0x000fc80000000061 */
[----:B0-----:R-:W-:Y:S02]  /*4d1b0*/  @P6 IMAD.MOV.U32 R5, RZ, RZ, R16 ;  /* 0x000000ffff056224 */ /* 0x001fe400078e0010 */
[----:B-1----:R-:W3:Y:S01]  /*4d1c0*/  LDL.LU.64 R16, [R1+0x890] ;  /* 0x0008900001107983 */ /* 0x002ee20000300a00 */
[----:B------:R-:W-:Y:S01]  /*4d1d0*/  @P6 IMAD.MOV.U32 R4, RZ, RZ, R10 ;  /* 0x000000ffff046224 */ /* 0x000fe200078e000a */
[----:B----4-:R-:W-:Y:S02]  /*4d1e0*/  IADD3 R14, P5, PT, R14, UR13, RZ ;  /* 0x0000000d0e0e7c10 */ /* 0x010fe4000ffbe0ff */
[----:B------:R-:W-:Y:S02]  /*4d1f0*/  IADD3 R7, P4, PT, R7, UR13, RZ ;  /* 0x0000000d07077c10 */ /* 0x000fe4000ff9e0ff */
[----:B------:R0:W5:Y:S01]  /*4d200*/  @P6 LDG.E.U16 R97, desc[UR20][R4.64] ;  /* 0x0000001404616981 */ /* 0x000162000c1e1500 */
[----:B------:R-:W-:Y:S02]  /*4d210*/  IADD3 R0, P1, PT, R0, UR13, RZ ;  /* 0x0000000d00007c10 */ /* 0x000fe4000ff3e0ff */
[----:B------:R-:W-:Y:S01]  /*4d220*/  IADD3.X R15, PT, PT, R15, UR9, RZ, P5, !PT ;  /* 0x000000090f0f7c10 */ /* 0x000fe2000affe4ff */
[----:B------:R-:W-:Y:S01]  /*4d230*/  STL [R1+0x1b60], R14 ;  /* 0x001b600e01007387 */ /* 0x000fe20000100800 */
[----:B0-----:R-:W-:-:S03]  /*4d240*/  IADD3 R4, P6, PT, R12, UR12, RZ ;  /* 0x0000000c0c047c10 */ /* 0x001fc6000ffde0ff */
[----:B------:R-:W-:Y:S04]  /*4d250*/  STL [R1+0x1b68], R7 ;  /* 0x001b680701007387 */ /* 0x000fe80000100800 */
[----:B------:R0:W-:Y:S04]  /*4d260*/  STL [R1+0x888], R4 ;  /* 0x0008880401007387 */ /* 0x0001e80000100800 */
[----:B------:R-:W-:Y:S04]  /*4d270*/  STL [R1+0x1b5c], R15 ;  /* 0x001b5c0f01007387 */ /* 0x000fe80000100800 */
[----:B------:R-:W-:Y:S01]  /*4d280*/  STL [R1+0x1b70], R0 ;  /* 0x001b700001007387 */ /* 0x000fe20000100800 */
[----:B--2---:R-:W-:-:S02]  /*4d290*/  IADD3.X R11, PT, PT, R11, UR9, RZ, P4, !PT ;  /* 0x000000090b0b7c10 */ /* 0x004fc4000a7fe4ff */
[----:B---3--:R-:W-:-:S03]  /*4d2a0*/  IADD3.X R6, PT, PT, R6, UR9, RZ, P1, !PT ;  /* 0x0000000906067c10 */ /* 0x008fc60008ffe4ff */
[----:B------:R-:W-:Y:S04]  /*4d2b0*/  STL [R1+0x1b64], R11 ;  /* 0x001b640b01007387 */ /* 0x000fe80000100800 */
[----:B------:R-:W-:Y:S01]  /*4d2c0*/  STL [R1+0x1b6c], R6 ;  /* 0x001b6c0601007387 */ /* 0x000fe20000100800 */
[----:B0-----:R-:W-:-:S05]  /*4d2d0*/  IADD3 R4, P4, PT, R8, UR12, RZ ;  /* 0x0000000c08047c10 */ /* 0x001fca000ff9e0ff */
[----:B------:R0:W-:Y:S02]  /*4d2e0*/  STL [R1+0xf74], R4 ;  /* 0x000f740401007387 */ /* 0x0001e40000100800 */
[----:B0-----:R-:W-:-:S05]  /*4d2f0*/  IADD3.X R4, PT, PT, R13, UR14, RZ, P6, !PT ;  /* 0x0000000e0d047c10 */ /* 0x001fca000b7fe4ff */
[----:B------:R0:W-:Y:S04]  /*4d300*/  STL [R1+0x618], R4 ;  /* 0x0006180401007387 */ /* 0x0001e80000100800 */
[----:B------:R-:W2:Y:S01]  /*4d310*/  LDL.LU.64 R12, [R1+0x628] ;  /* 0x00062800010c7983 */ /* 0x000ea20000300a00 */
[----:B------:R-:W-:Y:S02]  /*4d320*/  IADD3.X R5, PT, PT, R9, UR14, RZ, P4, !PT ;  /* 0x0000000e09057c10 */ /* 0x000fe4000a7fe4ff */
[----:B------:R-:W-:Y:S02]  /*4d330*/  ISETP.GT.AND P1, PT, R2, 0xbc, PT ;  /* 0x000000bc0200780c */ /* 0x000fe40003f24270 */
[----:B0-----:R-:W-:Y:S01]  /*4d340*/  IADD3 R4, P4, PT, R16, UR12, RZ ;  /* 0x0000000c10047c10 */ /* 0x001fe2000ff9e0ff */
[----:B------:R0:W-:Y:S01]  /*4d350*/  STL [R1+0x61c], R5 ;  /* 0x00061c0501007387 */ /* 0x0001e20000100800 */
[----:B------:R-:W-:-:S03]  /*4d360*/  ISETP.GT.AND P5, PT, R2, 0xbd, PT ;  /* 0x000000bd0200780c */ /* 0x000fc60003fa4270 */
[----:B------:R-:W3:Y:S04]  /*4d370*/  LDL.LU.64 R8, [R1+0x898] ;  /* 0x0008980001087983 */ /* 0x000ee80000300a00 */
[----:B------:R-:W4:Y:S04]  /*4d380*/  LDL.LU R10, [R1+0x1b78] ;  /* 0x001b7800010a7983 */ /* 0x000f280000300800 */
[----:B------:R1:W-:Y:S01]  /*4d390*/  STL [R1+0xf78], R4 ;  /* 0x000f780401007387 */ /* 0x0003e20000100800 */
[----:B------:R-:W-:Y:S01]  /*4d3a0*/  ISETP.GT.AND P6, PT, R2, 0xbe, PT ;  /* 0x000000be0200780c */ /* 0x000fe20003fc4270 */
[----:B0-----:R-:W-:Y:S01]  /*4d3b0*/  @P1 IMAD.MOV.U32 R5, RZ, RZ, R15 ;  /* 0x000000ffff051224 */ /* 0x001fe200078e000f */
[----:B------:R-:W-:-:S02]  /*4d3c0*/  PRMT R164, RZ, 0x7610, R164 ;  /* 0x00007610ffa47816 */ /* 0x000fc400000000a4 */
[----:B-1----:R-:W-:-:S05]  /*4d3d0*/  IADD3.X R4, PT, PT, R17, UR14, RZ, P4, !PT ;  /* 0x0000000e11047c10 */ /* 0x002fca000a7fe4ff */
[----:B------:R0:W-:Y:S01]  /*4d3e0*/  STL [R1+0x890], R4 ;  /* 0x0008900401007387 */ /* 0x0001e20000100800 */
[----:B------:R-:W-:Y:S01]  /*4d3f0*/  PRMT R98, RZ, 0x7610, R98 ;  /* 0x00007610ff627816 */ /* 0x000fe20000000062 */
[----:B0-----:R-:W-:-:S05]  /*4d400*/  @P1 IMAD.MOV.U32 R4, RZ, RZ, R14 ;  /* 0x000000ffff041224 */ /* 0x001fca00078e000e */
[----:B------:R0:W5:Y:S01]  /*4d410*/  @P1 LDG.E.U16 R164, desc[UR20][R4.64] ;  /* 0x0000001404a41981 */ /* 0x000162000c1e1500 */
[----:B------:R-:W-:Y:S01]  /*4d420*/  PRMT R163, RZ, 0x7610, R163 ;  /* 0x00007610ffa37816 */ /* 0x000fe200000000a3 */
[----:B0-----:R-:W-:Y:S02]  /*4d430*/  @P5 IMAD.MOV.U32 R4, RZ, RZ, R7 ;  /* 0x000000ffff045224 */ /* 0x001fe400078e0007 */
[----:B------:R-:W-:Y:S02]  /*4d440*/  @P5 IMAD.MOV.U32 R5, RZ, RZ, R11 ;  /* 0x000000ffff055224 */ /* 0x000fe400078e000b */
[----:B------:R-:W4:Y:S04]  /*4d450*/  LDL.LU R11, [R1+0x1b74] ;  /* 0x001b7400010b7983 */ /* 0x000f280000300800 */
[----:B------:R0:W5:Y:S04]  /*4d460*/  @P5 LDG.E.U16 R98, desc[UR20][R4.64] ;  /* 0x0000001404625981 */ /* 0x000168000c1e1500 */
[----:B------:R-:W4:Y:S01]  /*4d470*/  LDL.LU.64 R18, [R1+0x8a0] ;  /* 0x0008a00001127983 */ /* 0x000f220000300a00 */
[----:B0-----:R-:W-:-:S02]  /*4d480*/  @P6 IMAD.MOV.U32 R4, RZ, RZ, R0 ;  /* 0x000000ffff046224 */ /* 0x001fc400078e0000 */
[----:B------:R-:W-:Y:S02]  /*4d490*/  @P6 IMAD.MOV.U32 R5, RZ, RZ, R6 ;  /* 0x000000ffff056224 */ /* 0x000fe400078e0006 */
[----:B------:R-:W4:Y:S04]  /*4d4a0*/  LDL.LU R6, [R1+0x1b80] ;  /* 0x001b800001067983 */ /* 0x000f280000300800 */
[----:B------:R2:W5:Y:S02]  /*4d4b0*/  @P6 LDG.E.U16 R163, desc[UR20][R4.64] ;  /* 0x0000001404a36981 */ /* 0x000564000c1e1500 */
[----:B--2---:R-:W-:-:S05]  /*4d4c0*/  IADD3 R4, P6, PT, R12, UR12, RZ ;  /* 0x0000000c0c047c10 */ /* 0x004fca000ffde0ff */
[----:B------:R-:W-:Y:S04]  /*4d4d0*/  STL [R1+0xf68], R4 ;  /* 0x000f680401007387 */ /* 0x000fe80000100800 */
[----:B------:R-:W2:Y:S01]  /*4d4e0*/  LDL.LU R16, [R1+0x1b7c] ;  /* 0x001b7c0001107983 */ /* 0x000ea20000300800 */
[----:B---3--:R-:W-:-:S05]  /*4d4f0*/  IADD3 R0, P1, PT, R8, UR12, RZ ;  /* 0x0000000c08007c10 */ /* 0x008fca000ff3e0ff */
[----:B------:R0:W-:Y:S01]  /*4d500*/  STL [R1+0xf6c], R0 ;  /* 0x000f6c0001007387 */ /* 0x0001e20000100800 */
[----:B----4-:R-:W-:Y:S02]  /*4d510*/  IADD3 R10, P5, PT, R10, UR13, RZ ;  /* 0x0000000d0a0a7c10 */ /* 0x010fe4000ffbe0ff */
[----:B------:R-:W-:Y:S01]  /*4d520*/  IADD3.X R5, PT, PT, R9, UR14, RZ, P1, !PT ;  /* 0x0000000e09057c10 */ /* 0x000fe20008ffe4ff */
[----:B------:R-:W3:Y:S01]  /*4d530*/  LDL.LU R14, [R1+0x1b88] ;  /* 0x001b8800010e7983 */ /* 0x000ee20000300800 */
[----:B------:R-:W-:-:S03]  /*4d540*/  ISETP.GT.AND P4, PT, R2, 0xbf, PT ;  /* 0x000000bf0200780c */ /* 0x000fc60003f84270 */
[----:B------:R-:W4:Y:S01]  /*4d550*/  LDL.LU R7, [R1+0x1b90] ;  /* 0x001b900001077983 */ /* 0x000f220000300800 */
[----:B0-----:R-:W-:-:S05]  /*4d560*/  IADD3.X R0, PT, PT, R13, UR14, RZ, P6, !PT ;  /* 0x0000000e0d007c10 */ /* 0x001fca000b7fe4ff */
[----:B------:R0:W-:Y:S04]  /*4d570*/  STL [R1+0x628], R0 ;  /* 0x0006280001007387 */ /* 0x0001e80000100800 */
[----:B------:R-:W-:Y:S04]  /*4d580*/  STL [R1+0x1b78], R10 ;  /* 0x001b780a01007387 */ /* 0x000fe80000100800 */
[----:B0-----:R-:W3:Y:S04]  /*4d590*/  LDL.LU R0, [R1+0x1b98] ;  /* 0x001b980001007983 */ /* 0x001ee80000300800 */
[----:B------:R-:W-:Y:S04]  /*4d5a0*/  STL [R1+0x898], R5 ;  /* 0x0008980501007387 */ /* 0x000fe80000100800 */
[----:B------:R-:W4:Y:S04]  /*4d5b0*/  LDL.LU.64 R12, [R1+0x8b0] ;  /* 0x0008b000010c7983 */ /* 0x000f280000300a00 */
[----:B------:R-:W4:Y:S01]  /*4d5c0*/  LDL.LU R15, [R1+0x1b84] ;  /* 0x001b8400010f7983 */ /* 0x000f220000300800 */
[----:B------:R-:W-:-:S02]  /*4d5d0*/  IADD3.X R11, PT, PT, R11, UR9, RZ, P5, !PT ;  /* 0x000000090b0b7c10 */ /* 0x000fc4000affe4ff */
[----:B------:R-:W-:-:S05]  /*4d5e0*/  IADD3 R4, P1, PT, R18, UR12, RZ ;  /* 0x0000000c12047c10 */ /* 0x000fca000ff3e0ff */
[----:B------:R0:W-:Y:S01]  /*4d5f0*/  STL [R1+0xf70], R4 ;  /* 0x000f700401007387 */ /* 0x0001e20000100800 */
[----:B------:R-:W-:-:S03]  /*4d600*/  IADD3 R6, P5, PT, R6, UR13, RZ ;  /* 0x0000000d06067c10 */ /* 0x000fc6000ffbe0ff */
[----:B------:R-:W-:Y:S01]  /*4d610*/  STL [R1+0x1b74], R11 ;  /* 0x001b740b01007387 */ /* 0x000fe20000100800 */
[----:B0-----:R-:W-:-:S03]  /*4d620*/  IADD3.X R4, PT, PT, R19, UR14, RZ, P1, !PT ;  /* 0x0000000e13047c10 */ /* 0x001fc60008ffe4ff */
[----:B------:R-:W4:Y:S01]  /*4d630*/  LDL.LU R9, [R1+0x1b8c] ;  /* 0x001b8c0001097983 */ /* 0x000f220000300800 */
[----:B------:R-:W-:-:S03]  /*4d640*/  @P4 IMAD.MOV.U32 R5, RZ, RZ, R11 ;  /* 0x000000ffff054224 */ /* 0x000fc600078e000b */
[----:B------:R-:W4:Y:S04]  /*4d650*/  LDL.LU R8, [R1+0x1b94] ;  /* 0x001b940001087983 */ /* 0x000f280000300800 */
[----:B------:R-:W-:Y:S04]  /*4d660*/  STL [R1+0x1b80], R6 ;  /* 0x001b800601007387 */ /* 0x000fe80000100800 */
[----:B------:R0:W-:Y:S02]  /*4d670*/  STL [R1+0x8a0], R4 ;  /* 0x0008a00401007387 */ /* 0x0001e40000100800 */
[----:B0-----:R-:W-:Y:S01]  /*4d680*/  @P4 IMAD.MOV.U32 R4, RZ, RZ, R10 ;  /* 0x000000ffff044224 */ /* 0x001fe200078e000a */
[----:B--2---:R-:W-:-:S05]  /*4d690*/  IADD3.X R16, PT, PT, R16, UR9, RZ, P5, !PT ;  /* 0x0000000910107c10 */ /* 0x004fca000affe4ff */
[----:B------:R0:W-:Y:S04]  /*4d6a0*/  STL [R1+0x1b7c], R16 ;  /* 0x001b7c1001007387 */ /* 0x0001e80000100800 */
[----:B------:R-:W2:Y:S01]  /*4d6b0*/  LDL.LU.64 R10, [R1+0x8a8] ;  /* 0x0008a800010a7983 */ /* 0x000ea20000300a00 */
[----:B------:R-:W-:Y:S02]  /*4d6c0*/  ISETP.GT.AND P6, PT, R2, 0xc0, PT ;  /* 0x000000c00200780c */ /* 0x000fe40003fc4270 */
[----:B------:R-:W-:-:S06]  /*4d6d0*/  PRMT R99, RZ, 0x7610, R99 ;  /* 0x00007610ff637816 */ /* 0x000fcc0000000063 */
[----:B------:R1:W5:Y:S01]  /*4d6e0*/  @P4 LDG.E.U16 R99, desc[UR20][R4.64] ;  /* 0x0000001404634981 */ /* 0x000362000c1e1500 */
[----:B------:R-:W-:-:S04]  /*4d6f0*/  PRMT R100, RZ, 0x7610, R100 ;  /* 0x00007610ff647816 */ /* 0x000fc80000000064 */
[----:B-1----:R-:W-:Y:S02]  /*4d700*/  @P6 IMAD.MOV.U32 R5, RZ, RZ, R16 ;  /* 0x000000ffff056224 */ /* 0x002fe400078e0010 */
[----:B0-----:R-:W2:Y:S01]  /*4d710*/  LDL.LU.64 R16, [R1+0x8b8] ;  /* 0x0008b80001107983 */ /* 0x001ea20000300a00 */
[----:B------:R-:W-:Y:S01]  /*4d720*/  @P6 IMAD.MOV.U32 R4, RZ, RZ, R6 ;  /* 0x000000ffff046224 */ /* 0x000fe200078e0006 */
[----:B---3--:R-:W-:Y:S02]  /*4d730*/  IADD3 R14, P5, PT, R14, UR13, RZ ;  /* 0x0000000d0e0e7c10 */ /* 0x008fe4000ffbe0ff */
[----:B----4-:R-:W-:Y:S02]  /*4d740*/  IADD3 R7, P4, PT, R7, UR13, RZ ;  /* 0x0000000d07077c10 */ /* 0x010fe4000ff9e0ff */
[----:B------:R0:W5:Y:S01]  /*4d750*/  @P6 LDG.E.U16 R100, desc[UR20][R4.64] ;  /* 0x0000001404646981 */ /* 0x000162000c1e1500 */
[----:B------:R-:W-:-:S03]  /*4d760*/  IADD3 R0, P1, PT, R0, UR13, RZ ;  /* 0x0000000d00007c10 */ /* 0x000fc6000ff3e0ff */
[----:B------:R-:W-:Y:S01]  /*4d770*/  STL [R1+0x1b88], R14 ;  /* 0x001b880e01007387 */ /* 0x000fe20000100800 */
[----:B------:R-:W-:Y:S02]  /*4d780*/  IADD3.X R15, PT, PT, R15, UR9, RZ, P5, !PT ;  /* 0x000000090f0f7c10 */ /* 0x000fe4000affe4ff */
[----:B0-----:R-:W-:Y:S01]  /*4d790*/  IADD3 R4, P6, PT, R12, UR12, RZ ;  /* 0x0000000c0c047c10 */ /* 0x001fe2000ffde0ff */
[----:B------:R-:W-:Y:S04]  /*4d7a0*/  STL [R1+0x1b90], R7 ;  /* 0x001b900701007387 */ /* 0x000fe80000100800 */
[----:B------:R2:W-:Y:S04]  /*4d7b0*/  STL [R1+0x8b0], R4 ;  /* 0x0008b00401007387 */ /* 0x0005e80000100800 */
[----:B------:R-:W-:Y:S04]  /*4d7c0*/  STL [R1+0x1b84], R15 ;  /* 0x001b840f01007387 */ /* 0x000fe80000100800 */
[----:B------:R-:W-:Y:S01]  /*4d7d0*/  STL [R1+0x1b98], R0 ;  /* 0x001b980001007387 */ /* 0x000fe20000100800 */
[----:B------:R-:W-:-:S02]  /*4d7e0*/  IADD3.X R9, PT, PT, R9, UR9, RZ, P4, !PT ;  /* 0x0000000909097c10 */ /* 0x000fc4000a7fe4ff */
[----:B------:R-:W-:-:S03]  /*4d7f0*/  IADD3.X R8, PT, PT, R8, UR9, RZ, P1, !PT ;  /* 0x0000000908087c10 */ /* 0x000fc60008ffe4ff */
[----:B------:R-:W-:Y:S04]  /*4d800*/  STL [R1+0x1b8c], R9 ;  /* 0x001b8c0901007387 */ /* 0x000fe80000100800 */
[----:B------:R-:W-:Y:S01]  /*4d810*/  STL [R1+0x1b94], R8 ;  /* 0x001b940801007387 */ /* 0x000fe20000100800 */
[----:B--2---:R-:W-:-:S05]  /*4d820*/  IADD3 R4, P4, PT, R10, UR12, RZ ;  /* 0x0000000c0a047c10 */ /* 0x004fca000ff9e0ff */
        /* <DEDUP_REMOVED lines=22> */
[----:B------:R-:W-:Y:S01]  /*4d990*/  @P5 IMAD.MOV.U32 R5, RZ, RZ, R9 ;  /* 0x000000ffff055224 */ /* 0x000fe200078e0009 */
        /* <DEDUP_REMOVED lines=62> */
[----:B------:R0:W-:Y:S01]  /*4dd80*/  STL [R1+0xf4c], R4 ;  /* 0x000f4c0401007387 */ /* 0x0001e20000100800 */
[----:B------:R-:W-:Y:S02]  /*4dd90*/  IADD3.X R5, PT, PT, R7, UR14, RZ, P4, !PT ;  /* 0x0000000e07057c10 */ /* 0x000fe4000a7fe4ff */
[----:B0-----:R-:W-:-:S05]  /*4dda0*/  IADD3.X R4, PT, PT, R13, UR14, RZ, P6, !PT ;  /* 0x0000000e0d047c10 */ /* 0x001fca000b7fe4ff */
[----:B------:R0:W-:Y:S04]  /*4ddb0*/  STL [R1+0x8d8], R4 ;  /* 0x0008d80401007387 */ /* 0x0001e80000100800 */
[----:B------:R-:W2:Y:S01]  /*4ddc0*/  LDL.LU.64 R6, [R1+0x8f0] ;  /* 0x0008f00001067983 */ /* 0x000ea20000300a00 */
[----:B------:R-:W-:-:S03]  /*4ddd0*/  ISETP.GT.AND P1, PT, R2, 0xc6, PT ;  /* 0x000000c60200780c */ /* 0x000fc60003f24270 */
[----:B------:R1:W-:Y:S01]  /*4dde0*/  STL [R1+0x8dc], R5 ;  /* 0x0008dc0501007387 */ /* 0x0003e20000100800 */
[----:B0-----:R-:W-:-:S03]  /*4ddf0*/  IADD3 R4, P4, PT, R16, UR12, RZ ;  /* 0x0000000c10047c10 */ /* 0x001fc6000ff9e0ff */
[----:B------:R-:W3:Y:S01]  /*4de00*/  LDL.LU.64 R12, [R1+0x8f8] ;  /* 0x0008f800010c7983 */ /* 0x000ee20000300a00 */
[----:B------:R-:W-:-:S03]  /*4de10*/  ISETP.GT.AND P5, PT, R2, 0xc7, PT ;  /* 0x000000c70200780c */ /* 0x000fc60003fa4270 */
[----:B------:R-:W4:Y:S04]  /*4de20*/  LDL.LU R8, [R1+0x1bc8] ;  /* 0x001bc80001087983 */ /* 0x000f280000300800 */
[----:B------:R0:W-:Y:S01]  /*4de30*/  STL [R1+0xf50], R4 ;  /* 0x000f500401007387 */ /* 0x0001e20000100800 */
[----:B------:R-:W-:Y:S01]  /*4de40*/  ISETP.GT.AND P6, PT, R2, 0xc8, PT ;  /* 0x000000c80200780c */ /* 0x000fe20003fc4270 */
[----:B-1----:R-:W-:Y:S01]  /*4de50*/  @P1 IMAD.MOV.U32 R5, RZ, RZ, R15 ;  /* 0x000000ffff051224 */ /* 0x002fe200078e000f */
[----:B------:R-:W-:Y:S02]  /*4de60*/  PRMT R103, RZ, 0x7610, R103 ;  /* 0x00007610ff677816 */ /* 0x000fe40000000067 */
[----:B0-----:R-:W-:-:S05]  /*4de70*/  IADD3.X R4, PT, PT, R17, UR14, RZ, P4, !PT ;  /* 0x0000000e11047c10 */ /* 0x001fca000a7fe4ff */
        /* <DEDUP_REMOVED lines=17> */
[----:B---3--:R-:W-:Y:S02]  /*4df90*/  IADD3 R0, P1, PT, R12, UR12, RZ ;  /* 0x0000000c0c007c10 */ /* 0x008fe4000ff3e0ff */
[----:B----4-:R-:W-:-:S03]  /*4dfa0*/  IADD3 R8, P5, PT, R8, UR13, RZ ;  /* 0x0000000d08087c10 */ /* 0x010fc6000ffbe0ff */
[----:B------:R0:W-:Y:S01]  /*4dfb0*/  STL [R1+0xf44], R0 ;  /* 0x000f440001007387 */ /* 0x0001e20000100800 */
[----:B------:R-:W-:-:S03]  /*4dfc0*/  IADD3.X R5, PT, PT, R13, UR14, RZ, P1, !PT ;  /* 0x0000000e0d057c10 */ /* 0x000fc60008ffe4ff */
[----:B------:R-:W3:Y:S01]  /*4dfd0*/  LDL.LU R14, [R1+0x1bd8] ;  /* 0x001bd800010e7983 */ /* 0x000ee20000300800 */
[----:B------:R-:W-:Y:S02]  /*4dfe0*/  ISETP.GT.AND P4, PT, R2, 0xc9, PT ;  /* 0x000000c90200780c */ /* 0x000fe40003f84270 */
[----:B0-----:R-:W-:Y:S02]  /*4dff0*/  IADD3.X R0, PT, PT, R7, UR14, RZ, P6, !PT ;  /* 0x0000000e07007c10 */ /* 0x001fe4000b7fe4ff */
[----:B------:R-:W4:Y:S04]  /*4e000*/  LDL.LU R7, [R1+0x1be0] ;  /* 0x001be00001077983 */ /* 0x000f280000300800 */
        /* <DEDUP_REMOVED lines=749> */
[----:B------:R-:W4:Y:S04]  /*50ee0*/  LDL.LU.64 R18, [R1+0xab0] ;  /* 0x000ab00001127983 */ /* 0x000f280000300a00 */
[----:B------:R-:W4:Y:S01]  /*50ef0*/  LDL.LU R12, [R1+0x1d38] ;  /* 0x001d3800010c7983 */ /* 0x000f220000300800 */
[----:B0-----:R-:W-:-:S02]  /*50f00*/  @P6 IMAD.MOV.U32 R4, RZ, RZ, R0 ;  /* 0x000000ffff046224 */ /* 0x001fc400078e0000 */
[----:B------:R-:W-:-:S05]  /*50f10*/  @P6 IMAD.MOV.U32 R5, RZ, RZ, R10 ;  /* 0x000000ffff056224 */ /* 0x000fca00078e000a */
        /* <DEDUP_REMOVED lines=19> */
[----:B------:R-:W-:Y:S02]  /*51050*/  IADD3 R4, P1, PT, R18, UR12, RZ ;  /* 0x0000000c12047c10 */ /* 0x000fe4000ff3e0ff */
[----:B------:R-:W-:-:S03]  /*51060*/  IADD3 R12, P5, PT, R12, UR13, RZ ;  /* 0x0000000d0c0c7c10 */ /* 0x000fc6000ffbe0ff */
[----:B------:R0:W-:Y:S04]  /*51070*/  STL [R1+0xe94], R4 ;  /* 0x000e940401007387 */ /* 0x0001e80000100800 */
[----:B------:R-:W-:Y:S04]  /*51080*/  STL [R1+0x1d2c], R9 ;  /* 0x001d2c0901007387 */ /* 0x000fe80000100800 */
[----:B------:R-:W4:Y:S01]  /*51090*/  LDL.LU R10, [R1+0x1d44] ;  /* 0x001d4400010a7983 */ /* 0x000f220000300800 */
[----:B0-----:R-:W-:-:S03]  /*510a0*/  IADD3.X R4, PT, PT, R19, UR14, RZ, P1, !PT ;  /* 0x0000000e13047c10 */ /* 0x001fc60008ffe4ff */
[----:B------:R-:W4:Y:S01]  /*510b0*/  LDL.LU R6, [R1+0x1d4c] ;  /* 0x001d4c0001067983 */ /* 0x000f220000300800 */
[----:B------:R-:W-:-:S03]  /*510c0*/  @P4 IMAD.MOV.U32 R5, RZ, RZ, R9 ;  /* 0x000000ffff054224 */ /* 0x000fc600078e0009 */
        /* <DEDUP_REMOVED lines=46> */
[----:B------:R-:W-:Y:S02]  /*513b0*/  PRMT R134, RZ, 0x7610, R134 ;  /* 0x00007610ff867816 */ /* 0x000fe40000000086 */
[----:B------:R-:W-:Y:S01]  /*513c0*/  PRMT R129, RZ, 0x7610, R129 ;  /* 0x00007610ff817816 */ /* 0x000fe20000000081 */
[----:B------:R-:W4:Y:S04]  /*513d0*/  LDL.LU R13, [R1+0x1d54] ;  /* 0x001d5400010d7983 */ /* 0x000f280000300800 */
[----:B------:R-:W4:Y:S01]  /*513e0*/  LDL.LU.64 R16, [R1+0xae0] ;  /* 0x000ae00001107983 */ /* 0x000f220000300a00 */
[----:B0-----:R-:W-:-:S05]  /*513f0*/  @P1 IMAD.MOV.U32 R4, RZ, RZ, R11 ;  /* 0x000000ffff041224 */ /* 0x001fca00078e000b */
[----:B------:R0:W5:Y:S02]  /*51400*/  @P1 LDG.E.U16 R128, desc[UR20][R4.64] ;  /* 0x0000001404801981 */ /* 0x000164000c1e1500 */
[----:B0-----:R-:W-:Y:S02]  /*51410*/  @P5 IMAD.MOV.U32 R4, RZ, RZ, R7 ;  /* 0x000000ffff045224 */ /* 0x001fe400078e0007 */
[----:B------:R-:W-:-:S05]  /*51420*/  @P5 IMAD.MOV.U32 R5, RZ, RZ, R10 ;  /* 0x000000ffff055224 */ /* 0x000fca00078e000a */
[----:B------:R0:W5:Y:S02]  /*51430*/  @P5 LDG.E.U16 R134, desc[UR20][R4.64] ;  /* 0x0000001404865981 */ /* 0x000164000c1e1500 */
[----:B0-----:R-:W-:Y:S02]  /*51440*/  @P6 IMAD.MOV.U32 R4, RZ, RZ, R0 ;  /* 0x000000ffff046224 */ /* 0x001fe400078e0000 */
        /* <DEDUP_REMOVED lines=15> */
[----:B------:R-:W-:Y:S01]  /*51540*/  STL [R1+0x1d58], R12 ;  /* 0x001d580c01007387 */ /* 0x000fe20000100800 */
[----:B------:R-:W-:-:S02]  /*51550*/  IADD3.X R13, PT, PT, R13, UR9, RZ, P5, !PT ;  /* 0x000000090d0d7c10 */ /* 0x000fc4000affe4ff */
[----:B------:R-:W-:Y:S01]  /*51560*/  IADD3 R4, P1, PT, R16, UR12, RZ ;  /* 0x0000000c10047c10 */ /* 0x000fe2000ff3e0ff */
[----:B0-----:R-:W4:Y:S04]  /*51570*/  LDL.LU R0, [R1+0x1d78] ;  /* 0x001d780001007983 */ /* 0x001f280000300800 */
[----:B------:R-:W-:Y:S04]  /*51580*/  STL [R1+0xad8], R5 ;  /* 0x000ad80501007387 */ /* 0x000fe80000100800 */
[----:B------:R-:W4:Y:S01]  /*51590*/  LDL.LU.64 R14, [R1+0xaf0] ;  /* 0x000af000010e7983 */ /* 0x000f220000300a00 */
[----:B------:R-:W-:-:S03]  /*515a0*/  ISETP.GT.AND P6, PT, R2, 0xfc, PT ;  /* 0x000000fc0200780c */ /* 0x000fc60003fc4270 */
[----:B------:R-:W4:Y:S04]  /*515b0*/  LDL.LU R18, [R1+0x1d64] ;  /* 0x001d640001127983 */ /* 0x000f280000300800 */
[----:B------:R0:W-:Y:S04]  /*515c0*/  STL [R1+0xe80], R4 ;  /* 0x000e800401007387 */ /* 0x0001e80000100800 */
[----:B------:R-:W-:Y:S04]  /*515d0*/  STL [R1+0x1d54], R13 ;  /* 0x001d540d01007387 */ /* 0x000fe80000100800 */
[----:B------:R-:W4:Y:S01]  /*515e0*/  LDL.LU R10, [R1+0x1d6c] ;  /* 0x001d6c00010a7983 */ /* 0x000f220000300800 */
[----:B0-----:R-:W-:-:S03]  /*515f0*/  IADD3.X R4, PT, PT, R17, UR14, RZ, P1, !PT ;  /* 0x0000000e11047c10 */ /* 0x001fc60008ffe4ff */
[----:B------:R-:W4:Y:S01]  /*51600*/  LDL.LU R8, [R1+0x1d74] ;  /* 0x001d740001087983 */ /* 0x000f220000300800 */
[----:B------:R-:W-:Y:S01]  /*51610*/  IADD3 R6, P5, PT, R6, UR13, RZ ;  /* 0x0000000d06067c10 */ /* 0x000fe2000ffbe0ff */
[----:B------:R-:W-:Y:S01]  /*51620*/  @P4 IMAD.MOV.U32 R5, RZ, RZ, R13 ;  /* 0x000000ffff054224 */ /* 0x000fe200078e000d */
[----:B------:R-:W-:-:S03]  /*51630*/  PRMT R133, RZ, 0x7610, R133 ;  /* 0x00007610ff857816 */ /* 0x000fc60000000085 */
[----:B------:R-:W-:Y:S04]  /*51640*/  STL [R1+0x1d60], R6 ;  /* 0x001d600601007387 */ /* 0x000fe80000100800 */
[----:B------:R0:W-:Y:S02]  /*51650*/  STL [R1+0xae0], R4 ;  /* 0x000ae00401007387 */ /* 0x0001e40000100800 */
[----:B0-----:R-:W-:-:S05]  /*51660*/  @P4 IMAD.MOV.U32 R4, RZ, RZ, R12 ;  /* 0x000000ffff044224 */ /* 0x001fca00078e000c */
[----:B------:R0:W5:Y:S02]  /*51670*/  @P4 LDG.E.U16 R133, desc[UR20][R4.64] ;  /* 0x0000001404854981 */ /* 0x000164000c1e1500 */
[----:B0-----:R-:W-:Y:S01]  /*51680*/  @P6 IMAD.MOV.U32 R4, RZ, RZ, R6 ;  /* 0x000000ffff046224 */ /* 0x001fe200078e0006 */
[----:B--2---:R-:W-:-:S05]  /*51690*/  IADD3.X R7, PT, PT, R7, UR9, RZ, P5, !PT ;  /* 0x0000000907077c10 */ /* 0x004fca000affe4ff */
[----:B------:R0:W-:Y:S04]  /*516a0*/  STL [R1+0x1d5c], R7 ;  /* 0x001d5c0701007387 */ /* 0x0001e80000100800 */
[----:B------:R-:W2:Y:S01]  /*516b0*/  LDL.LU.64 R12, [R1+0xae8] ;  /* 0x000ae800010c7983 */ /* 0x000ea20000300a00 */
[----:B------:R-:W-:-:S03]  /*516c0*/  @P6 IMAD.MOV.U32 R5, RZ, RZ, R7 ;  /* 0x000000ffff056224 */ /* 0x000fc600078e0007 */
[----:B0-----:R-:W2:Y:S01]  /*516d0*/  LDL.LU.64 R6, [R1+0xaf8] ;  /* 0x000af80001067983 */ /* 0x001ea20000300a00 */
[----:B------:R-:W-:Y:S02]  /*516e0*/  PRMT R130, RZ, 0x7610, R130 ;  /* 0x00007610ff827816 */ /* 0x000fe40000000082 */
[----:B---3--:R-:W-:Y:S02]  /*516f0*/  IADD3 R11, P5, PT, R11, UR13, RZ ;  /* 0x0000000d0b0b7c10 */ /* 0x008fe4000ffbe0ff */
[----:B----4-:R-:W-:Y:S02]  /*51700*/  IADD3 R9, P4, PT, R9, UR13, RZ ;  /* 0x0000000d09097c10 */ /* 0x010fe4000ff9e0ff */
[----:B------:R0:W5:Y:S04]  /*51710*/  @P6 LDG.E.U16 R130, desc[UR20][R4.64] ;  /* 0x0000001404826981 */ /* 0x000168000c1e1500 */
[----:B------:R-:W-:Y:S01]  /*51720*/  STL [R1+0x1d68], R11 ;  /* 0x001d680b01007387 */ /* 0x000fe20000100800 */
[----:B------:R-:W-:-:S03]  /*51730*/  IADD3 R0, P1, PT, R0, UR13, RZ ;  /* 0x0000000d00007c10 */ /* 0x000fc6000ff3e0ff */
[----:B------:R-:W-:Y:S01]  /*51740*/  STL [R1+0x1d70], R9 ;  /* 0x001d700901007387 */ /* 0x000fe20000100800 */
[----:B0-----:R-:W-:Y:S02]  /*51750*/  IADD3 R4, P6, PT, R14, UR12, RZ ;  /* 0x0000000c0e047c10 */ /* 0x001fe4000ffde0ff */
[----:B------:R-:W-:-:S03]  /*51760*/  IADD3.X R18, PT, PT, R18, UR9, RZ, P5, !PT ;  /* 0x0000000912127c10 */ /* 0x000fc6000affe4ff */
[----:B------:R2:W-:Y:S01]  /*51770*/  STL [R1+0xaf0], R4 ;  /* 0x000af00401007387 */ /* 0x0005e20000100800 */
[----:B------:R-:W-:-:S03]  /*51780*/  IADD3.X R5, PT, PT, R15, UR14, RZ, P6, !PT ;  /* 0x0000000e0f057c10 */ /* 0x000fc6000b7fe4ff */
[----:B------:R-:W-:Y:S01]  /*51790*/  STL [R1+0x1d64], R18 ;  /* 0x001d641201007387 */ /* 0x000fe20000100800 */
[----:B------:R-:W-:-:S03]  /*517a0*/  IADD3.X R10, PT, PT, R10, UR9, RZ, P4, !PT ;  /* 0x000000090a0a7c10 */ /* 0x000fc6000a7fe4ff */
[----:B------:R-:W-:Y:S01]  /*517b0*/  STL [R1+0x1d78], R0 ;  /* 0x001d780001007387 */ /* 0x000fe20000100800 */
[----:B------:R-:W-:-:S03]  /*517c0*/  IADD3.X R8, PT, PT, R8, UR9, RZ, P1, !PT ;  /* 0x0000000908087c10 */ /* 0x000fc60008ffe4ff */
[----:B------:R-:W-:Y:S04]  /*517d0*/  STL [R1+0x1d6c], R10 ;  /* 0x001d6c0a01007387 */ /* 0x000fe80000100800 */
[----:B------:R-:W-:Y:S01]  /*517e0*/  STL [R1+0x1d74], R8 ;  /* 0x001d740801007387 */ /* 0x000fe20000100800 */
[----:B--2---:R-:W-:-:S05]  /*517f0*/  IADD3 R4, P4, PT, R12, UR12, RZ ;  /* 0x0000000c0c047c10 */ /* 0x004fca000ff9e0ff */
[----:B------:R0:W-:Y:S04]  /*51800*/  STL [R1+0xe70], R4 ;  /* 0x000e700401007387 */ /* 0x0001e80000100800 */
[----:B------:R1:W-:Y:S01]  /*51810*/  STL [R1+0xae8], R5 ;  /* 0x000ae80501007387 */ /* 0x0003e20000100800 */
[----:B0-----:R-:W-:Y:S02]  /*51820*/  IADD3.X R4, PT, PT, R13, UR14, RZ, P4, !PT ;  /* 0x0000000e0d047c10 */ /* 0x001fe4000a7fe4ff */
[----:B-1----:R-:W-:-:S03]  /*51830*/  IADD3 R5, P4, PT, R6, UR12, RZ ;  /* 0x0000000c06057c10 */ /* 0x002fc6000ff9e0ff */
[----:B------:R0:W-:Y:S04]  /*51840*/  STL [R1+0xaec], R4 ;  /* 0x000aec0401007387 */ /* 0x0001e80000100800 */
[----:B------:R-:W-:Y:S04]  /*51850*/  STL [R1+0xe74], R5 ;  /* 0x000e740501007387 */ /* 0x000fe80000100800 */
[----:B------:R-:W2:Y:S01]  /*51860*/  LDL.LU.64 R16, [R1+0xb00] ;  /* 0x000b000001107983 */ /* 0x000ea20000300a00 */
[----:B0-----:R-:W-:-:S03]  /*51870*/  IADD3.X R4, PT, PT, R7, UR14, RZ, P4, !PT ;  /* 0x0000000e07047c10 */ /* 0x001fc6000a7fe4ff */
[----:B------:R-:W3:Y:S04]  /*51880*/  LDL.LU.64 R14, [R1+0xc20] ;  /* 0x000c2000010e7983 */ /* 0x000ee80000300a00 */
[----:B------:R0:W-:Y:S04]  /*51890*/  STL [R1+0xaf8], R4 ;  /* 0x000af80401007387 */ /* 0x0001e80000100800 */
[----:B------:R-:W4:Y:S04]  /*518a0*/  LDL.LU.64 R12, [R1+0xb08] ;  /* 0x000b0800010c7983 */ /* 0x000f280000300a00 */
[----:B------:R-:W4:Y:S01]  /*518b0*/  LDL.LU.64 R6, [R1+0xc28] ;  /* 0x000c280001067983 */ /* 0x000f220000300a00 */
[----:B------:R-:W-:-:S02]  /*518c0*/  ISETP.GT.AND P1, PT, R2, 0xfd, PT ;  /* 0x000000fd0200780c */ /* 0x000fc40003f24270 */
[C---:B------:R-:W-:Y:S01]  /*518d0*/  ISETP.GT.AND P5, PT, R2.reuse, 0xfe, PT ;  /* 0x000000fe0200780c */ /* 0x040fe20003fa4270 */
[----:B------:R-:W4:Y:S01]  /*518e0*/  LDL.LU.64 R20, [R1+0xb10] ;  /* 0x000b100001147983 */ /* 0x000f220000300a00 */
[----:B------:R-:W-:Y:S02]  /*518f0*/  ISETP.GT.AND P6, PT, R2, 0xff, PT ;  /* 0x000000ff0200780c */ /* 0x000fe40003fc4270 */
[----:B------:R-:W-:Y:S02]  /*51900*/  PRMT R132, RZ, 0x7610, R132 ;  /* 0x00007610ff847816 */ /* 0x000fe40000000084 */
[----:B------:R-:W-:-:S05]  /*51910*/  PRMT R131, RZ, 0x7610, R131 ;  /* 0x00007610ff837816 */ /* 0x000fca0000000083 */
[----:B0-----:R-:W-:Y:S02]  /*51920*/  @P1 IMAD.MOV.U32 R4, RZ, RZ, R11 ;  /* 0x000000ffff041224 */ /* 0x001fe400078e000b */
[----:B------:R-:W-:Y:S01]  /*51930*/  @P1 IMAD.MOV.U32 R5, RZ, RZ, R18 ;  /* 0x000000ffff051224 */ /* 0x000fe200078e0012 */
[----:B------:R-:W-:Y:S01]  /*51940*/  PRMT R3, RZ, 0x7610, R3 ;  /* 0x00007610ff037816 */ /* 0x000fe20000000003 */
[----:B------:R-:W4:Y:S04]  /*51950*/  LDL.LU.64 R18, [R1+0xc30] ;  /* 0x000c300001127983 */ /* 0x000f280000300a00 */
[----:B------:R0:W5:Y:S02]  /*51960*/  @P1 LDG.E.U16 R132, desc[UR20][R4.64] ;  /* 0x0000001404841981 */ /* 0x000164000c1e1500 */
[----:B0-----:R-:W-:-:S02]  /*51970*/  @P5 IMAD.MOV.U32 R4, RZ, RZ, R9 ;  /* 0x000000ffff045224 */ /* 0x001fc400078e0009 */
[----:B------:R-:W-:Y:S02]  /*51980*/  @P5 IMAD.MOV.U32 R5, RZ, RZ, R10 ;  /* 0x000000ffff055224 */ /* 0x000fe400078e000a */
[----:B------:R-:W4:Y:S04]  /*51990*/  LDL.LU.64 R10, [R1+0xb18] ;  /* 0x000b1800010a7983 */ /* 0x000f280000300a00 */
[----:B------:R0:W5:Y:S02]  /*519a0*/  @P5 LDG.E.U16 R131, desc[UR20][R4.64] ;  /* 0x0000001404835981 */ /* 0x000164000c1e1500 */
[----:B0-----:R-:W-:Y:S02]  /*519b0*/  @P6 IMAD.MOV.U32 R4, RZ, RZ, R0 ;  /* 0x000000ffff046224 */ /* 0x001fe400078e0000 */
[----:B------:R-:W-:-:S02]  /*519c0*/  @P6 IMAD.MOV.U32 R5, RZ, RZ, R8 ;  /* 0x000000ffff056224 */ /* 0x000fc400078e0008 */
[----:B------:R-:W4:Y:S04]  /*519d0*/  LDL.LU.64 R8, [R1+0xc38] ;  /* 0x000c380001087983 */ /* 0x000f280000300a00 */
[----:B------:R2:W5:Y:S02]  /*519e0*/  @P6 LDG.E.U16 R3, desc[UR20][R4.64] ;  /* 0x0000001404036981 */ /* 0x000564000c1e1500 */
[----:B--2---:R-:W-:Y:S02]  /*519f0*/  IADD3 R4, P1, PT, R16, UR12, RZ ;  /* 0x0000000c10047c10 */ /* 0x004fe4000ff3e0ff */
[----:B---3--:R-:W-:-:S03]  /*51a00*/  IADD3 R0, P4, PT, R14, UR12, RZ ;  /* 0x0000000c0e007c10 */ /* 0x008fc6000ff9e0ff */
[----:B------:R0:W-:Y:S01]  /*51a10*/  STL [R1+0xd84], R4 ;  /* 0x000d840401007387 */ /* 0x0001e20000100800 */
[----:B----4-:R-:W-:-:S03]  /*51a20*/  IADD3 R5, P5, PT, R12, UR12, RZ ;  /* 0x0000000c0c057c10 */ /* 0x010fc6000ffbe0ff */
[----:B------:R1:W-:Y:S01]  /*51a30*/  STL [R1+0xc20], R0 ;  /* 0x000c200001007387 */ /* 0x0003e20000100800 */
[----:B0-----:R-:W-:-:S03]  /*51a40*/  IADD3 R4, P6, PT, R6, UR12, RZ ;  /* 0x0000000c06047c10 */ /* 0x001fc6000ffde0ff */
[----:B------:R0:W-:Y:S04]  /*51a50*/  STL [R1+0xd88], R5 ;  /* 0x000d880501007387 */ /* 0x0001e80000100800 */
[----:B------:R2:W-:Y:S01]  /*51a60*/  STL [R1+0xd8c], R4 ;  /* 0x000d8c0401007387 */ /* 0x0005e20000100800 */
[----:B-1----:R-:W-:Y:S02]  /*51a70*/  IADD3.X R0, PT, PT, R17, UR14, RZ, P1, !PT ;  /* 0x0000000e11007c10 */ /* 0x002fe40008ffe4ff */
[----:B0-----:R-:W-:-:S03]  /*51a80*/  IADD3.X R5, PT, PT, R15, UR14, RZ, P4, !PT ;  /* 0x0000000e0f057c10 */ /* 0x001fc6000a7fe4ff */
[----:B------:R0:W-:Y:S01]  /*51a90*/  STL [R1+0xb00], R0 ;  /* 0x000b000001007387 */ /* 0x0001e20000100800 */
[----:B--2---:R-:W-:-:S03]  /*51aa0*/  IADD3.X R4, PT, PT, R13, UR14, RZ, P5, !PT ;  /* 0x0000000e0d047c10 */ /* 0x004fc6000affe4ff */
[----:B------:R-:W-:Y:S04]  /*51ab0*/  STL [R1+0xb08], R5 ;  /* 0x000b080501007387 */ /* 0x000fe80000100800 */
[----:B------:R-:W2:Y:S01]  /*51ac0*/  LDL.LU.64 R16, [R1+0xb20] ;  /* 0x000b200001107983 */ /* 0x000ea20000300a00 */
[----:B0-----:R-:W-:-:S03]  /*51ad0*/  IADD3.X R0, PT, PT, R7, UR14, RZ, P6, !PT ;  /* 0x0000000e07007c10 */ /* 0x001fc6000b7fe4ff */
[----:B------:R0:W-:Y:S04]  /*51ae0*/  STL [R1+0xb0c], R4 ;  /* 0x000b0c0401007387 */ /* 0x0001e80000100800 */
[----:B------:R-:W3:Y:S04]  /*51af0*/  LDL.LU.64 R14, [R1+0xc40] ;  /* 0x000c4000010e7983 */ /* 0x000ee80000300a00 */
[----:B------:R1:W-:Y:S04]  /*51b00*/  STL [R1+0xc28], R0 ;  /* 0x000c280001007387 */ /* 0x0003e80000100800 */
[----:B------:R-:W4:Y:S04]  /*51b10*/  LDL.LU.64 R12, [R1+0xb28] ;  /* 0x000b2800010c7983 */ /* 0x000f280000300a00 */
[----:B------:R-:W4:Y:S01]  /*51b20*/  LDL.LU.64 R6, [R1+0xc48] ;  /* 0x000c480001067983 */ /* 0x000f220000300a00 */
[----:B0-----:R-:W-:-:S02]  /*51b30*/  IADD3 R4, P1, PT, R20, UR12, RZ ;  /* 0x0000000c14047c10 */ /* 0x001fc4000ff3e0ff */
[----:B-1----:R-:W-:Y:S02]  /*51b40*/  IADD3 R0, P4, PT, R18, UR12, RZ ;  /* 0x0000000c12007c10 */ /* 0x002fe4000ff9e0ff */
[----:B------:R-:W-:Y:S01]  /*51b50*/  IADD3 R5, P5, PT, R10, UR12, RZ ;  /* 0x0000000c0a057c10 */ /* 0x000fe2000ffbe0ff */
[----:B------:R0:W-:Y:S04]  /*51b60*/  STL [R1+0xd90], R4 ;  /* 0x000d900401007387 */ /* 0x0001e80000100800 */
[----:B------:R1:W-:Y:S01]  /*51b70*/  STL [R1+0xc30], R0 ;  /* 0x000c300001007387 */ /* 0x0003e20000100800 */
[----:B0-----:R-:W-:-:S03]  /*51b80*/  IADD3 R4, P6, PT, R8, UR12, RZ ;  /* 0x0000000c08047c10 */ /* 0x001fc6000ffde0ff */
[----:B------:R0:W-:Y:S01]  /*51b90*/  STL [R1+0xd94], R5 ;  /* 0x000d940501007387 */ /* 0x0001e20000100800 */
[----:B-1----:R-:W-:-:S03]  /*51ba0*/  IADD3.X R0, PT, PT, R21, UR14, RZ, P1, !PT ;  /* 0x0000000e15007c10 */ /* 0x002fc60008ffe4ff */
[----:B------:R1:W-:Y:S01]  /*51bb0*/  STL [R1+0xd98], R4 ;  /* 0x000d980401007387 */ /* 0x0003e20000100800 */
[----:B0-----:R-:W-:-:S03]  /*51bc0*/  IADD3.X R5, PT, PT, R19, UR14, RZ, P4, !PT ;  /* 0x0000000e13057c10 */ /* 0x001fc6000a7fe4ff */
[----:B------:R0:W-:Y:S01]  /*51bd0*/  STL [R1+0xb10], R0 ;  /* 0x000b100001007387 */ /* 0x0001e20000100800 */
[----:B-1----:R-:W-:-:S03]  /*51be0*/  IADD3.X R4, PT, PT, R11, UR14, RZ, P5, !PT ;  /* 0x0000000e0b047c10 */ /* 0x002fc6000affe4ff */
[----:B------:R-:W-:Y:S04]  /*51bf0*/  STL [R1+0xb18], R5 ;  /* 0x000b180501007387 */ /* 0x000fe80000100800 */
[----:B------:R-:W4:Y:S01]  /*51c00*/  LDL.LU.64 R18, [R1+0xb30] ;  /* 0x000b300001127983 */ /* 0x000f220000300a00 */
[----:B0-----:R-:W-:-:S03]  /*51c10*/  IADD3.X R0, PT, PT, R9, UR14, RZ, P6, !PT ;  /* 0x0000000e09007c10 */ /* 0x001fc6000b7fe4ff */
[----:B------:R0:W-:Y:S04]  /*51c20*/  STL [R1+0xb1c], R4 ;  /* 0x000b1c0401007387 */ /* 0x0001e80000100800 */
[----:B------:R-:W4:Y:S04]  /*51c30*/  LDL.LU.64 R10, [R1+0xc50] ;  /* 0x000c5000010a7983 */ /* 0x000f280000300a00 */
[----:B------:R3:W-:Y:S04]  /*51c40*/  STL [R1+0xc38], R0 ;  /* 0x000c380001007387 */ /* 0x0007e80000100800 */
[----:B------:R-:W4:Y:S04]  /*51c50*/  LDL.LU.64 R8, [R1+0xb38] ;  /* 0x000b380001087983 */ /* 0x000f280000300a00 */
[----:B0-----:R-:W4:Y:S01]  /*51c60*/  LDL.LU.64 R4, [R1+0xc58] ;  /* 0x000c580001047983 */ /* 0x001f220000300a00 */
[----:B--2---:R-:W-:-:S02]  /*51c70*/  IADD3 R20, P1, PT, R16, UR12, RZ ;  /* 0x0000000c10147c10 */ /* 0x004fc4000ff3e0ff */
[----:B---3--:R-:W-:-:S03]  /*51c80*/  IADD3 R0, P4, PT, R14, UR12, RZ ;  /* 0x0000000c0e007c10 */ /* 0x008fc6000ff9e0ff */
[----:B------:R0:W-:Y:S04]  /*51c90*/  STL [R1+0xd9c], R20 ;  /* 0x000d9c1401007387 */ /* 0x0001e80000100800 */
[----:B------:R1:W-:Y:S01]  /*51ca0*/  STL [R1+0xc40], R0 ;  /* 0x000c400001007387 */ /* 0x0003e20000100800 */
[----:B----4-:R-:W-:Y:S02]  /*51cb0*/  IADD3 R21, P5, PT, R12, UR12, RZ ;  /* 0x0000000c0c157c10 */ /* 0x010fe4000ffbe0ff */
[----:B------:R-:W-:Y:S02]  /*51cc0*/  IADD3.X R14, PT, PT, R15, UR14, RZ, P4, !PT ;  /* 0x0000000e0f0e7c10 */ /* 0x000fe4000a7fe4ff */
[----:B0-----:R-:W-:Y:S02]  /*51cd0*/  IADD3 R20, P6, PT, R6, UR12, RZ ;  /* 0x0000000c06147c10 */ /* 0x001fe4000ffde0ff */
[----:B-1----:R-:W-:Y:S01]  /*51ce0*/  IADD3.X R0, PT, PT, R17, UR14, RZ, P1, !PT ;  /* 0x0000000e11007c10 */ /* 0x002fe20008ffe4ff */
[----:B------:R-:W-:Y:S01]  /*51cf0*/  STL [R1+0xda0], R21 ;  /* 0x000da01501007387 */ /* 0x000fe20000100800 */
[----:B------:R-:W-:-:S03]  /*51d00*/  IADD3.X R12, PT, PT, R13, UR14, RZ, P5, !PT ;  /* 0x0000000e0d0c7c10 */ /* 0x000fc6000affe4ff */
[----:B------:R-:W-:Y:S04]  /*51d10*/  STL [R1+0xda4], R20 ;  /* 0x000da41401007387 */ /* 0x000fe80000100800 */
[----:B------:R0:W-:Y:S04]  /*51d20*/  STL [R1+0xb20], R0 ;  /* 0x000b200001007387 */ /* 0x0001e80000100800 */
[----:B------:R1:W-:Y:S04]  /*51d30*/  STL [R1+0xb28], R14 ;  /* 0x000b280e01007387 */ /* 0x0003e80000100800 */
[----:B------:R-:W2:Y:S01]  /*51d40*/  LDL.LU.64 R16, [R1+0xb40] ;  /* 0x000b400001107983 */ /* 0x000ea20000300a00 */
[----:B0-----:R-:W-:-:S03]  /*51d50*/  IADD3.X R0, PT, PT, R7, UR14, RZ, P6, !PT ;  /* 0x0000000e07007c10 */ /* 0x001fc6000b7fe4ff */
[----:B------:R0:W-:Y:S04]  /*51d60*/  STL [R1+0xb2c], R12 ;  /* 0x000b2c0c01007387 */ /* 0x0001e80000100800 */
[----:B-1----:R-:W3:Y:S04]  /*51d70*/  LDL.LU.64 R14, [R1+0xc60] ;  /* 0x000c6000010e7983 */ /* 0x002ee80000300a00 */
[----:B------:R1:W-:Y:S04]  /*51d80*/  STL [R1+0xc48], R0 ;  /* 0x000c480001007387 */ /* 0x0003e80000100800 */
[----:B0-----:R-:W4:Y:S04]  /*51d90*/  LDL.LU.64 R12, [R1+0xb48] ;  /* 0x000b4800010c7983 */ /* 0x001f280000300a00 */
[----:B------:R-:W4:Y:S01]  /*51da0*/  LDL.LU.64 R6, [R1+0xc68] ;  /* 0x000c680001067983 */ /* 0x000f220000300a00 */
[----:B------:R-:W-:-:S02]  /*51db0*/  IADD3 R20, P1, PT, R18, UR12, RZ ;  /* 0x0000000c12147c10 */ /* 0x000fc4000ff3e0ff */
[----:B-1----:R-:W-:-:S03]  /*51dc0*/  IADD3 R0, P4, PT, R10, UR12, RZ ;  /* 0x0000000c0a007c10 */ /* 0x002fc6000ff9e0ff */
[----:B------:R0:W-:Y:S01]  /*51dd0*/  STL [R1+0xda8], R20 ;  /* 0x000da81401007387 */ /* 0x0001e20000100800 */
[----:B------:R-:W-:-:S03]  /*51de0*/  IADD3.X R10, PT, PT, R11, UR14, RZ, P4, !PT ;  /* 0x0000000e0b0a7c10 */ /* 0x000fc6000a7fe4ff */
[----:B------:R1:W-:Y:S01]  /*51df0*/  STL [R1+0xc50], R0 ;  /* 0x000c500001007387 */ /* 0x0003e20000100800 */
[----:B------:R-:W-:Y:S02]  /*51e00*/  IADD3 R21, P5, PT, R8, UR12, RZ ;  /* 0x0000000c08157c10 */ /* 0x000fe4000ffbe0ff */
[----:B0-----:R-:W-:-:S03]  /*51e10*/  IADD3 R20, P6, PT, R4, UR12, RZ ;  /* 0x0000000c04147c10 */ /* 0x001fc6000ffde0ff */
[----:B------:R-:W-:Y:S01]  /*51e20*/  STL [R1+0xdac], R21 ;  /* 0x000dac1501007387 */ /* 0x000fe20000100800 */
[----:B-1----:R-:W-:-:S03]  /*51e30*/  IADD3.X R0, PT, PT, R19, UR14, RZ, P1, !PT ;  /* 0x0000000e13007c10 */ /* 0x002fc60008ffe4ff */
[----:B------:R-:W-:Y:S01]  /*51e40*/  STL [R1+0xdb0], R20 ;  /* 0x000db01401007387 */ /* 0x000fe20000100800 */
[----:B------:R-:W-:-:S03]  /*51e50*/  IADD3.X R8, PT, PT, R9, UR14, RZ, P5, !PT ;  /* 0x0000000e09087c10 */ /* 0x000fc6000affe4ff */
[----:B------:R0:W-:Y:S04]  /*51e60*/  STL [R1+0xb30], R0 ;  /* 0x000b300001007387 */ /* 0x0001e80000100800 */
[----:B------:R1:W-:Y:S04]  /*51e70*/  STL [R1+0xb38], R10 ;  /* 0x000b380a01007387 */ /* 0x0003e80000100800 */
[----:B------:R-:W4:Y:S01]  /*51e80*/  LDL.LU.64 R18, [R1+0xb50] ;  /* 0x000b500001127983 */ /* 0x000f220000300a00 */
[----:B0-----:R-:W-:-:S03]  /*51e90*/  IADD3.X R0, PT, PT, R5, UR14, RZ, P6, !PT ;  /* 0x0000000e05007c10 */ /* 0x001fc6000b7fe4ff */
[----:B------:R0:W-:Y:S04]  /*51ea0*/  STL [R1+0xb3c], R8 ;  /* 0x000b3c0801007387 */ /* 0x0001e80000100800 */
[----:B-1----:R-:W4:Y:S04]  /*51eb0*/  LDL.LU.64 R10, [R1+0xc70] ;  /* 0x000c7000010a7983 */ /* 0x002f280000300a00 */
[----:B------:R3:W-:Y:S04]  /*51ec0*/  STL [R1+0xc58], R0 ;  /* 0x000c580001007387 */ /* 0x0007e80000100800 */
[----:B0-----:R-:W4:Y:S04]  /*51ed0*/  LDL.LU.64 R8, [R1+0xb58] ;  /* 0x000b580001087983 */ /* 0x001f280000300a00 */
[----:B------:R-:W4:Y:S01]  /*51ee0*/  LDL.LU.64 R4, [R1+0xc78] ;  /* 0x000c780001047983 */ /* 0x000f220000300a00 */
        /* <DEDUP_REMOVED lines=23> */
[----:B------:R-:W-:-:S03]  /*52060*/  IADD3 R21, P5, PT, R8, UR12, RZ ;  /* 0x0000000c08157c10 */ /* 0x000fc6000ffbe0ff */
[----:B------:R1:W-:Y:S01]  /*52070*/  STL [R1+0xc70], R0 ;  /* 0x000c700001007387 */ /* 0x0003e20000100800 */
[----:B------:R-:W-:Y:S02]  /*52080*/  IADD3.X R10, PT, PT, R11, UR14, RZ, P4, !PT ;  /* 0x0000000e0b0a7c10 */ /* 0x000fe4000a7fe4ff */
[----:B0-----:R-:W-:Y:S01]  /*52090*/  IADD3 R20, P6, PT, R4, UR12, RZ ;  /* 0x0000000c04147c10 */ /* 0x001fe2000ffde0ff */
        /* <DEDUP_REMOVED lines=111> */
[----:B------:R-:W4:Y:S04]  /*52790*/  LDL.LU.64 R6, [R1+0xbb8] ;  /* 0x000bb80001067983 */ /* 0x000f280000300a00 */
[----:B0-----:R-:W4:Y:S01]  /*527a0*/  LDL.LU.64 R12, [R1+0xcf8] ;  /* 0x000cf800010c7983 */ /* 0x001f220000300a00 */
        /* <DEDUP_REMOVED lines=12> */
[----:B------:R1:W-:Y:S01]  /*52870*/  STL [R1+0xcd8], R10 ;  /* 0x000cd80a01007387 */ /* 0x0003e20000100800 */
[----:B0-----:R-:W-:-:S03]  /*52880*/  IADD3.X R0, PT, PT, R5, UR14, RZ, P6, !PT ;  /* 0x0000000e05007c10 */ /* 0x001fc6000b7fe4ff */
[----:B-1----:R-:W4:Y:S04]  /*52890*/  LDL.LU.64 R10, [R1+0xbc0] ;  /* 0x000bc000010a7983 */ /* 0x002f280000300a00 */
[----:B------:R0:W-:Y:S04]  /*528a0*/  STL [R1+0xce0], R8 ;  /* 0x000ce00801007387 */ /* 0x0001e80000100800 */
[----:B0-----:R-:W4:Y:S04]  /*528b0*/  LDL.LU.64 R8, [R1+0xd00] ;  /* 0x000d000001087983 */ /* 0x001f280000300a00 */
[----:B------:R2:W-:Y:S04]  /*528c0*/  STL [R1+0xce8], R0 ;  /* 0x000ce80001007387 */ /* 0x0005e80000100800 */
[----:B------:R-:W4:Y:S04]  /*528d0*/  LDL.LU.64 R18, [R1+0xbc8] ;  /* 0x000bc80001127983 */ /* 0x000f280000300a00 */
[----:B------:R-:W4:Y:S01]  /*528e0*/  LDL.LU.64 R4, [R1+0xd08] ;  /* 0x000d080001047983 */ /* 0x000f220000300a00 */
[----:B--2---:R-:W-:-:S05]  /*528f0*/  IADD3 R0, P1, PT, R16, UR12, RZ ;  /* 0x0000000c10007c10 */ /* 0x004fca000ff3e0ff */
[----:B------:R0:W-:Y:S01]  /*52900*/  STL [R1+0xe1c], R0 ;  /* 0x000e1c0001007387 */ /* 0x0001e20000100800 */
[----:B---3--:R-:W-:Y:S02]  /*52910*/  IADD3 R21, P4, PT, R14, UR12, RZ ;  /* 0x0000000c0e157c10 */ /* 0x008fe4000ff9e0ff */
[----:B------:R-:W-:Y:S02]  /*52920*/  IADD3.X R16, PT, PT, R17, UR14, RZ, P1, !PT ;  /* 0x0000000e11107c10 */ /* 0x000fe40008ffe4ff */
[----:B----4-:R-:W-:Y:S01]  /*52930*/  IADD3 R20, P5, PT, R6, UR12, RZ ;  /* 0x0000000c06147c10 */ /* 0x010fe2000ffbe0ff */
[----:B------:R-:W-:Y:S01]  /*52940*/  STL [R1+0xcf0], R21 ;  /* 0x000cf01501007387 */ /* 0x000fe20000100800 */
[----:B0-----:R-:W-:-:S03]  /*52950*/  IADD3 R0, P6, PT, R12, UR12, RZ ;  /* 0x0000000c0c007c10 */ /* 0x001fc6000ffde0ff */
[----:B------:R-:W-:Y:S04]  /*52960*/  STL [R1+0xe20], R20 ;  /* 0x000e201401007387 */ /* 0x000fe80000100800 */
[----:B------:R-:W-:Y:S04]  /*52970*/  STL [R1+0xe24], R0 ;  /* 0x000e240001007387 */ /* 0x000fe80000100800 */
[----:B------:R0:W-:Y:S04]  /*52980*/  STL [R1+0xbb0], R16 ;  /* 0x000bb01001007387 */ /* 0x0001e80000100800 */
[----:B0-----:R-:W2:Y:S01]  /*52990*/  LDL.LU.64 R16, [R1+0xbd0] ;  /* 0x000bd00001107983 */ /* 0x001ea20000300a00 */
[----:B------:R-:W-:-:S02]  /*529a0*/  IADD3.X R14, PT, PT, R15, UR14, RZ, P4, !PT ;  /* 0x0000000e0f0e7c10 */ /* 0x000fc4000a7fe4ff */
[----:B------:R-:W-:-:S03]  /*529b0*/  IADD3.X R0, PT, PT, R7, UR14, RZ, P5, !PT ;  /* 0x0000000e07007c10 */ /* 0x000fc6000affe4ff */
[----:B------:R0:W-:Y:S04]  /*529c0*/  STL [R1+0xbb8], R14 ;  /* 0x000bb80e01007387 */ /* 0x0001e80000100800 */
[----:B------:R-:W3:Y:S04]  /*529d0*/  LDL.LU.64 R6, [R1+0xd10] ;  /* 0x000d100001067983 */ /* 0x000ee80000300a00 */
[----:B------:R1:W-:Y:S04]  /*529e0*/  STL [R1+0xbbc], R0 ;  /* 0x000bbc0001007387 */ /* 0x0003e80000100800 */
[----:B0-----:R-:W4:Y:S01]  /*529f0*/  LDL.LU.64 R14, [R1+0xbd8] ;  /* 0x000bd800010e7983 */ /* 0x001f220000300a00 */
[----:B-1----:R-:W-:-:S03]  /*52a00*/  IADD3.X R0, PT, PT, R13, UR14, RZ, P6, !PT ;  /* 0x0000000e0d007c10 */ /* 0x002fc6000b7fe4ff */
[----:B------:R-:W4:Y:S01]  /*52a10*/  LDL.LU.64 R12, [R1+0xd18] ;  /* 0x000d1800010c7983 */ /* 0x000f220000300a00 */
[----:B------:R-:W-:-:S03]  /*52a20*/  IADD3 R21, P1, PT, R10, UR12, RZ ;  /* 0x0000000c0a157c10 */ /* 0x000fc6000ff3e0ff */
[----:B------:R0:W-:Y:S01]  /*52a30*/  STL [R1+0xcf8], R0 ;  /* 0x000cf80001007387 */ /* 0x0001e20000100800 */
[----:B------:R-:W-:-:S03]  /*52a40*/  IADD3 R20, P4, PT, R8, UR12, RZ ;  /* 0x0000000c08147c10 */ /* 0x000fc6000ff9e0ff */
[----:B------:R1:W-:Y:S04]  /*52a50*/  STL [R1+0xe28], R21 ;  /* 0x000e281501007387 */ /* 0x0003e80000100800 */
[----:B------:R1:W-:Y:S01]  /*52a60*/  STL [R1+0xd00], R20 ;  /* 0x000d001401007387 */ /* 0x0003e20000100800 */
[----:B0-----:R-:W-:Y:S02]  /*52a70*/  IADD3 R0, P5, PT, R18, UR12, RZ ;  /* 0x0000000c12007c10 */ /* 0x001fe4000ffbe0ff */
[----:B-1----:R-:W-:-:S03]  /*52a80*/  IADD3 R21, P6, PT, R4, UR12, RZ ;  /* 0x0000000c04157c10 */ /* 0x002fc6000ffde0ff */
[----:B------:R0:W-:Y:S01]  /*52a90*/  STL [R1+0xe2c], R0 ;  /* 0x000e2c0001007387 */ /* 0x0001e20000100800 */
[----:B------:R-:W-:-:S03]  /*52aa0*/  IADD3.X R20, PT, PT, R11, UR14, RZ, P1, !PT ;  /* 0x0000000e0b147c10 */ /* 0x000fc60008ffe4ff */
[----:B------:R-:W-:Y:S04]  /*52ab0*/  STL [R1+0xe30], R21 ;  /* 0x000e301501007387 */ /* 0x000fe80000100800 */
[----:B------:R-:W4:Y:S01]  /*52ac0*/  LDL.LU.64 R10, [R1+0xbe0] ;  /* 0x000be000010a7983 */ /* 0x000f220000300a00 */
[----:B0-----:R-:W-:-:S03]  /*52ad0*/  IADD3.X R0, PT, PT, R9, UR14, RZ, P4, !PT ;  /* 0x0000000e09007c10 */ /* 0x001fc6000a7fe4ff */
[----:B------:R-:W-:Y:S04]  /*52ae0*/  STL [R1+0xbc0], R20 ;  /* 0x000bc01401007387 */ /* 0x000fe80000100800 */
[----:B------:R-:W4:Y:S01]  /*52af0*/  LDL.LU.64 R8, [R1+0xd20] ;  /* 0x000d200001087983 */ /* 0x000f220000300a00 */
[----:B------:R-:W-:-:S03]  /*52b00*/  IADD3.X R18, PT, PT, R19, UR14, RZ, P5, !PT ;  /* 0x0000000e13127c10 */ /* 0x000fc6000affe4ff */
[----:B------:R0:W-:Y:S02]  /*52b10*/  STL [R1+0xbc8], R0 ;  /* 0x000bc80001007387 */ /* 0x0001e40000100800 */
[----:B0-----:R-:W-:Y:S02]  /*52b20*/  IADD3.X R0, PT, PT, R5, UR14, RZ, P6, !PT ;  /* 0x0000000e05007c10 */ /* 0x001fe4000b7fe4ff */
[----:B------:R-:W4:Y:S04]  /*52b30*/  LDL.LU.64 R4, [R1+0xd28] ;  /* 0x000d280001047983 */ /* 0x000f280000300a00 */
[----:B------:R2:W-:Y:S04]  /*52b40*/  STL [R1+0xbcc], R18 ;  /* 0x000bcc1201007387 */ /* 0x0005e80000100800 */
[----:B------:R-:W-:Y:S01]  /*52b50*/  STL [R1+0xd08], R0 ;  /* 0x000d080001007387 */ /* 0x000fe20000100800 */
[----:B--2---:R-:W-:-:S05]  /*52b60*/  IADD3 R18, P1, PT, R16, UR12, RZ ;  /* 0x0000000c10127c10 */ /* 0x004fca000ff3e0ff */
[----:B------:R0:W-:Y:S04]  /*52b70*/  STL [R1+0xe34], R18 ;  /* 0x000e341201007387 */ /* 0x0001e80000100800 */
[----:B0-----:R-:W2:Y:S01]  /*52b80*/  LDL.LU.64 R18, [R1+0xd30] ;  /* 0x000d300001127983 */ /* 0x001ea20000300a00 */
[----:B---3--:R-:W-:Y:S02]  /*52b90*/  IADD3 R20, P4, PT, R6, UR12, RZ ;  /* 0x0000000c06147c10 */ /* 0x008fe4000ff9e0ff */
[----:B----4-:R-:W-:-:S03]  /*52ba0*/  IADD3 R0, P5, PT, R14, UR12, RZ ;  /* 0x0000000c0e007c10 */ /* 0x010fc6000ffbe0ff */
[----:B------:R0:W-:Y:S01]  /*52bb0*/  STL [R1+0xd10], R20 ;  /* 0x000d101401007387 */ /* 0x0001e20000100800 */
[----:B------:R-:W-:-:S03]  /*52bc0*/  IADD3.X R16, PT, PT, R17, UR14, RZ, P1, !PT ;  /* 0x0000000e11107c10 */ /* 0x000fc60008ffe4ff */
[----:B------:R1:W-:Y:S01]  /*52bd0*/  STL [R1+0xe38], R0 ;  /* 0x000e380001007387 */ /* 0x0003e20000100800 */
[----:B0-----:R-:W-:Y:S02]  /*52be0*/  IADD3 R20, P6, PT, R12, UR12, RZ ;  /* 0x0000000c0c147c10 */ /* 0x001fe4000ffde0ff */
[----:B-1----:R-:W-:-:S03]  /*52bf0*/  IADD3.X R0, PT, PT, R7, UR14, RZ, P4, !PT ;  /* 0x0000000e07007c10 */ /* 0x002fc6000a7fe4ff */
[----:B------:R-:W-:Y:S01]  /*52c00*/  STL [R1+0xe3c], R20 ;  /* 0x000e3c1401007387 */ /* 0x000fe20000100800 */
[----:B------:R-:W-:-:S03]  /*52c10*/  IADD3.X R14, PT, PT, R15, UR14, RZ, P5, !PT ;  /* 0x0000000e0f0e7c10 */ /* 0x000fc6000affe4ff */
[----:B------:R-:W3:Y:S04]  /*52c20*/  LDL.LU.64 R6, [R1+0xbe8] ;  /* 0x000be80001067983 */ /* 0x000ee80000300a00 */
[----:B------:R0:W-:Y:S04]  /*52c30*/  STL [R1+0xbd0], R16 ;  /* 0x000bd01001007387 */ /* 0x0001e80000100800 */
[----:B------:R1:W-:Y:S04]  /*52c40*/  STL [R1+0xbd8], R0 ;  /* 0x000bd80001007387 */ /* 0x0003e80000100800 */
[----:B0-----:R-:W4:Y:S01]  /*52c50*/  LDL.LU.64 R16, [R1+0xd38] ;  /* 0x000d380001107983 */ /* 0x001f220000300a00 */
[----:B-1----:R-:W-:-:S03]  /*52c60*/  IADD3.X R0, PT, PT, R13, UR14, RZ, P6, !PT ;  /* 0x0000000e0d007c10 */ /* 0x002fc6000b7fe4ff */
[----:B------:R0:W-:Y:S04]  /*52c70*/  STL [R1+0xbdc], R14 ;  /* 0x000bdc0e01007387 */ /* 0x0001e80000100800 */
[----:B------:R1:W-:Y:S04]  /*52c80*/  STL [R1+0xd18], R0 ;  /* 0x000d180001007387 */ /* 0x0003e80000100800 */
[----:B0-----:R-:W4:Y:S01]  /*52c90*/  LDL.LU.64 R14, [R1+0xbf0] ;  /* 0x000bf000010e7983 */ /* 0x001f220000300a00 */
[----:B------:R-:W-:Y:S02]  /*52ca0*/  IADD3 R12, P1, PT, R10, UR12, RZ ;  /* 0x0000000c0a0c7c10 */ /* 0x000fe4000ff3e0ff */
[----:B-1----:R-:W-:-:S03]  /*52cb0*/  IADD3 R0, P4, PT, R8, UR12, RZ ;  /* 0x0000000c08007c10 */ /* 0x002fc6000ff9e0ff */
[----:B------:R0:W-:Y:S01]  /*52cc0*/  STL [R1+0xe40], R12 ;  /* 0x000e400c01007387 */ /* 0x0001e20000100800 */
[----:B------:R-:W-:-:S03]  /*52cd0*/  IADD3.X R8, PT, PT, R9, UR14, RZ, P4, !PT ;  /* 0x0000000e09087c10 */ /* 0x000fc6000a7fe4ff */
[----:B------:R1:W-:Y:S01]  /*52ce0*/  STL [R1+0xe44], R0 ;  /* 0x000e440001007387 */ /* 0x0003e20000100800 */
[----:B0-----:R-:W-:Y:S02]  /*52cf0*/  IADD3 R12, P5, PT, R4, UR12, RZ ;  /* 0x0000000c040c7c10 */ /* 0x001fe4000ffbe0ff */
[----:B-1----:R-:W-:-:S03]  /*52d00*/  IADD3.X R0, PT, PT, R11, UR14, RZ, P1, !PT ;  /* 0x0000000e0b007c10 */ /* 0x002fc60008ffe4ff */
[----:B------:R0:W-:Y:S04]  /*52d10*/  STL [R1+0xe48], R12 ;  /* 0x000e480c01007387 */ /* 0x0001e80000100800 */
[----:B0-----:R-:W4:Y:S04]  /*52d20*/  LDL.LU.64 R12, [R1+0xd40] ;  /* 0x000d4000010c7983 */ /* 0x001f280000300a00 */
[----:B------:R2:W-:Y:S04]  /*52d30*/  STL [R1+0xbe0], R0 ;  /* 0x000be00001007387 */ /* 0x0005e80000100800 */
[----:B------:R0:W-:Y:S04]  /*52d40*/  STL [R1+0xd20], R8 ;  /* 0x000d200801007387 */ /* 0x0001e80000100800 */
[----:B------:R-:W4:Y:S01]  /*52d50*/  LDL.LU.64 R10, [R1+0xbf8] ;  /* 0x000bf800010a7983 */ /* 0x000f220000300a00 */
[----:B------:R-:W-:-:S02]  /*52d60*/  IADD3.X R4, PT, PT, R5, UR14, RZ, P5, !PT ;  /* 0x0000000e05047c10 */ /* 0x000fc4000affe4ff */
[----:B--2---:R-:W-:-:S05]  /*52d70*/  IADD3 R0, P1, PT, R18, UR12, RZ ;  /* 0x0000000c12007c10 */ /* 0x004fca000ff3e0ff */
[----:B------:R3:W-:Y:S04]  /*52d80*/  STL [R1+0xd30], R0 ;  /* 0x000d300001007387 */ /* 0x0007e80000100800 */
[----:B0-----:R-:W2:Y:S01]  /*52d90*/  LDL.LU.64 R8, [R1+0xd48] ;  /* 0x000d480001087983 */ /* 0x001ea20000300a00 */
[----:B------:R-:W-:-:S03]  /*52da0*/  IADD3.X R18, PT, PT, R19, UR14, RZ, P1, !PT ;  /* 0x0000000e13127c10 */ /* 0x000fc60008ffe4ff */
[----:B------:R-:W-:Y:S01]  /*52db0*/  STL [R1+0xd28], R4 ;  /* 0x000d280401007387 */ /* 0x000fe20000100800 */
[----:B---3--:R-:W-:-:S05]  /*52dc0*/  IADD3 R0, P4, PT, R6, UR12, RZ ;  /* 0x0000000c06007c10 */ /* 0x008fca000ff9e0ff */
[----:B------:R0:W-:Y:S04]  /*52dd0*/  STL [R1+0xe4c], R0 ;  /* 0x000e4c0001007387 */ /* 0x0001e80000100800 */
[----:B------:R-:W-:Y:S01]  /*52de0*/  STL [R1+0xbe8], R18 ;  /* 0x000be81201007387 */ /* 0x000fe20000100800 */
[----:B----4-:R-:W-:Y:S02]  /*52df0*/  IADD3 R5, P6, PT, R16, UR12, RZ ;  /* 0x0000000c10057c10 */ /* 0x010fe4000ffde0ff */
[----:B0-----:R-:W-:Y:S02]  /*52e00*/  IADD3.X R0, PT, PT, R7, UR14, RZ, P4, !PT ;  /* 0x0000000e07007c10 */ /* 0x001fe4000a7fe4ff */
[----:B------:R-:W3:Y:S04]  /*52e10*/  LDL.LU.64 R6, [R1+0xc00] ;  /* 0x000c000001067983 */ /* 0x000ee80000300a00 */
[----:B------:R0:W-:Y:S04]  /*52e20*/  STL [R1+0xd38], R5 ;  /* 0x000d380501007387 */ /* 0x0001e80000100800 */
[----:B------:R1:W-:Y:S04]  /*52e30*/  STL [R1+0xbec], R0 ;  /* 0x000bec0001007387 */ /* 0x0003e80000100800 */
[----:B------:R-:W4:Y:S01]  /*52e40*/  LDL.LU.64 R22, [R1+0xd50] ;  /* 0x000d500001167983 */ /* 0x000f220000300a00 */
[----:B0-----:R-:W-:-:S05]  /*52e50*/  IADD3 R5, P5, PT, R14, UR12, RZ ;  /* 0x0000000c0e057c10 */ /* 0x001fca000ffbe0ff */
[----:B------:R-:W-:Y:S04]  /*52e60*/  STL [R1+0xe50], R5 ;  /* 0x000e500501007387 */ /* 0x000fe80000100800 */
[----:B------:R-:W4:Y:S01]  /*52e70*/  LDL.LU.64 R20, [R1+0xc08] ;  /* 0x000c080001147983 */ /* 0x000f220000300a00 */
[----:B-1----:R-:W-:-:S05]  /*52e80*/  IADD3.X R0, PT, PT, R17, UR14, RZ, P6, !PT ;  /* 0x0000000e11007c10 */ /* 0x002fca000b7fe4ff */
[----:B------:R0:W-:Y:S04]  /*52e90*/  STL [R1+0xbf0], R0 ;  /* 0x000bf00001007387 */ /* 0x0001e80000100800 */
[----:B------:R-:W4:Y:S01]  /*52ea0*/  LDL.LU.64 R18, [R1+0xd58] ;  /* 0x000d580001127983 */ /* 0x000f220000300a00 */
[----:B0-----:R-:W-:-:S05]  /*52eb0*/  IADD3 R0, P4, PT, R12, UR12, RZ ;  /* 0x0000000c0c007c10 */ /* 0x001fca000ff9e0ff */
[----:B------:R0:W-:Y:S01]  /*52ec0*/  STL [R1+0xd40], R0 ;  /* 0x000d400001007387 */ /* 0x0001e20000100800 */
[----:B------:R-:W-:-:S05]  /*52ed0*/  IADD3 R16, P6, PT, R10, UR12, RZ ;  /* 0x0000000c0a107c10 */ /* 0x000fca000ffde0ff */
[----:B------:R1:W-:Y:S01]  /*52ee0*/  STL [R1+0xe54], R16 ;  /* 0x000e541001007387 */ /* 0x0003e20000100800 */
[----:B0-----:R-:W-:-:S03]  /*52ef0*/  IADD3.X R0, PT, PT, R15, UR14, RZ, P5, !PT ;  /* 0x0000000e0f007c10 */ /* 0x001fc6000affe4ff */
[----:B-1----:R-:W4:Y:S04]  /*52f00*/  LDL.LU.64 R16, [R1+0xc10] ;  /* 0x000c100001107983 */ /* 0x002f280000300a00 */
[----:B------:R0:W-:Y:S02]  /*52f10*/  STL [R1+0xbf4], R0 ;  /* 0x000bf40001007387 */ /* 0x0001e40000100800 */
[----:B0-----:R-:W-:Y:S02]  /*52f20*/  IADD3.X R0, PT, PT, R13, UR14, RZ, P4, !PT ;  /* 0x0000000e0d007c10 */ /* 0x001fe4000a7fe4ff */
[----:B--2---:R-:W-:-:S05]  /*52f30*/  IADD3 R5, P5, PT, R8, UR12, RZ ;  /* 0x0000000c08057c10 */ /* 0x004fca000ffbe0ff */
[----:B------:R0:W-:Y:S04]  /*52f40*/  STL [R1+0xd48], R5 ;  /* 0x000d480501007387 */ /* 0x0001e80000100800 */
[----:B------:R-:W2:Y:S04]  /*52f50*/  LDL.LU.64 R14, [R1+0xd60] ;  /* 0x000d6000010e7983 */ /* 0x000ea80000300a00 */
[----:B------:R-:W2:Y:S01]  /*52f60*/  LDL.LU.64 R12, [R1+0xc18] ;  /* 0x000c1800010c7983 */ /* 0x000ea20000300a00 */
[----:B0-----:R-:W-:-:S03]  /*52f70*/  IADD3.X R5, PT, PT, R11, UR14, RZ, P6, !PT ;  /* 0x0000000e0b057c10 */ /* 0x001fc6000b7fe4ff */
[----:B------:R3:W-:Y:S04]  /*52f80*/  STL [R1+0xbf8], R0 ;  /* 0x000bf80001007387 */ /* 0x0007e80000100800 */
[----:B------:R-:W2:Y:S04]  /*52f90*/  LDL.LU.64 R10, [R1+0xd68] ;  /* 0x000d6800010a7983 */ /* 0x000ea80000300a00 */
[----:B------:R0:W-:Y:S01]  /*52fa0*/  STL [R1+0xbfc], R5 ;  /* 0x000bfc0501007387 */ /* 0x0001e20000100800 */
[----:B---3--:R-:W-:Y:S02]  /*52fb0*/  IADD3 R0, P4, PT, R6, UR12, RZ ;  /* 0x0000000c06007c10 */ /* 0x008fe4000ff9e0ff */
[----:B0-----:R-:W-:-:S03]  /*52fc0*/  IADD3.X R5, PT, PT, R9, UR14, RZ, P5, !PT ;  /* 0x0000000e09057c10 */ /* 0x001fc6000affe4ff */
[----:B------:R4:W-:Y:S04]  /*52fd0*/  STL [R1+0xe58], R0 ;  /* 0x000e580001007387 */ /* 0x0009e80000100800 */
[----:B------:R-:W3:Y:S04]  /*52fe0*/  LDL.LU.64 R8, [R1+0xd70] ;  /* 0x000d700001087983 */ /* 0x000ee80000300a00 */
[----:B------:R0:W-:Y:S01]  /*52ff0*/  STL [R1+0xc00], R5 ;  /* 0x000c000501007387 */ /* 0x0001e20000100800 */
[----:B----4-:R-:W-:Y:S02]  /*53000*/  IADD3 R0, P5, PT, R22, UR12, RZ ;  /* 0x0000000c16007c10 */ /* 0x010fe4000ffbe0ff */
[----:B0-----:R-:W-:-:S03]  /*53010*/  IADD3 R5, P6, PT, R20, UR12, RZ ;  /* 0x0000000c14057c10 */ /* 0x001fc6000ffde0ff */
[----:B------:R0:W-:Y:S04]  /*53020*/  STL [R1+0xd50], R0 ;  /* 0x000d500001007387 */ /* 0x0001e80000100800 */
[----:B------:R1:W-:Y:S01]  /*53030*/  STL [R1+0xe5c], R5 ;  /* 0x000e5c0501007387 */ /* 0x0003e20000100800 */
[----:B0-----:R-:W-:-:S03]  /*53040*/  IADD3.X R0, PT, PT, R7, UR14, RZ, P4, !PT ;  /* 0x0000000e07007c10 */ /* 0x001fc6000a7fe4ff */
[----:B------:R-:W4:Y:S01]  /*53050*/  LDL.LU.64 R6, [R1+0xd78] ;  /* 0x000d780001067983 */ /* 0x000f220000300a00 */
[----:B-1----:R-:W-:-:S03]  /*53060*/  IADD3 R5, P4, PT, R18, UR12, RZ ;  /* 0x0000000c12057c10 */ /* 0x002fc6000ff9e0ff */
[----:B------:R0:W-:Y:S04]  /*53070*/  STL [R1+0xc04], R0 ;  /* 0x000c040001007387 */ /* 0x0001e80000100800 */
[----:B------:R1:W-:Y:S01]  /*53080*/  STL [R1+0xd58], R5 ;  /* 0x000d580501007387 */ /* 0x0003e20000100800 */
[----:B0-----:R-:W-:-:S03]  /*53090*/  IADD3.X R0, PT, PT, R23, UR14, RZ, P5, !PT ;  /* 0x0000000e17007c10 */ /* 0x001fc6000affe4ff */
[----:B------:R0:W5:Y:S01]  /*530a0*/  LDL.LU.64 R22, [R1+0x2818] ;  /* 0x0028180001167983 */ /* 0x0001620000300a00 */
[----:B-1----:R-:W-:-:S03]  /*530b0*/  IADD3.X R5, PT, PT, R21, UR14, RZ, P6, !PT ;  /* 0x0000000e15057c10 */ /* 0x002fc6000b7fe4ff */
[----:B------:R0:W5:Y:S04]  /*530c0*/  LDL.LU.64 R20, [R1+0x2810] ;  /* 0x0028100001147983 */ /* 0x0001680000300a00 */
[----:B------:R1:W-:Y:S04]  /*530d0*/  STL [R1+0xc08], R0 ;  /* 0x000c080001007387 */ /* 0x0003e80000100800 */
[----:B------:R0:W-:Y:S01]  /*530e0*/  STL [R1+0xc0c], R5 ;  /* 0x000c0c0501007387 */ /* 0x0001e20000100800 */
[----:B-1----:R-:W-:Y:S02]  /*530f0*/  IADD3 R0, P5, PT, R16, UR12, RZ ;  /* 0x0000000c10007c10 */ /* 0x002fe4000ffbe0ff */
[----:B0-----:R-:W-:-:S02]  /*53100*/  IADD3.X R5, PT, PT, R19, UR14, RZ, P4, !PT ;  /* 0x0000000e13057c10 */ /* 0x001fc4000a7fe4ff */
[----:B------:R0:W5:Y:S04]  /*53110*/  LDL.LU.64 R18, [R1+0x2808] ;  /* 0x0028080001127983 */ /* 0x0001680000300a00 */
[----:B------:R1:W-:Y:S04]  /*53120*/  STL [R1+0xe60], R0 ;  /* 0x000e600001007387 */ /* 0x0003e80000100800 */
[----:B------:R2:W-:Y:S01]  /*53130*/  STL [R1+0xc10], R5 ;  /* 0x000c100501007387 */ /* 0x0005e20000100800 */
[----:B-1----:R-:W1:Y:S01]  /*53140*/  S2R R0, SR_TID.X ;  /* 0x0000000000007919 */ /* 0x002e620000002100 */
[----:B------:R-:W-:-:S06]  /*53150*/  USHF.L.U32 UR48, UR48, 0x1f, URZ ;  /* 0x0000001f30307899 */ /* 0x000fcc00080006ff */
[----:B------:R-:W-:-:S04]  /*53160*/  IMAD.U32 R4, RZ, RZ, UR48 ;  /* 0x00000030ff047e24 */ /* 0x000fc8000f8e00ff */
[----:B------:R-:W0:Y:S01]  /*53170*/  SYNCS.PHASECHK.TRANS64.TRYWAIT P1, [UR8], R4 ;  /* 0x00000004ff0075a7 */ /* 0x000e220008021108 */
[----:B-1----:R-:W-:Y:S02]  /*53180*/  LOP3.LUT R0, R0, 0x7f, RZ, 0xc0, !PT ;  /* 0x0000007f00007812 */ /* 0x002fe400078ec0ff */
[----:B--2---:R-:W-:-:S05]  /*53190*/  IADD3 R5, P6, PT, R14, UR12, RZ ;  /* 0x0000000c0e057c10 */ /* 0x004fca000ffde0ff */
[----:B------:R1:W-:Y:S02]  /*531a0*/  STL [R1+0xd60], R5 ;  /* 0x000d600501007387 */ /* 0x0003e40000100800 */
[----:B-1----:R-:W-:-:S05]  /*531b0*/  IADD3 R5, P4, PT, R12, UR12, RZ ;  /* 0x0000000c0c057c10 */ /* 0x002fca000ff9e0ff */
[----:B------:R1:W-:Y:S02]  /*531c0*/  STL [R1+0xe64], R5 ;  /* 0x000e640501007387 */ /* 0x0003e40000100800 */
[----:B-1----:R-:W-:Y:S02]  /*531d0*/  IADD3.X R5, PT, PT, R17, UR14, RZ, P5, !PT ;  /* 0x0000000e11057c10 */ /* 0x002fe4000affe4ff */
[----:B------:R1:W5:Y:S04]  /*531e0*/  LDL.LU.64 R16, [R1+0x2800] ;  /* 0x0028000001107983 */ /* 0x0003680000300a00 */
[----:B------:R2:W-:Y:S01]  /*531f0*/  STL [R1+0xc14], R5 ;  /* 0x000c140501007387 */ /* 0x0005e20000100800 */
[----:B------:R-:W-:Y:S02]  /*53200*/  IADD3.X R12, PT, PT, R13, UR14, RZ, P4, !PT ;  /* 0x0000000e0d0c7c10 */ /* 0x000fe4000a7fe4ff */
[----:B--2---:R-:W-:-:S05]  /*53210*/  IADD3 R5, P5, PT, R10, UR12, RZ ;  /* 0x0000000c0a057c10 */ /* 0x004fca000ffbe0ff */
[----:B------:R2:W-:Y:S02]  /*53220*/  STL [R1+0xe68], R5 ;  /* 0x000e680501007387 */ /* 0x0005e40000100800 */
[----:B--2---:R-:W-:Y:S02]  /*53230*/  IADD3.X R5, PT, PT, R15, UR14, RZ, P6, !PT ;  /* 0x0000000e0f057c10 */ /* 0x004fe4000b7fe4ff */
[----:B------:R1:W5:Y:S04]  /*53240*/  LDL.LU.64 R14, [R1+0x27f8] ;  /* 0x0027f800010e7983 */ /* 0x0003680000300a00 */
[----:B------:R1:W5:Y:S04]  /*53250*/  LDL.LU R13, [R1+0x27f0] ;  /* 0x0027f000010d7983 */ /* 0x0003680000300800 */
[----:B------:R2:W-:Y:S04]  /*53260*/  STL [R1+0xc18], R5 ;  /* 0x000c180501007387 */ /* 0x0005e80000100800 */
[----:B------:R3:W-:Y:S01]  /*53270*/  STL [R1+0xc1c], R12 ;  /* 0x000c1c0c01007387 */ /* 0x0007e20000100800 */
[----:B------:R-:W-:-:S02]  /*53280*/  IADD3.X R10, PT, PT, R11, UR14, RZ, P5, !PT ;  /* 0x0000000e0b0a7c10 */ /* 0x000fc4000affe4ff */
[----:B--2---:R-:W-:Y:S02]  /*53290*/  LOP3.LUT R5, R0, 0x80, RZ, 0xfc, !PT ;  /* 0x0000008000057812 */ /* 0x004fe400078efcff */
[----:B---3--:R-:W-:Y:S02]  /*532a0*/  IADD3 R12, P4, PT, R8, UR12, RZ ;  /* 0x0000000c080c7c10 */ /* 0x008fe4000ff9e0ff */
[-C--:B------:R-:W-:Y:S02]  /*532b0*/  ISETP.GE.AND P5, PT, R0, R2.reuse, PT ;  /* 0x000000020000720c */ /* 0x080fe40003fa6270 */
[----:B------:R-:W-:Y:S01]  /*532c0*/  ISETP.GE.AND P6, PT, R5, R2, PT ;  /* 0x000000020500720c */ /* 0x000fe20003fc6270 */
[----:B------:R2:W-:Y:S01]  /*532d0*/  STL [R1+0xe6c], R12 ;  /* 0x000e6c0c01007387 */ /* 0x0005e20000100800 */
[----:B------:R-:W-:Y:S02]  /*532e0*/  IADD3.X R2, PT, PT, R9, UR14, RZ, P4, !PT ;  /* 0x0000000e09027c10 */ /* 0x000fe4000a7fe4ff */
[----:B----4-:R-:W-:Y:S01]  /*532f0*/  IADD3 R5, P4, PT, R6, UR12, RZ ;  /* 0x0000000c06057c10 */ /* 0x010fe2000ff9e0ff */
[----:B--2---:R1:W5:Y:S04]  /*53300*/  LDL.LU R12, [R1+0x27ec] ;  /* 0x0027ec00010c7983 */ /* 0x0043680000300800 */
[----:B------:R1:W5:Y:S04]  /*53310*/  LDL.LU R11, [R1+0x27e8] ;  /* 0x0027e800010b7983 */ /* 0x0003680000300800 */
[----:B------:R2:W-:Y:S04]  /*53320*/  STL [R1+0xd68], R10 ;  /* 0x000d680a01007387 */ /* 0x0005e80000100800 */
[----:B--2---:R1:W5:Y:S04]  /*53330*/  LDL.LU R10, [R1+0x27e4] ;  /* 0x0027e400010a7983 */ /* 0x0043680000300800 */
[----:B------:R1:W5:Y:S04]  /*53340*/  LDL.LU R0, [R1+0x27e0] ;  /* 0x0027e00001007983 */ /* 0x0003680000300800 */
[----:B------:R1:W5:Y:S04]  /*53350*/  LDL.LU.64 R8, [R1+0x27d8] ;  /* 0x0027d80001087983 */ /* 0x0003680000300a00 */
[----:B------:R2:W-:Y:S02]  /*53360*/  STL [R1+0xd70], R2 ;  /* 0x000d700201007387 */ /* 0x0005e40000100800 */
[----:B--2---:R-:W-:-:S02]  /*53370*/  IADD3.X R2, PT, PT, R7, UR14, RZ, P4, !PT ;  /* 0x0000000e07027c10 */ /* 0x004fc4000a7fe4ff */
[----:B------:R1:W5:Y:S04]  /*53380*/  LDL.LU.64 R6, [R1+0x27d0] ;  /* 0x0027d00001067983 */ /* 0x0003680000300a00 */
[----:B------:R1:W-:Y:S04]  /*53390*/  STL [R1+0xd80], R5 ;  /* 0x000d800501007387 */ /* 0x0003e80000100800 */
[----:B------:R1:W-:Y:S01]  /*533a0*/  STL [R1+0xd78], R2 ;  /* 0x000d780201007387 */ /* 0x0003e20000100800 */
[----:B0-----:R-:W-:Y:S05]  /*533b0*/  @!P1 BRA `(.L_x_9) ;  /* 0x00000278007c9947 */ /* 0x001fea0003800000 */
.L_x_17:
[----:B------:R-:W2:Y:S04]  /*533c0*/  LDL.LU R4, [R1+0x2c0] ;  /* 0x0002c00001047983 */ /* 0x000ea80000300800 */
[----:B-1----:R-:W3:Y:S04]  /*533d0*/  LDL.LU R5, [R1+0x2b8] ;  /* 0x0002b80001057983 */ /* 0x002ee80000300800 */
[----:B-----5:R0:W-:Y:S04]  /*533e0*/  STL [R1+0x3f94], R139 ;  /* 0x003f948b01007387 */ /* 0x0201e80000100800 */
[----:B0-----:R-:W4:Y:S04]  /*533f0*/  LDL.LU R139, [R1+0x29c] ;  /* 0x00029c00018b7983 */ /* 0x001f280000300800 */
[----:B------:R0:W-:Y:S04]  /*53400*/  STL [R1+0x3f90], R124 ;  /* 0x003f907c01007387 */ /* 0x0001e80000100800 */
[----:B0-----:R-:W2:Y:S04]  /*53410*/  LDL.LU R124, [R1+0x2a0] ;  /* 0x0002a000017c7983 */ /* 0x001ea80000300800 */
[----:B------:R0:W-:Y:S04]  /*53420*/  STL [R1+0x3f8c], R138 ;  /* 0x003f8c8a01007387 */ /* 0x0001e80000100800 */
[----:B0-----:R-:W3:Y:S04]  /*53430*/  LDL.LU R138, [R1+0x2a4] ;  /* 0x0002a400018a7983 */ /* 0x001ee80000300800 */
        /* <DEDUP_REMOVED lines=11> */
[----:B------:R-:W-:Y:S04]  /*534f0*/  STL [R1+0x3f70], R128 ;  /* 0x003f708001007387 */ /* 0x000fe80000100800 */
[----:B------:R1:W-:Y:S04]  /*53500*/  STL [R1+0x3f6c], R134 ;  /* 0x003f6c8601007387 */ /* 0x0003e80000100800 */
[----:B------:R-:W-:Y:S04]  /*53510*/  STL [R1+0x3f68], R129 ;  /* 0x003f688101007387 */ /* 0x000fe80000100800 */
[----:B------:R0:W-:Y:S04]  /*53520*/  STL [R1+0x3f64], R133 ;  /* 0x003f648501007387 */ /* 0x0001e80000100800 */
[----:B------:R-:W-:Y:S04]  /*53530*/  STL [R1+0x3f60], R130 ;  /* 0x003f608201007387 */ /* 0x000fe80000100800 */
[----:B------:R0:W-:Y:S04]  /*53540*/  STL [R1+0x3f5c], R132 ;  /* 0x003f5c8401007387 */ /* 0x0001e80000100800 */
[----:B------:R0:W-:Y:S04]  /*53550*/  STL [R1+0x3f58], R131 ;  /* 0x003f588301007387 */ /* 0x0001e80000100800 */
[----:B------:R0:W-:Y:S04]  /*53560*/  STL [R1+0x3f54], R3 ;  /* 0x003f540301007387 */ /* 0x0001e80000100800 */
        /* <DEDUP_REMOVED lines=41> */
[----:B----4-:R-:W-:-:S03]  /*53800*/  PRMT R11, R139, 0x5410, R11 ;  /* 0x000054108b0b7816 */ /* 0x010fc6000000000b */
[----:B------:R-:W-:Y:S04]  /*53810*/  STL [R1+0x3cbc], R2 ;  /* 0x003cbc0201007387 */ /* 0x000fe80000100800 */
[----:B------:R-:W-:Y:S04]  /*53820*/  STL [R1+0x3cc0], R2 ;  /* 0x003cc00201007387 */ /* 0x000fe80000100800 */
[----:B------:R-:W-:Y:S04]  /*53830*/  STL [R1+0x3cc4], R2 ;  /* 0x003cc40201007387 */ /* 0x000fe80000100800 */
[----:B------:R-:W-:Y:S01]  /*53840*/  STL [R1+0x3cc8], R2 ;  /* 0x003cc80201007387 */ /* 0x000fe20000100800 */
[----:B--2---:R-:W-:-:S03]  /*53850*/  PRMT R10, R124, 0x5410, R10 ;  /* 0x000054107c0a7816 */ /* 0x004fc6000000000a */
[----:B------:R-:W-:Y:S04]  /*53860*/  STL [R1+0x3ccc], R2 ;  /* 0x003ccc0201007387 */ /* 0x000fe80000100800 */
[----:B------:R-:W-:Y:S04]  /*53870*/  STL [R1+0x3cd0], R2 ;  /* 0x003cd00201007387 */ /* 0x000fe80000100800 */
[----:B------:R-:W-:Y:S01]  /*53880*/  STL [R1+0x3cd4], R2 ;  /* 0x003cd40201007387 */ /* 0x000fe20000100800 */
[----:B---3--:R-:W-:-:S03]  /*53890*/  PRMT R9, R138, 0x5410, R9 ;  /* 0x000054108a097816 */ /* 0x008fc60000000009 */
[----:B------:R-:W-:Y:S04]  /*538a0*/  STL [R1+0x3cd8], R2 ;  /* 0x003cd80201007387 */ /* 0x000fe80000100800 */
[----:B------:R-:W-:Y:S04]  /*538b0*/  STL [R1+0x3cdc], R2 ;  /* 0x003cdc0201007387 */ /* 0x000fe80000100800 */
[----:B------:R-:W-:Y:S04]  /*538c0*/  STL [R1+0x3ce0], R2 ;  /* 0x003ce00201007387 */ /* 0x000fe80000100800 */
[----:B------:R-:W-:Y:S01]  /*538d0*/  STL [R1+0x3ce4], R2 ;  /* 0x003ce40201007387 */ /* 0x000fe20000100800 */
[----:B------:R-:W-:-:S03]  /*538e0*/  PRMT R8, R125, 0x5410, R8 ;  /* 0x000054107d087816 */ /* 0x000fc60000000008 */
[----:B------:R-:W-:Y:S04]  /*538f0*/  STL [R1+0x3ce8], R2 ;  /* 0x003ce80201007387 */ /* 0x000fe80000100800 */
[----:B------:R-:W-:Y:S04]  /*53900*/  STL [R1+0x3cec], R2 ;  /* 0x003cec0201007387 */ /* 0x000fe80000100800 */
[----:B------:R-:W-:Y:S01]  /*53910*/  STL [R1+0x3cf0], R2 ;  /* 0x003cf00201007387 */ /* 0x000fe20000100800 */
[----:B------:R-:W-:-:S03]  /*53920*/  PRMT R7, R137, 0x5410, R7 ;  /* 0x0000541089077816 */ /* 0x000fc60000000007 */
        /* <DEDUP_REMOVED lines=164> */
[----:B------:R-:W3:Y:S04]  /*54370*/  LDL.LU R139, [R1+0x298] ;  /* 0x00029800018b7983 */ /* 0x000ee80000300800 */
[----:B------:R-:W4:Y:S04]  /*54380*/  LDL.LU R138, [R1+0x294] ;  /* 0x00029400018a7983 */ /* 0x000f280000300800 */
[----:B------:R-:W2:Y:S04]  /*54390*/  LDL.LU R137, [R1+0x290] ;  /* 0x0002900001897983 */ /* 0x000ea80000300800 */
[----:B------:R-:W2:Y:S04]  /*543a0*/  LDL.LU R136, [R1+0x28c] ;  /* 0x00028c0001887983 */ /* 0x000ea80000300800 */
[----:B0-----:R-:W2:Y:S04]  /*543b0*/  LDL.LU R135, [R1+0x288] ;  /* 0x0002880001877983 */ /* 0x001ea80000300800 */
[----:B-1----:R-:W2:Y:S04]  /*543c0*/  LDL.LU R134, [R1+0x284] ;  /* 0x0002840001867983 */ /* 0x002ea80000300800 */
        /* <DEDUP_REMOVED lines=11> */
[----:B---3--:R-:W-:-:S03]  /*54480*/  PRMT R12, R139, 0x5410, R12 ;  /* 0x000054108b0c7816 */ /* 0x008fc6000000000c */
[----:B------:R-:W3:Y:S01]  /*54490*/  LDL.LU R139, [R1+0x254] ;  /* 0x00025400018b7983 */ /* 0x000ee20000300800 */
[----:B----4-:R-:W-:-:S03]  /*544a0*/  PRMT R13, R138, 0x5410, R13 ;  /* 0x000054108a0d7816 */ /* 0x010fc6000000000d */
[----:B------:R-:W4:Y:S01]  /*544b0*/  LDL.LU R138, [R1+0x250] ;  /* 0x00025000018a7983 */ /* 0x000f220000300800 */
[----:B--2---:R-:W-:-:S03]  /*544c0*/  PRMT R14, R137, 0x5410, R14 ;  /* 0x00005410890e7816 */ /* 0x004fc6000000000e */
[----:B------:R-:W2:Y:S01]  /*544d0*/  LDL.LU R137, [R1+0x24c] ;  /* 0x00024c0001897983 */ /* 0x000ea20000300800 */
[----:B------:R-:W-:-:S03]  /*544e0*/  PRMT R15, R136, 0x5410, R15 ;  /* 0x00005410880f7816 */ /* 0x000fc6000000000f */
        /* <DEDUP_REMOVED lines=97> */
[----:B----4-:R-:W-:Y:S02]  /*54b00*/  PRMT R64, R138, 0x5410, R64 ;  /* 0x000054108a407816 */ /* 0x010fe40000000040 */
[----:B--2---:R-:W-:Y:S02]  /*54b10*/  PRMT R65, R137, 0x5410, R65 ;  /* 0x0000541089417816 */ /* 0x004fe40000000041 */
[----:B------:R-:W-:Y:S02]  /*54b20*/  PRMT R66, R136, 0x5410, R66 ;  /* 0x0000541088427816 */ /* 0x000fe40000000042 */
[----:B------:R-:W-:Y:S02]  /*54b30*/  PRMT R67, R135, 0x5410, R67 ;  /* 0x0000541087437816 */ /* 0x000fe40000000043 */
[----:B------:R-:W-:Y:S02]  /*54b40*/  PRMT R68, R134, 0x5410, R68 ;  /* 0x0000541086447816 */ /* 0x000fe40000000044 */
[----:B------:R-:W-:-:S02]  /*54b50*/  PRMT R69, R133, 0x5410, R69 ;  /* 0x0000541085457816 */ /* 0x000fc40000000045 */
[----:B------:R-:W-:Y:S02]  /*54b60*/  PRMT R70, R132, 0x5410, R70 ;  /* 0x0000541084467816 */ /* 0x000fe40000000046 */
[----:B------:R-:W-:Y:S02]  /*54b70*/  PRMT R71, R131, 0x5410, R71 ;  /* 0x0000541083477816 */ /* 0x000fe40000000047 */
[----:B------:R-:W-:Y:S02]  /*54b80*/  PRMT R72, R130, 0x5410, R72 ;  /* 0x0000541082487816 */ /* 0x000fe40000000048 */
[----:B------:R-:W-:Y:S02]  /*54b90*/  PRMT R73, R129, 0x5410, R73 ;  /* 0x0000541081497816 */ /* 0x000fe40000000049 */
[----:B------:R-:W-:Y:S02]  /*54ba0*/  PRMT R74, R128, 0x5410, R74 ;  /* 0x00005410804a7816 */ /* 0x000fe4000000004a */
[----:B------:R-:W-:-:S02]  /*54bb0*/  PRMT R75, R127, 0x5410, R75 ;  /* 0x000054107f4b7816 */ /* 0x000fc4000000004b */
[----:B------:R-:W-:Y:S02]  /*54bc0*/  PRMT R76, R126, 0x5410, R76 ;  /* 0x000054107e4c7816 */ /* 0x000fe4000000004c */
[----:B------:R-:W-:Y:S02]  /*54bd0*/  PRMT R77, R125, 0x5410, R77 ;  /* 0x000054107d4d7816 */ /* 0x000fe4000000004d */
[----:B------:R-:W-:Y:S02]  /*54be0*/  PRMT R78, R124, 0x5410, R78 ;  /* 0x000054107c4e7816 */ /* 0x000fe4000000004e */
[----:B------:R-:W2:Y:S04]  /*54bf0*/  LDL.LU R124, [R1+0x3c] ;  /* 0x00003c00017c7983 */ /* 0x000ea80000300800 */
        /* <DEDUP_REMOVED lines=10> */
[----:B------:R-:W-:-:S03]  /*54ca0*/  PRMT R79, R3, 0x5410, R79 ;  /* 0x00005410034f7816 */ /* 0x000fc6000000004f */
[----:B------:R-:W4:Y:S04]  /*54cb0*/  LDL.LU R133, [R1+0x10] ;  /* 0x0000100001857983 */ /* 0x000f280000300800 */
[----:B------:R-:W4:Y:S04]  /*54cc0*/  LDL.LU R130, [R1+0xc] ;  /* 0x00000c0001827983 */ /* 0x000f280000300800 */
[----:B------:R-:W4:Y:S04]  /*54cd0*/  LDL.LU R132, [R1+0x8] ;  /* 0x0000080001847983 */ /* 0x000f280000300800 */
[----:B------:R-:W4:Y:S04]  /*54ce0*/  LDL.LU R131, [R1+0x4] ;  /* 0x0000040001837983 */ /* 0x000f280000300800 */
[----:B------:R-:W4:Y:S01]  /*54cf0*/  LDL.LU R3, [R1] ;  /* 0x0000000001037983 */ /* 0x000f220000300800 */
[----:B------:R-:W-:-:S02]  /*54d00*/  PRMT R2, RZ, 0x7610, R2 ;  /* 0x00007610ff027816 */ /* 0x000fc40000000002 */
[----:B---3--:R-:W-:Y:S02]  /*54d10*/  PRMT R80, R139, 0x5410, R80 ;  /* 0x000054108b507816 */ /* 0x008fe40000000050 */
[----:B------:R-:W3:Y:S01]  /*54d20*/  LDL.LU R139, [R1+0x3f94] ;  /* 0x003f9400018b7983 */ /* 0x000ee20000300800 */
[----:B--2---:R-:W-:-:S03]  /*54d30*/  PRMT R81, R124, 0x5410, R81 ;  /* 0x000054107c517816 */ /* 0x004fc60000000051 */
[----:B------:R-:W2:Y:S01]  /*54d40*/  LDL.LU R124, [R1+0x3f90] ;  /* 0x003f9000017c7983 */ /* 0x000ea20000300800 */
[----:B----4-:R-:W-:-:S03]  /*54d50*/  PRMT R82, R138, 0x5410, R82 ;  /* 0x000054108a527816 */ /* 0x010fc60000000052 */
[----:B------:R-:W2:Y:S01]  /*54d60*/  LDL.LU R138, [R1+0x3f8c] ;  /* 0x003f8c00018a7983 */ /* 0x000ea20000300800 */
[----:B------:R-:W-:-:S03]  /*54d70*/  PRMT R83, R125, 0x5410, R83 ;  /* 0x000054107d537816 */ /* 0x000fc60000000053 */
[----:B------:R-:W4:Y:S01]  /*54d80*/  LDL.LU R125, [R1+0x3f88] ;  /* 0x003f8800017d7983 */ /* 0x000f220000300800 */
[----:B------:R-:W-:-:S03]  /*54d90*/  PRMT R84, R137, 0x5410, R84 ;  /* 0x0000541089547816 */ /* 0x000fc60000000054 */
[----:B------:R-:W4:Y:S01]  /*54da0*/  LDL.LU R137, [R1+0x3f84] ;  /* 0x003f840001897983 */ /* 0x000f220000300800 */
        /* <DEDUP_REMOVED lines=23> */
[----:B------:R-:W2:Y:S04]  /*54f20*/  LDL.LU R3, [R1+0x3f54] ;  /* 0x003f540001037983 */ /* 0x000ea80000300800 */
        /* <DEDUP_REMOVED lines=616> */
[----:B0-----:R-:W2:Y:S01]  /*575b0*/  LDL.LU R2, [R1+0x3c1c] ;  /* 0x003c1c0001027983 */ /* 0x001ea20000300800 */
[----:B------:R-:W-:Y:S02]  /*575c0*/  PRMT R97, R165, 0x5410, R97 ;  /* 0x00005410a5617816 */ /* 0x000fe40000000061 */
[----:B------:R-:W-:Y:S02]  /*575d0*/  PRMT R98, R164, 0x5410, R98 ;  /* 0x00005410a4627816 */ /* 0x000fe40000000062 */
[----:B------:R-:W-:Y:S02]  /*575e0*/  PRMT R165, RZ, 0x7610, R165 ;  /* 0x00007610ffa57816 */ /* 0x000fe400000000a5 */
[----:B------:R-:W-:-:S02]  /*575f0*/  PRMT R99, R163, 0x5410, R99 ;  /* 0x00005410a3637816 */ /* 0x000fc40000000063 */
[----:B------:R-:W-:Y:S02]  /*57600*/  PRMT R164, RZ, 0x7610, R164 ;  /* 0x00007610ffa47816 */ /* 0x000fe400000000a4 */
[--C-:B------:R-:W-:Y:S02]  /*57610*/  PRMT R100, R100, 0x5410, R162.reuse ;  /* 0x0000541064647816 */ /* 0x100fe400000000a2 */
[----:B------:R-:W-:Y:S02]  /*57620*/  PRMT R163, RZ, 0x7610, R163 ;  /* 0x00007610ffa37816 */ /* 0x000fe400000000a3 */
        /* <DEDUP_REMOVED lines=44> */
[----:B---3--:R-:W-:-:S02]  /*578f0*/  PRMT R123, R123, 0x5410, R139 ;  /* 0x000054107b7b7816 */ /* 0x008fc4000000008b */
[----:B------:R-:W-:Y:S02]  /*57900*/  PRMT R140, RZ, 0x7610, R140 ;  /* 0x00007610ff8c7816 */ /* 0x000fe4000000008c */
[--C-:B------:R-:W-:Y:S02]  /*57910*/  PRMT R124, R124, 0x5410, R138.reuse ;  /* 0x000054107c7c7816 */ /* 0x100fe4000000008a */
[----:B------:R-:W-:Y:S02]  /*57920*/  PRMT R139, RZ, 0x7610, R139 ;  /* 0x00007610ff8b7816 */ /* 0x000fe4000000008b */
[----:B----4-:R-:W-:Y:S02]  /*57930*/  PRMT R125, R125, 0x5410, R137 ;  /* 0x000054107d7d7816 */ /* 0x010fe40000000089 */
[----:B------:R-:W-:Y:S02]  /*57940*/  PRMT R138, RZ, 0x7610, R138 ;  /* 0x00007610ff8a7816 */ /* 0x000fe4000000008a */
[----:B------:R-:W-:-:S02]  /*57950*/  PRMT R126, R126, 0x5410, R136 ;  /* 0x000054107e7e7816 */ /* 0x000fc40000000088 */
[----:B------:R-:W-:Y:S02]  /*57960*/  PRMT R137, RZ, 0x7610, R137 ;  /* 0x00007610ff897816 */ /* 0x000fe40000000089 */
[----:B------:R-:W-:Y:S02]  /*57970*/  PRMT R127, R127, 0x5410, R135 ;  /* 0x000054107f7f7816 */ /* 0x000fe40000000087 */
[----:B------:R-:W-:Y:S02]  /*57980*/  PRMT R128, R128, 0x5410, R134 ;  /* 0x0000541080807816 */ /* 0x000fe40000000086 */
[----:B------:R-:W-:Y:S02]  /*57990*/  PRMT R129, R129, 0x5410, R133 ;  /* 0x0000541081817816 */ /* 0x000fe40000000085 */
[----:B------:R-:W-:Y:S02]  /*579a0*/  PRMT R130, R130, 0x5410, R132 ;  /* 0x0000541082827816 */ /* 0x000fe40000000084 */
[----:B------:R-:W-:-:S02]  /*579b0*/  PRMT R131, R131, 0x5410, R3 ;  /* 0x0000541083837816 */ /* 0x000fc40000000003 */
[----:B------:R-:W-:Y:S02]  /*579c0*/  PRMT R136, RZ, 0x7610, R136 ;  /* 0x00007610ff887816 */ /* 0x000fe40000000088 */
[----:B------:R-:W-:Y:S02]  /*579d0*/  PRMT R135, RZ, 0x7610, R135 ;  /* 0x00007610ff877816 */ /* 0x000fe40000000087 */
[----:B------:R-:W-:Y:S02]  /*579e0*/  PRMT R134, RZ, 0x7610, R134 ;  /* 0x00007610ff867816 */ /* 0x000fe40000000086 */
[----:B--2---:R-:W-:-:S05]  /*579f0*/  PRMT R2, RZ, 0x7610, R2 ;  /* 0x00007610ff027816 */ /* 0x004fca0000000002 */
[----:B------:R0:W-:Y:S04]  /*57a00*/  STL.S16 [R1+0x1244], R2 ;  /* 0x0012440201007387 */ /* 0x0001e80000100600 */
[----:B0-----:R-:W2:Y:S04]  /*57a10*/  LDL.LU R2, [R1+0x3c18] ;  /* 0x003c180001027983 */ /* 0x001ea80000300800 */
[----:B------:R-:W-:Y:S04]  /*57a20*/  STL.S16 [R1+0x1240], R165 ;  /* 0x001240a501007387 */ /* 0x000fe80000100600 */
        /* <DEDUP_REMOVED lines=22> */
[----:B------:R-:W-:Y:S01]  /*57b90*/  STL.S16 [R1+0x11e4], R142 ;  /* 0x0011e48e01007387 */ /* 0x000fe20000100600 */
[----:B------:R-:W-:-:S03]  /*57ba0*/  PRMT R133, RZ, 0x7610, R133 ;  /* 0x00007610ff857816 */ /* 0x000fc60000000085 */
[----:B------:R-:W-:Y:S01]  /*57bb0*/  STL.S16 [R1+0x11e0], R141 ;  /* 0x0011e08d01007387 */ /* 0x000fe20000100600 */
[----:B------:R-:W-:-:S03]  /*57bc0*/  PRMT R132, RZ, 0x7610, R132 ;  /* 0x00007610ff847816 */ /* 0x000fc60000000084 */
[----:B------:R-:W-:Y:S04]  /*57bd0*/  STL.S16 [R1+0x11dc], R140 ;  /* 0x0011dc8c01007387 */ /* 0x000fe80000100600 */
[----:B------:R-:W-:Y:S04]  /*57be0*/  STL.S16 [R1+0x11d8], R139 ;  /* 0x0011d88b01007387 */ /* 0x000fe80000100600 */
[----:B------:R-:W-:Y:S01]  /*57bf0*/  STL.S16 [R1+0x11d4], R138 ;  /* 0x0011d48a01007387 */ /* 0x000fe20000100600 */
[----:B------:R0:W-:Y:S03]  /*57c00*/  STTM.x128 tmem[UR6+0x100], R4 ;  /* 0x00010004000079ed */ /* 0x0001e600083c0006 */
[----:B------:R-:W-:Y:S04]  /*57c10*/  STL.S16 [R1+0x11d0], R137 ;  /* 0x0011d08901007387 */ /* 0x000fe80000100600 */
[----:B------:R-:W-:Y:S04]  /*57c20*/  STL.S16 [R1+0x11cc], R136 ;  /* 0x0011cc8801007387 */ /* 0x000fe80000100600 */
[----:B------:R-:W-:Y:S04]  /*57c30*/  STL.S16 [R1+0x11c8], R135 ;  /* 0x0011c88701007387 */ /* 0x000fe80000100600 */
[----:B------:R-:W-:Y:S04]  /*57c40*/  STL.S16 [R1+0x11c4], R134 ;  /* 0x0011c48601007387 */ /* 0x000fe80000100600 */
[----:B------:R-:W-:Y:S04]  /*57c50*/  STL.S16 [R1+0x11c0], R133 ;  /* 0x0011c08501007387 */ /* 0x000fe80000100600 */
[----:B------:R-:W-:Y:S01]  /*57c60*/  STL.S16 [R1+0x11bc], R132 ;  /* 0x0011bc8401007387 */ /* 0x000fe20000100600 */
[----:B------:R-:W-:-:S02]  /*57c70*/  PRMT R3, RZ, 0x7610, R3 ;  /* 0x00007610ff037816 */ /* 0x000fc40000000003 */
[----:B------:R-:W-:Y:S01]  /*57c80*/  PRMT R0, RZ, 0x7610, R0 ;  /* 0x00007610ff007816 */ /* 0x000fe20000000000 */
[----:B------:R-:W1:Y:S01]  /*57c90*/  FENCE.VIEW.ASYNC.T ;  /* 0x00000000000073c6 */ /* 0x000e620000000200 */
[----:B--2---:R-:W-:Y:S02]  /*57ca0*/  PRMT R2, RZ, 0x7610, R2 ;  /* 0x00007610ff027816 */ /* 0x004fe40000000002 */
[----:B0-----:R-:W-:Y:S02]  /*57cb0*/  PRMT R131, RZ, 0x7610, R131 ;  /* 0x00007610ff837816 */ /* 0x001fe40000000083 */
[----:B------:R-:W-:Y:S02]  /*57cc0*/  PRMT R130, RZ, 0x7610, R130 ;  /* 0x00007610ff827816 */ /* 0x000fe40000000082 */
[----:B------:R-:W-:Y:S02]  /*57cd0*/  PRMT R129, RZ, 0x7610, R129 ;  /* 0x00007610ff817816 */ /* 0x000fe40000000081 */
[----:B------:R-:W-:Y:S01]  /*57ce0*/  PRMT R128, RZ, 0x7610, R128 ;  /* 0x00007610ff807816 */ /* 0x000fe20000000080 */
[----:B------:R-:W-:Y:S01]  /*57cf0*/  STL.S16 [R1+0x11b8], R131 ;  /* 0x0011b88301007387 */ /* 0x000fe20000100600 */
[----:B------:R-:W-:-:S02]  /*57d00*/  PRMT R127, RZ, 0x7610, R127 ;  /* 0x00007610ff7f7816 */ /* 0x000fc4000000007f */
        /* <DEDUP_REMOVED lines=244> */
[----:B------:R0:W-:Y:S04]  /*58c50*/  STL.S16 [R1+0xfd0], R9 ;  /* 0x000fd00901007387 */ /* 0x0001e80000100600 */
[----:B0-----:R-:W2:Y:S04]  /*58c60*/  LDL.LU R9, [R1+0x2e0] ;  /* 0x0002e00001097983 */ /* 0x001ea80000300800 */
[----:B------:R0:W-:Y:S04]  /*58c70*/  STL.S16 [R1+0xfcc], R8 ;  /* 0x000fcc0801007387 */ /* 0x0001e80000100600 */
[----:B0-----:R-:W2:Y:S04]  /*58c80*/  LDL.LU R8, [R1+0x21d4] ;  /* 0x0021d40001087983 */ /* 0x001ea80000300800 */
[----:B------:R-:W-:Y:S04]  /*58c90*/  STL.S16 [R1+0xfc8], R7 ;  /* 0x000fc80701007387 */ /* 0x000fe80000100600 */
[----:B------:R-:W-:Y:S04]  /*58ca0*/  STL.S16 [R1+0xfc4], R6 ;  /* 0x000fc40601007387 */ /* 0x000fe80000100600 */
[----:B------:R0:W-:Y:S04]  /*58cb0*/  STL.S16 [R1+0xfc0], R5 ;  /* 0x000fc00501007387 */ /* 0x0001e80000100600 */
[----:B------:R3:W-:Y:S04]  /*58cc0*/  STL.S16 [R1+0xfbc], R4 ;  /* 0x000fbc0401007387 */ /* 0x0007e80000100600 */
[----:B------:R-:W4:Y:S04]  /*58cd0*/  LDL.LU R31, [R1+0x2e4] ;  /* 0x0002e400011f7983 */ /* 0x000f280000300800 */
[----:B------:R0:W-:Y:S04]  /*58ce0*/  STL.S16 [R1+0xfb8], R3 ;  /* 0x000fb80301007387 */ /* 0x0001e80000100600 */
[----:B------:R-:W4:Y:S04]  /*58cf0*/  LDL.LU R12, [R1+0x21d8] ;  /* 0x0021d800010c7983 */ /* 0x000f280000300800 */
[----:B------:R1:W-:Y:S04]  /*58d00*/  STL.S16 [R1+0xfb4], R2 ;  /* 0x000fb40201007387 */ /* 0x0003e80000100600 */
[----:B0-----:R-:W4:Y:S04]  /*58d10*/  LDL.LU R5, [R1+0x20d8] ;  /* 0x0020d80001057983 */ /* 0x001f280000300800 */
[----:B---3--:R-:W3:Y:S04]  /*58d20*/  LDL.LU R4, [R1+0x21dc] ;  /* 0x0021dc0001047983 */ /* 0x008ee80000300800 */
[----:B------:R-:W3:Y:S04]  /*58d30*/  LDL.LU R30, [R1+0x20dc] ;  /* 0x0020dc00011e7983 */ /* 0x000ee80000300800 */
[----:B------:R-:W3:Y:S04]  /*58d40*/  LDL.LU R29, [R1+0x21e0] ;  /* 0x0021e000011d7983 */ /* 0x000ee80000300800 */
[----:B------:R-:W3:Y:S04]  /*58d50*/  LDL.LU R7, [R1+0x2d0] ;  /* 0x0002d00001077983 */ /* 0x000ee80000300800 */
[----:B------:R-:W3:Y:S04]  /*58d60*/  LDL.LU R6, [R1+0x21e4] ;  /* 0x0021e40001067983 */ /* 0x000ee80000300800 */
[----:B------:R-:W3:Y:S04]  /*58d70*/  LDL.LU R28, [R1+0x2d4] ;  /* 0x0002d400011c7983 */ /* 0x000ee80000300800 */
[----:B------:R-:W3:Y:S04]  /*58d80*/  LDL.LU R27, [R1+0x21e8] ;  /* 0x0021e800011b7983 */ /* 0x000ee80000300800 */
[----:B------:R-:W3:Y:S04]  /*58d90*/  LDL.LU R3, [R1+0x20e0] ;  /* 0x0020e00001037983 */ /* 0x000ee80000300800 */
[----:B-1----:R-:W3:Y:S04]  /*58da0*/  LDL.LU R2, [R1+0x21ec] ;  /* 0x0021ec0001027983 */ /* 0x002ee80000300800 */
        /* <DEDUP_REMOVED lines=10> */
[----:B------:R0:W-:Y:S04]  /*58e50*/  STL [R1+0x2c28], R0 ;  /* 0x002c280001007387 */ /* 0x0001e80000100800 */
[----:B------:R-:W3:Y:S01]  /*58e60*/  LDL.LU R18, [R1+0x20f4] ;  /* 0x0020f40001127983 */ /* 0x000ee20000300800 */
[----:B0-----:R-:W-:-:S05]  /*58e70*/  PRMT R0, RZ, 0x7610, R0 ;  /* 0x00007610ff007816 */ /* 0x001fca0000000000 */
[----:B------:R-:W-:Y:S04]  /*58e80*/  STL.S16 [R1+0xfac], R0 ;  /* 0x000fac0001007387 */ /* 0x000fe80000100600 */
[----:B------:R-:W3:Y:S04]  /*58e90*/  LDL.LU R17, [R1+0x2204] ;  /* 0x0022040001117983 */ /* 0x000ee80000300800 */
[----:B------:R-:W3:Y:S04]  /*58ea0*/  LDL.LU R16, [R1+0x20f8] ;  /* 0x0020f80001107983 */ /* 0x000ee80000300800 */
[----:B------:R-:W3:Y:S04]  /*58eb0*/  LDL.LU R15, [R1+0x2208] ;  /* 0x00220800010f7983 */ /* 0x000ee80000300800 */
[----:B------:R-:W3:Y:S04]  /*58ec0*/  LDL.LU R14, [R1+0x20fc] ;  /* 0x0020fc00010e7983 */ /* 0x000ee80000300800 */
[----:B------:R-:W3:Y:S04]  /*58ed0*/  LDL.LU R13, [R1+0x220c] ;  /* 0x00220c00010d7983 */ /* 0x000ee80000300800 */
[----:B--2---:R4:W-:Y:S02]  /*58ee0*/  STL.64 [R1+0x29d0], R8 ;  /* 0x0029d00801007387 */ /* 0x0049e40000100a00 */
[----:B----4-:R-:W-:-:S02]  /*58ef0*/  IMAD.MOV.U32 R9, RZ, RZ, R31 ;  /* 0x000000ffff097224 */ /* 0x010fc400078e001f */
[----:B------:R-:W-:Y:S02]  /*58f00*/  IMAD.MOV.U32 R8, RZ, RZ, R12 ;  /* 0x000000ffff087224 */ /* 0x000fe400078e000c */
[----:B------:R-:W2:Y:S04]  /*58f10*/  LDL.LU R12, [R1+0x2100] ;  /* 0x00210000010c7983 */ /* 0x000ea80000300800 */
[----:B------:R0:W-:Y:S04]  /*58f20*/  STL.64 [R1+0x2e0], R8 ;  /* 0x0002e00801007387 */ /* 0x0001e80000100a00 */
[----:B------:R-:W4:Y:S01]  /*58f30*/  LDL.LU R0, [R1+0x2210] ;  /* 0x0022100001007983 */ /* 0x000f220000300800 */
[----:B---3--:R-:W-:-:S02]  /*58f40*/  IMAD.MOV.U32 R141, RZ, RZ, R30 ;  /* 0x000000ffff8d7224 */ /* 0x008fc400078e001e */
[----:B------:R-:W-:Y:S01]  /*58f50*/  IMAD.MOV.U32 R140, RZ, RZ, R29 ;  /* 0x000000ffff8c7224 */ /* 0x000fe200078e001d */
[----:B------:R-:W-:Y:S04]  /*58f60*/  STL.64 [R1+0x29d8], R4 ;  /* 0x0029d80401007387 */ /* 0x000fe80000100a00 */
[----:B------:R-:W-:Y:S04]  /*58f70*/  STL.64 [R1+0x29e0], R140 ;  /* 0x0029e08c01007387 */ /* 0x000fe80000100a00 */
[----:B------:R1:W-:Y:S01]  /*58f80*/  STL.64 [R1+0x29e8], R6 ;  /* 0x0029e80601007387 */ /* 0x0003e20000100a00 */
[----:B0-----:R-:W-:-:S02]  /*58f90*/  IMAD.MOV.U32 R9, RZ, RZ, R28 ;  /* 0x000000ffff097224 */ /* 0x001fc400078e001c */
[----:B------:R-:W-:Y:S01]  /*58fa0*/  IMAD.MOV.U32 R8, RZ, RZ, R27 ;  /* 0x000000ffff087224 */ /* 0x000fe200078e001b */
[----:B------:R0:W-:Y:S01]  /*58fb0*/  STL.64 [R1+0x29f0], R2 ;  /* 0x0029f00201007387 */ /* 0x0001e20000100a00 */
[----:B------:R-:W-:Y:S02]  /*58fc0*/  IMAD.MOV.U32 R139, RZ, RZ, R26 ;  /* 0x000000ffff8b7224 */ /* 0x000fe400078e001a */
[----:B------:R-:W-:-:S05]  /*58fd0*/  IMAD.MOV.U32 R138, RZ, RZ, R25 ;  /* 0x000000ffff8a7224 */ /* 0x000fca00078e0019 */
[----:B------:R-:W-:Y:S04]  /*58fe0*/  STL.64 [R1+0x29f8], R138 ;  /* 0x0029f88a01007387 */ /* 0x000fe80000100a00 */
[----:B------:R-:W-:Y:S04]  /*58ff0*/  STL.64 [R1+0x2a00], R10 ;  /* 0x002a000a01007387 */ /* 0x000fe80000100a00 */
[----:B------:R-:W-:Y:S01]  /*59000*/  STL.64 [R1+0x2d0], R8 ;  /* 0x0002d00801007387 */ /* 0x000fe20000100a00 */
[----:B------:R-:W-:Y:S02]  /*59010*/  IMAD.MOV.U32 R91, RZ, RZ, R22 ;  /* 0x000000ffff5b7224 */ /* 0x000fe400078e0016 */
[----:B------:R-:W-:Y:S01]  /*59020*/  IMAD.MOV.U32 R90, RZ, RZ, R21 ;  /* 0x000000ffff5a7224 */ /* 0x000fe200078e0015 */
[----:B------:R-:W-:Y:S04]  /*59030*/  STL.64 [R1+0x2a08], R8 ;  /* 0x002a080801007387 */ /* 0x000fe80000100a00 */
[----:B------:R-:W-:Y:S04]  /*59040*/  STL.64 [R1+0x2a58], R90 ;  /* 0x002a585a01007387 */ /* 0x000fe80000100a00 */
[----:B-1----:R-:W3:Y:S04]  /*59050*/  LDL.LU R7, [R1+0x2104] ;  /* 0x0021040001077983 */ /* 0x002ee80000300800 */
[----:B------:R-:W3:Y:S01]  /*59060*/  LDL.LU R6, [R1+0x2214] ;  /* 0x0022140001067983 */ /* 0x000ee20000300800 */
[----:B------:R-:W-:-:S02]  /*59070*/  IMAD.MOV.U32 R150, RZ, RZ, R19 ;  /* 0x000000ffff967224 */ /* 0x000fc400078e0013 */
[----:B------:R-:W-:Y:S02]  /*59080*/  IMAD.MOV.U32 R151, RZ, RZ, R20 ;  /* 0x000000ffff977224 */ /* 0x000fe400078e0014 */
[----:B------:R-:W-:Y:S02]  /*59090*/  IMAD.MOV.U32 R99, RZ, RZ, R18 ;  /* 0x000000ffff637224 */ /* 0x000fe400078e0012 */
[----:B0-----:R-:W-:Y:S02]  /*590a0*/  IMAD.MOV.U32 R2, RZ, RZ, R23 ;  /* 0x000000ffff027224 */ /* 0x001fe400078e0017 */
[----:B------:R-:W-:Y:S01]  /*590b0*/  IMAD.MOV.U32 R3, RZ, RZ, R24 ;  /* 0x000000ffff037224 */ /* 0x000fe200078e0018 */
[----:B------:R-:W-:Y:S01]  /*590c0*/  STL.64 [R1+0x2a60], R150 ;  /* 0x002a609601007387 */ /* 0x000fe20000100a00 */
[----:B------:R-:W-:-:S05]  /*590d0*/  IMAD.MOV.U32 R98, RZ, RZ, R17 ;  /* 0x000000ffff627224 */ /* 0x000fca00078e0011 */
[----:B------:R-:W-:Y:S04]  /*590e0*/  STL.64 [R1+0x2ab0], R98 ;  /* 0x002ab06201007387 */ /* 0x000fe80000100a00 */
[----:B------:R-:W-:Y:S04]  /*590f0*/  STL.64 [R1+0x2c0], R2 ;  /* 0x0002c00201007387 */ /* 0x000fe80000100a00 */
[----:B------:R0:W-:Y:S01]  /*59100*/  STL.64 [R1+0x2a10], R2 ;  /* 0x002a100201007387 */ /* 0x0001e20000100a00 */
[----:B------:R-:W-:Y:S02]  /*59110*/  IMAD.MOV.U32 R107, RZ, RZ, R14 ;  /* 0x000000ffff6b7224 */ /* 0x000fe400078e000e */
[----:B------:R-:W-:-:S05]  /*59120*/  IMAD.MOV.U32 R106, RZ, RZ, R13 ;  /* 0x000000ffff6a7224 */ /* 0x000fca00078e000d */
[----:B------:R-:W-:Y:S01]  /*59130*/  STL [R1+0x2b10], R106 ;  /* 0x002b106a01007387 */ /* 0x000fe20000100800 */
[----:B0-----:R-:W-:Y:S02]  /*59140*/  IMAD.MOV.U32 R2, RZ, RZ, R15 ;  /* 0x000000ffff027224 */ /* 0x001fe400078e000f */
[----:B------:R-:W-:-:S05]  /*59150*/  IMAD.MOV.U32 R3, RZ, RZ, R16 ;  /* 0x000000ffff037224 */ /* 0x000fca00078e0010 */
[----:B------:R0:W-:Y:S04]  /*59160*/  STL.64 [R1+0x2b0], R2 ;  /* 0x0002b00201007387 */ /* 0x0001e80000100a00 */
[----:B------:R-:W-:Y:S04]  /*59170*/  STL [R1+0x2b0c], R107 ;  /* 0x002b0c6b01007387 */ /* 0x000fe80000100800 */
[----:B------:R-:W-:Y:S04]  /*59180*/  STL.64 [R1+0x2b20], R106 ;  /* 0x002b206a01007387 */ /* 0x000fe80000100a00 */
[----:B------:R-:W3:Y:S04]  /*59190*/  LDL.LU R5, [R1+0x2108] ;  /* 0x0021080001057983 */ /* 0x000ee80000300800 */
[----:B------:R-:W3:Y:S04]  /*591a0*/  LDL.LU R4, [R1+0x2218] ;  /* 0x0022180001047983 */ /* 0x000ee80000300800 */
[----:B------:R-:W3:Y:S04]  /*591b0*/  LDL.LU R15, [R1+0x210c] ;  /* 0x00210c00010f7983 */ /* 0x000ee80000300800 */
[----:B------:R-:W3:Y:S04]  /*591c0*/  LDL.LU R14, [R1+0x221c] ;  /* 0x00221c00010e7983 */ /* 0x000ee80000300800 */
[----:B------:R-:W3:Y:S04]  /*591d0*/  LDL.LU R17, [R1+0x2110] ;  /* 0x0021100001117983 */ /* 0x000ee80000300800 */
[----:B------:R-:W3:Y:S04]  /*591e0*/  LDL.LU R16, [R1+0x2220] ;  /* 0x0022200001107983 */ /* 0x000ee80000300800 */
[----:B0-----:R-:W3:Y:S01]  /*591f0*/  LDL.LU R2, [R1+0x2114] ;  /* 0x0021140001027983 */ /* 0x001ee20000300800 */
[----:B--2---:R-:W-:-:S02]  /*59200*/  IMAD.MOV.U32 R159, RZ, RZ, R12 ;  /* 0x000000ffff9f7224 */ /* 0x004fc400078e000c */
[----:B----4-:R-:W-:Y:S02]  /*59210*/  IMAD.MOV.U32 R158, RZ, RZ, R0 ;  /* 0x000000ffff9e7224 */ /* 0x010fe400078e0000 */
        /* <DEDUP_REMOVED lines=9> */
[----:B------:R-:W-:Y:S04]  /*592b0*/  STL [R1+0x2b28], R158 ;  /* 0x002b289e01007387 */ /* 0x000fe80000100800 */
[----:B------:R-:W-:Y:S04]  /*592c0*/  STL [R1+0x2b14], R159 ;  /* 0x002b149f01007387 */ /* 0x000fe80000100800 */
[----:B------:R-:W-:Y:S04]  /*592d0*/  STL [R1+0x2b2c], R159 ;  /* 0x002b2c9f01007387 */ /* 0x000fe80000100800 */
[----:B------:R-:W-:Y:S04]  /*592e0*/  STL.64 [R1+0x2b40], R158 ;  /* 0x002b409e01007387 */ /* 0x000fe80000100a00 */
[----:B------:R-:W4:Y:S04]  /*592f0*/  LDL.LU R26, [R1+0x2128] ;  /* 0x00212800011a7983 */ /* 0x000f280000300800 */
[----:B------:R-:W4:Y:S04]  /*59300*/  LDL.LU R25, [R1+0x2238] ;  /* 0x0022380001197983 */ /* 0x000f280000300800 */
[----:B------:R-:W4:Y:S04]  /*59310*/  LDL.LU R24, [R1+0x212c] ;  /* 0x00212c0001187983 */ /* 0x000f280000300800 */
[----:B------:R-:W4:Y:S04]  /*59320*/  LDL.LU R23, [R1+0x223c] ;  /* 0x00223c0001177983 */ /* 0x000f280000300800 */
[----:B------:R-:W4:Y:S04]  /*59330*/  LDL.LU R22, [R1+0x2130] ;  /* 0x0021300001167983 */ /* 0x000f280000300800 */
[----:B------:R-:W4:Y:S04]  /*59340*/  LDL.LU R11, [R1+0x2240] ;  /* 0x00224000010b7983 */ /* 0x000f280000300800 */
[----:B------:R-:W4:Y:S01]  /*59350*/  LDL.LU R10, [R1+0x2134] ;  /* 0x00213400010a7983 */ /* 0x000f220000300800 */
[----:B---3--:R-:W-:-:S03]  /*59360*/  IMAD.MOV.U32 R13, RZ, RZ, R7 ;  /* 0x000000ffff0d7224 */ /* 0x008fc600078e0007 */
[----:B------:R-:W3:Y:S04]  /*59370*/  LDL.LU R9, [R1+0x2244] ;  /* 0x0022440001097983 */ /* 0x000ee80000300800 */
[----:B------:R-:W3:Y:S04]  /*59380*/  LDL.LU R8, [R1+0x2138] ;  /* 0x0021380001087983 */ /* 0x000ee80000300800 */
[----:B------:R-:W3:Y:S01]  /*59390*/  LDL.LU R7, [R1+0x2248] ;  /* 0x0022480001077983 */ /* 0x000ee20000300800 */
[----:B------:R-:W-:-:S03]  /*593a0*/  IMAD.MOV.U32 R12, RZ, RZ, R6 ;  /* 0x000000ffff0c7224 */ /* 0x000fc600078e0006 */
[----:B------:R-:W3:Y:S04]  /*593b0*/  LDL.LU R6, [R1+0x213c] ;  /* 0x00213c0001067983 */ /* 0x000ee80000300800 */
[----:B------:R-:W3:Y:S04]  /*593c0*/  LDL.LU R3, [R1+0x224c] ;  /* 0x00224c0001037983 */ /* 0x000ee80000300800 */
[----:B------:R-:W-:Y:S04]  /*593d0*/  STL.64 [R1+0x2a18], R12 ;  /* 0x002a180c01007387 */ /* 0x000fe80000100a00 */
[----:B------:R-:W-:Y:S01]  /*593e0*/  STL.64 [R1+0x2a20], R14 ;  /* 0x002a200e01007387 */ /* 0x000fe20000100a00 */
[----:B------:R-:W-:-:S02]  /*593f0*/  IMAD.MOV.U32 R143, RZ, RZ, R17 ;  /* 0x000000ffff8f7224 */ /* 0x000fc400078e0011 */
[----:B------:R-:W-:Y:S02]  /*59400*/  IMAD.MOV.U32 R142, RZ, RZ, R16 ;  /* 0x000000ffff8e7224 */ /* 0x000fe400078e0010 */
[----:B------:R-:W-:-:S03]  /*59410*/  IMAD.MOV.U32 R17, RZ, RZ, R2 ;  /* 0x000000ffff117224 */ /* 0x000fc600078e0002 */
[----:B------:R-:W-:Y:S04]  /*59420*/  STL.64 [R1+0x2a28], R142 ;  /* 0x002a288e01007387 */ /* 0x000fe80000100a00 */
[----:B------:R-:W3:Y:S01]  /*59430*/  LDL.LU R2, [R1+0x2140] ;  /* 0x0021400001027983 */ /* 0x000ee20000300800 */
[----:B--2---:R-:W-:-:S03]  /*59440*/  IMAD.MOV.U32 R16, RZ, RZ, R0 ;  /* 0x000000ffff107224 */ /* 0x004fc600078e0000 */
[----:B------:R-:W2:Y:S01]  /*59450*/  LDL.LU R0, [R1+0x2250] ;  /* 0x0022500001007983 */ /* 0x000ea20000300800 */
[----:B----4-:R-:W-:-:S03]  /*59460*/  IMAD.MOV.U32 R141, RZ, RZ, R30 ;  /* 0x000000ffff8d7224 */ /* 0x010fc600078e001e */
[----:B------:R-:W-:Y:S01]  /*59470*/  STL.64 [R1+0x2a30], R16 ;  /* 0x002a301001007387 */ /* 0x000fe20000100a00 */
[----:B------:R-:W-:-:S03]  /*59480*/  IMAD.MOV.U32 R140, RZ, RZ, R29 ;  /* 0x000000ffff8c7224 */ /* 0x000fc600078e001d */
[----:B------:R-:W-:Y:S04]  /*59490*/  STL.64 [R1+0x2a0], R4 ;  /* 0x0002a00401007387 */ /* 0x000fe80000100a00 */
[----:B------:R0:W-:Y:S01]  /*594a0*/  STL.64 [R1+0x2a38], R4 ;  /* 0x002a380401007387 */ /* 0x0001e20000100a00 */
[----:B------:R-:W-:Y:S02]  /*594b0*/  IMAD.MOV.U32 R145, RZ, RZ, R28 ;  /* 0x000000ffff917224 */ /* 0x000fe400078e001c */
[----:B------:R-:W-:Y:S01]  /*594c0*/  IMAD.MOV.U32 R144, RZ, RZ, R27 ;  /* 0x000000ffff907224 */ /* 0x000fe200078e001b */
[----:B------:R1:W-:Y:S04]  /*594d0*/  STL.64 [R1+0x2a40], R18 ;  /* 0x002a401201007387 */ /* 0x0003e80000100a00 */
[----:B------:R-:W-:Y:S04]  /*594e0*/  STL.64 [R1+0x2a48], R144 ;  /* 0x002a489001007387 */ /* 0x000fe80000100a00 */
[----:B------:R-:W-:Y:S04]  /*594f0*/  STL.64 [R1+0x2a50], R20 ;  /* 0x002a501401007387 */ /* 0x000fe80000100a00 */
[----:B------:R-:W-:Y:S04]  /*59500*/  STL.64 [R1+0x290], R140 ;  /* 0x0002908c01007387 */ /* 0x000fe80000100a00 */
[----:B------:R-:W-:Y:S01]  /*59510*/  STL.64 [R1+0x2a68], R140 ;  /* 0x002a688c01007387 */ /* 0x000fe20000100a00 */
[----:B------:R-:W-:-:S02]  /*59520*/  IMAD.MOV.U32 R139, RZ, RZ, R26 ;  /* 0x000000ffff8b7224 */ /* 0x000fc400078e001a */
[----:B------:R-:W-:Y:S02]  /*59530*/  IMAD.MOV.U32 R138, RZ, RZ, R25 ;  /* 0x000000ffff8a7224 */ /* 0x000fe400078e0019 */
[----:B------:R-:W-:Y:S02]  /*59540*/  IMAD.MOV.U32 R93, RZ, RZ, R24 ;  /* 0x000000ffff5d7224 */ /* 0x000fe400078e0018 */
[----:B------:R-:W-:Y:S02]  /*59550*/  IMAD.MOV.U32 R92, RZ, RZ, R23 ;  /* 0x000000ffff5c7224 */ /* 0x000fe400078e0017 */
[----:B------:R-:W-:Y:S02]  /*59560*/  IMAD.MOV.U32 R153, RZ, RZ, R22 ;  /* 0x000000ffff997224 */ /* 0x000fe400078e0016 */
[----:B------:R-:W-:Y:S01]  /*59570*/  IMAD.MOV.U32 R152, RZ, RZ, R11 ;  /* 0x000000ffff987224 */ /* 0x000fe200078e000b */
[----:B------:R-:W-:Y:S01]  /*59580*/  STL.64 [R1+0x2a70], R92 ;  /* 0x002a705c01007387 */ /* 0x000fe20000100a00 */
[----:B------:R-:W-:-:S02]  /*59590*/  IMAD.MOV.U32 R101, RZ, RZ, R10 ;  /* 0x000000ffff657224 */ /* 0x000fc400078e000a */
[----:B---3--:R-:W-:Y:S01]  /*595a0*/  IMAD.MOV.U32 R100, RZ, RZ, R9 ;  /* 0x000000ffff647224 */ /* 0x008fe200078e0009 */
[----:B------:R-:W-:Y:S01]  /*595b0*/  STL.64 [R1+0x2a78], R152 ;  /* 0x002a789801007387 */ /* 0x000fe20000100a00 */
[----:B0-----:R-:W-:-:S03]  /*595c0*/  IMAD.MOV.U32 R5, RZ, RZ, R8 ;  /* 0x000000ffff057224 */ /* 0x001fc600078e0008 */
[----:B------:R-:W-:Y:S01]  /*595d0*/  STL.64 [R1+0x2ab8], R100 ;  /* 0x002ab86401007387 */ /* 0x000fe20000100a00 */
[----:B------:R-:W-:-:S03]  /*595e0*/  IMAD.MOV.U32 R4, RZ, RZ, R7 ;  /* 0x000000ffff047224 */ /* 0x000fc600078e0007 */
[----:B------:R-:W-:Y:S04]  /*595f0*/  STL.64 [R1+0x280], R138 ;  /* 0x0002808a01007387 */ /* 0x000fe80000100a00 */
[----:B------:R-:W-:Y:S01]  /*59600*/  STL.64 [R1+0x2a80], R138 ;  /* 0x002a808a01007387 */ /* 0x000fe20000100a00 */
[----:B------:R-:W-:-:S03]  /*59610*/  IMAD.MOV.U32 R109, RZ, RZ, R6 ;  /* 0x000000ffff6d7224 */ /* 0x000fc600078e0006 */
[----:B-1----:R-:W3:Y:S04]  /*59620*/  LDL.LU R18, [R1+0x2144] ;  /* 0x0021440001127983 */ /* 0x002ee80000300800 */
[----:B------:R0:W-:Y:S04]  /*59630*/  STL.64 [R1+0x270], R4 ;  /* 0x0002700401007387 */ /* 0x0001e80000100a00 */
[----:B------:R-:W4:Y:S04]  /*59640*/  LDL.LU R15, [R1+0x2254] ;  /* 0x00225400010f7983 */ /* 0x000f280000300800 */
[----:B------:R-:W4:Y:S04]  /*59650*/  LDL.LU R7, [R1+0x2148] ;  /* 0x0021480001077983 */ /* 0x000f280000300800 */
[----:B------:R-:W4:Y:S04]  /*59660*/  LDL.LU R6, [R1+0x2258] ;  /* 0x0022580001067983 */ /* 0x000f280000300800 */
[----:B------:R-:W4:Y:S04]  /*59670*/  LDL.LU R13, [R1+0x214c] ;  /* 0x00214c00010d7983 */ /* 0x000f280000300800 */
[----:B------:R-:W4:Y:S04]  /*59680*/  LDL.LU R12, [R1+0x225c] ;  /* 0x00225c00010c7983 */ /* 0x000f280000300800 */
[----:B------:R-:W4:Y:S04]  /*59690*/  LDL.LU R9, [R1+0x2150] ;  /* 0x0021500001097983 */ /* 0x000f280000300800 */
[----:B------:R-:W4:Y:S01]  /*596a0*/  LDL.LU R8, [R1+0x2260] ;  /* 0x0022600001087983 */ /* 0x000f220000300800 */
[----:B------:R-:W-:-:S05]  /*596b0*/  IMAD.MOV.U32 R108, RZ, RZ, R3 ;  /* 0x000000ffff6c7224 */ /* 0x000fca00078e0003 */
[----:B------:R-:W-:Y:S04]  /*596c0*/  STL.64 [R1+0x2b30], R108 ;  /* 0x002b306c01007387 */ /* 0x000fe80000100a00 */
[----:B------:R-:W4:Y:S04]  /*596d0*/  LDL.LU R17, [R1+0x2154] ;  /* 0x0021540001117983 */ /* 0x000f280000300800 */
[----:B------:R-:W4:Y:S04]  /*596e0*/  LDL.LU R14, [R1+0x2264] ;  /* 0x00226400010e7983 */ /* 0x000f280000300800 */
[----:B------:R-:W4:Y:S04]  /*596f0*/  LDL.LU R11, [R1+0x2158] ;  /* 0x00215800010b7983 */ /* 0x000f280000300800 */
[----:B------:R-:W4:Y:S04]  /*59700*/  LDL.LU R10, [R1+0x2268] ;  /* 0x00226800010a7983 */ /* 0x000f280000300800 */
[----:B------:R-:W4:Y:S04]  /*59710*/  LDL.LU R16, [R1+0x215c] ;  /* 0x00215c0001107983 */ /* 0x000f280000300800 */
[----:B0-----:R-:W4:Y:S04]  /*59720*/  LDL.LU R5, [R1+0x226c] ;  /* 0x00226c0001057983 */ /* 0x001f280000300800 */
[----:B------:R-:W4:Y:S04]  /*59730*/  LDL.LU R4, [R1+0x2160] ;  /* 0x0021600001047983 */ /* 0x000f280000300800 */
[----:B------:R-:W4:Y:S01]  /*59740*/  LDL.LU R3, [R1+0x2270] ;  /* 0x0022700001037983 */ /* 0x000f220000300800 */
[----:B------:R-:W-:-:S03]  /*59750*/  IMAD.MOV.U32 R161, RZ, RZ, R2 ;  /* 0x000000ffffa17224 */ /* 0x000fc600078e0002 */
[----:B------:R-:W4:Y:S01]  /*59760*/  LDL.LU R2, [R1+0x2164] ;  /* 0x0021640001027983 */ /* 0x000f220000300800 */
[----:B--2---:R-:W-:-:S03]  /*59770*/  IMAD.MOV.U32 R160, RZ, RZ, R0 ;  /* 0x000000ffffa07224 */ /* 0x004fc600078e0000 */
[----:B------:R-:W2:Y:S04]  /*59780*/  LDL.LU R0, [R1+0x2274] ;  /* 0x0022740001007983 */ /* 0x000ea80000300800 */
        /* <DEDUP_REMOVED lines=13> */
[----:B------:R-:W-:Y:S01]  /*59860*/  STL.64 [R1+0x2c20], R160 ;  /* 0x002c20a001007387 */ /* 0x000fe20000100a00 */
[----:B---3--:R-:W-:-:S02]  /*59870*/  IMAD.MOV.U32 R23, RZ, RZ, R18 ;  /* 0x000000ffff177224 */ /* 0x008fc400078e0012 */
[----:B----4-:R-:W-:-:S05]  /*59880*/  IMAD.MOV.U32 R22, RZ, RZ, R15 ;  /* 0x000000ffff167224 */ /* 0x010fca00078e000f */
[----:B------:R0:W-:Y:S01]  /*59890*/  STL.64 [R1+0x2a88], R22 ;  /* 0x002a881601007387 */ /* 0x0001e20000100a00 */
[----:B------:R-:W-:Y:S02]  /*598a0*/  IMAD.MOV.U32 R25, RZ, RZ, R13 ;  /* 0x000000ffff197224 */ /* 0x000fe400078e000d */
[----:B------:R-:W-:Y:S02]  /*598b0*/  IMAD.MOV.U32 R24, RZ, RZ, R12 ;  /* 0x000000ffff187224 */ /* 0x000fe400078e000c */
[----:B------:R-:W-:-:S03]  /*598c0*/  IMAD.MOV.U32 R147, RZ, RZ, R9 ;  /* 0x000000ffff937224 */ /* 0x000fc600078e0009 */
[----:B------:R-:W-:Y:S01]  /*598d0*/  STL.64 [R1+0x2a90], R24 ;  /* 0x002a901801007387 */ /* 0x000fe20000100a00 */
[----:B------:R-:W-:-:S03]  /*598e0*/  IMAD.MOV.U32 R146, RZ, RZ, R8 ;  /* 0x000000ffff927224 */ /* 0x000fc600078e0008 */
[----:B------:R-:W3:Y:S04]  /*598f0*/  LDL.LU R9, [R1+0x2168] ;  /* 0x0021680001097983 */ /* 0x000ee80000300800 */
[----:B------:R-:W3:Y:S04]  /*59900*/  LDL.LU R8, [R1+0x2278] ;  /* 0x0022780001087983 */ /* 0x000ee80000300800 */
[----:B0-----:R-:W4:Y:S04]  /*59910*/  LDL.LU R23, [R1+0x216c] ;  /* 0x00216c0001177983 */ /* 0x001f280000300800 */
[----:B------:R-:W3:Y:S04]  /*59920*/  LDL.LU R15, [R1+0x227c] ;  /* 0x00227c00010f7983 */ /* 0x000ee80000300800 */
[----:B------:R-:W3:Y:S04]  /*59930*/  LDL.LU R13, [R1+0x2170] ;  /* 0x00217000010d7983 */ /* 0x000ee80000300800 */
[----:B------:R-:W3:Y:S01]  /*59940*/  LDL.LU R12, [R1+0x2280] ;  /* 0x00228000010c7983 */ /* 0x000ee20000300800 */
[----:B------:R-:W-:-:S02]  /*59950*/  IMAD.MOV.U32 R26, RZ, RZ, R14 ;  /* 0x000000ffff1a7224 */ /* 0x000fc400078e000e */
[----:B------:R-:W-:Y:S01]  /*59960*/  IMAD.MOV.U32 R27, RZ, RZ, R17 ;  /* 0x000000ffff1b7224 */ /* 0x000fe200078e0011 */
[----:B------:R-:W-:Y:S01]  /*59970*/  STL.64 [R1+0x2a98], R146 ;  /* 0x002a989201007387 */ /* 0x000fe20000100a00 */
[----:B------:R-:W-:-:S03]  /*59980*/  IMAD.MOV.U32 R29, RZ, RZ, R16 ;  /* 0x000000ffff1d7224 */ /* 0x000fc600078e0010 */
[----:B------:R-:W3:Y:S01]  /*59990*/  LDL.LU R22, [R1+0x2174] ;  /* 0x0021740001167983 */ /* 0x000ee20000300800 */
[----:B------:R-:W-:-:S03]  /*599a0*/  IMAD.MOV.U32 R28, RZ, RZ, R5 ;  /* 0x000000ffff1c7224 */ /* 0x000fc600078e0005 */
[----:B------:R-:W3:Y:S04]  /*599b0*/  LDL.LU R14, [R1+0x2284] ;  /* 0x00228400010e7983 */ /* 0x000ee80000300800 */
[----:B------:R-:W-:Y:S04]  /*599c0*/  STL.64 [R1+0x2aa0], R26 ;  /* 0x002aa01a01007387 */ /* 0x000fe80000100a00 */
[----:B------:R-:W-:Y:S04]  /*599d0*/  STL.64 [R1+0x260], R6 ;  /* 0x0002600601007387 */ /* 0x000fe80000100a00 */
[----:B------:R0:W-:Y:S04]  /*599e0*/  STL.64 [R1+0x2aa8], R6 ;  /* 0x002aa80601007387 */ /* 0x0001e80000100a00 */
[----:B------:R-:W-:Y:S04]  /*599f0*/  STL.64 [R1+0x2ac0], R28 ;  /* 0x002ac01c01007387 */ /* 0x000fe80000100a00 */
[----:B------:R-:W3:Y:S04]  /*59a00*/  LDL.LU R21, [R1+0x2178] ;  /* 0x0021780001157983 */ /* 0x000ee80000300800 */
[----:B------:R-:W3:Y:S04]  /*59a10*/  LDL.LU R20, [R1+0x2288] ;  /* 0x0022880001147983 */ /* 0x000ee80000300800 */
[----:B------:R-:W3:Y:S04]  /*59a20*/  LDL.LU R19, [R1+0x217c] ;  /* 0x00217c0001137983 */ /* 0x000ee80000300800 */
[----:B0-----:R-:W3:Y:S01]  /*59a30*/  LDL.LU R6, [R1+0x228c] ;  /* 0x00228c0001067983 */ /* 0x001ee20000300800 */
[----:B------:R-:W-:-:S02]  /*59a40*/  IMAD.MOV.U32 R148, RZ, RZ, R3 ;  /* 0x000000ffff947224 */ /* 0x000fc400078e0003 */
[----:B------:R-:W-:-:S05]  /*59a50*/  IMAD.MOV.U32 R149, RZ, RZ, R4 ;  /* 0x000000ffff957224 */ /* 0x000fca00078e0004 */
[----:B------:R-:W-:Y:S04]  /*59a60*/  STL.64 [R1+0x2ac8], R148 ;  /* 0x002ac89401007387 */ /* 0x000fe80000100a00 */
[----:B------:R-:W3:Y:S04]  /*59a70*/  LDL.LU R18, [R1+0x2180] ;  /* 0x0021800001127983 */ /* 0x000ee80000300800 */
[----:B------:R-:W3:Y:S04]  /*59a80*/  LDL.LU R17, [R1+0x2290] ;  /* 0x0022900001117983 */ /* 0x000ee80000300800 */
[----:B------:R-:W3:Y:S01]  /*59a90*/  LDL.LU R16, [R1+0x2184] ;  /* 0x0021840001107983 */ /* 0x000ee20000300800 */
[----:B------:R-:W-:-:S02]  /*59aa0*/  IMAD.MOV.U32 R31, RZ, RZ, R2 ;  /* 0x000000ffff1f7224 */ /* 0x000fc400078e0002 */
[----:B--2---:R-:W-:Y:S02]  /*59ab0*/  IMAD.MOV.U32 R30, RZ, RZ, R0 ;  /* 0x000000ffff1e7224 */ /* 0x004fe400078e0000 */
[----:B------:R-:W2:Y:S04]  /*59ac0*/  LDL.LU R0, [R1+0x2294] ;  /* 0x0022940001007983 */ /* 0x000ea80000300800 */
[----:B------:R-:W2:Y:S04]  /*59ad0*/  LDL.LU R3, [R1+0x2188] ;  /* 0x0021880001037983 */ /* 0x000ea80000300800 */
[----:B------:R-:W2:Y:S04]  /*59ae0*/  LDL.LU R2, [R1+0x2298] ;  /* 0x0022980001027983 */ /* 0x000ea80000300800 */
[----:B------:R-:W2:Y:S04]  /*59af0*/  LDL.LU R5, [R1+0x218c] ;  /* 0x00218c0001057983 */ /* 0x000ea80000300800 */
[----:B------:R-:W2:Y:S04]  /*59b00*/  LDL.LU R4, [R1+0x229c] ;  /* 0x00229c0001047983 */ /* 0x000ea80000300800 */
[----:B------:R-:W-:Y:S04]  /*59b10*/  STL.64 [R1+0x2ad0], R30 ;  /* 0x002ad01e01007387 */ /* 0x000fe80000100a00 */
[----:B------:R-:W-:Y:S04]  /*59b20*/  STL.64 [R1+0x250], R10 ;  /* 0x0002500a01007387 */ /* 0x000fe80000100a00 */
[----:B------:R0:W-:Y:S01]  /*59b30*/  STL.64 [R1+0x2ad8], R10 ;  /* 0x002ad80a01007387 */ /* 0x0001e20000100a00 */
[----:B----4-:R-:W-:-:S02]  /*59b40*/  IMAD.MOV.U32 R95, RZ, RZ, R23 ;  /* 0x000000ffff5f7224 */ /* 0x010fc400078e0017 */
[----:B---3--:R-:W-:Y:S02]  /*59b50*/  IMAD.MOV.U32 R94, RZ, RZ, R15 ;  /* 0x000000ffff5e7224 */ /* 0x008fe400078e000f */
[----:B------:R-:W-:-:S03]  /*59b60*/  IMAD.MOV.U32 R155, RZ, RZ, R13 ;  /* 0x000000ffff9b7224 */ /* 0x000fc600078e000d */
[----:B------:R-:W-:Y:S01]  /*59b70*/  STL.64 [R1+0x2ae0], R94 ;  /* 0x002ae05e01007387 */ /* 0x000fe20000100a00 */
[----:B------:R-:W-:-:S03]  /*59b80*/  IMAD.MOV.U32 R154, RZ, RZ, R12 ;  /* 0x000000ffff9a7224 */ /* 0x000fc600078e000c */
[----:B------:R-:W3:Y:S04]  /*59b90*/  LDL.LU R13, [R1+0x2190] ;  /* 0x00219000010d7983 */ /* 0x000ee80000300800 */
[----:B------:R-:W3:Y:S04]  /*59ba0*/  LDL.LU R12, [R1+0x22a0] ;  /* 0x0022a000010c7983 */ /* 0x000ee80000300800 */
[----:B------:R-:W4:Y:S04]  /*59bb0*/  LDL.LU R15, [R1+0x2194] ;  /* 0x00219400010f7983 */ /* 0x000f280000300800 */
[----:B0-----:R-:W3:Y:S01]  /*59bc0*/  LDL.LU R10, [R1+0x22a4] ;  /* 0x0022a400010a7983 */ /* 0x001ee20000300800 */
[----:B------:R-:W-:-:S02]  /*59bd0*/  IMAD.MOV.U32 R102, RZ, RZ, R14 ;  /* 0x000000ffff667224 */ /* 0x000fc400078e000e */
[----:B------:R-:W-:Y:S01]  /*59be0*/  IMAD.MOV.U32 R103, RZ, RZ, R22 ;  /* 0x000000ffff677224 */ /* 0x000fe200078e0016 */
[----:B------:R-:W-:Y:S04]  /*59bf0*/  STL.64 [R1+0x2ae8], R154 ;  /* 0x002ae89a01007387 */ /* 0x000fe80000100a00 */
[----:B------:R-:W4:Y:S04]  /*59c00*/  LDL.LU R14, [R1+0x2198] ;  /* 0x00219800010e7983 */ /* 0x000f280000300800 */
[----:B------:R-:W4:Y:S04]  /*59c10*/  LDL.LU R7, [R1+0x22a8] ;  /* 0x0022a80001077983 */ /* 0x000f280000300800 */
[----:B------:R-:W-:Y:S01]  /*59c20*/  STL.64 [R1+0x2af0], R102 ;  /* 0x002af06601007387 */ /* 0x000fe20000100a00 */
[----:B------:R-:W-:-:S03]  /*59c30*/  IMAD.MOV.U32 R157, RZ, RZ, R21 ;  /* 0x000000ffff9d7224 */ /* 0x000fc600078e0015 */
[----:B------:R-:W-:Y:S01]  /*59c40*/  STL.64 [R1+0x240], R8 ;  /* 0x0002400801007387 */ /* 0x000fe20000100a00 */
[----:B------:R-:W-:-:S03]  /*59c50*/  IMAD.MOV.U32 R156, RZ, RZ, R20 ;  /* 0x000000ffff9c7224 */ /* 0x000fc600078e0014 */
[----:B------:R0:W-:Y:S01]  /*59c60*/  STL.64 [R1+0x2af8], R8 ;  /* 0x002af80801007387 */ /* 0x0001e20000100a00 */
[----:B------:R-:W-:-:S03]  /*59c70*/  IMAD.MOV.U32 R111, RZ, RZ, R19 ;  /* 0x000000ffff6f7224 */ /* 0x000fc600078e0013 */
[----:B------:R-:W-:Y:S04]  /*59c80*/  STL.64 [R1+0x2b00], R156 ;  /* 0x002b009c01007387 */ /* 0x000fe80000100a00 */
[----:B------:R-:W4:Y:S04]  /*59c90*/  LDL.LU R20, [R1+0x219c] ;  /* 0x00219c0001147983 */ /* 0x000f280000300800 */
[----:B------:R-:W4:Y:S01]  /*59ca0*/  LDL.LU R19, [R1+0x22ac] ;  /* 0x0022ac0001137983 */ /* 0x000f220000300800 */
[----:B------:R-:W-:-:S03]  /*59cb0*/  IMAD.MOV.U32 R110, RZ, RZ, R6 ;  /* 0x000000ffff6e7224 */ /* 0x000fc600078e0006 */
[----:B------:R-:W4:Y:S04]  /*59cc0*/  LDL.LU R11, [R1+0x21a0] ;  /* 0x0021a000010b7983 */ /* 0x000f280000300800 */
[----:B------:R-:W4:Y:S01]  /*59cd0*/  LDL.LU R6, [R1+0x22b0] ;  /* 0x0022b00001067983 */ /* 0x000f220000300800 */
[----:B------:R-:W-:Y:S02]  /*59ce0*/  IMAD.MOV.U32 R163, RZ, RZ, R18 ;  /* 0x000000ffffa37224 */ /* 0x000fe400078e0012 */
[----:B------:R-:W-:Y:S01]  /*59cf0*/  IMAD.MOV.U32 R162, RZ, RZ, R17 ;  /* 0x000000ffffa27224 */ /* 0x000fe200078e0011 */
[----:B------:R-:W-:Y:S04]  /*59d00*/  STL.64 [R1+0x2b50], R110 ;  /* 0x002b506e01007387 */ /* 0x000fe80000100a00 */
[----:B------:R-:W-:Y:S04]  /*59d10*/  STL.64 [R1+0x2b58], R162 ;  /* 0x002b58a201007387 */ /* 0x000fe80000100a00 */
[----:B------:R-:W4:Y:S01]  /*59d20*/  LDL.LU R18, [R1+0x21a4] ;  /* 0x0021a40001127983 */ /* 0x000f220000300800 */
[----:B------:R-:W-:-:S02]  /*59d30*/  IMAD.MOV.U32 R33, RZ, RZ, R16 ;  /* 0x000000ffff217224 */ /* 0x000fc400078e0010 */
[----:B--2---:R-:W-:Y:S02]  /*59d40*/  IMAD.MOV.U32 R32, RZ, RZ, R0 ;  /* 0x000000ffff207224 */ /* 0x004fe400078e0000 */
[----:B------:R-:W2:Y:S04]  /*59d50*/  LDL.LU R0, [R1+0x22b4] ;  /* 0x0022b40001007983 */ /* 0x000ea80000300800 */
[----:B------:R-:W-:Y:S04]  /*59d60*/  STL.64 [R1+0x2b70], R32 ;  /* 0x002b702001007387 */ /* 0x000fe80000100a00 */
[----:B------:R-:W2:Y:S01]  /*59d70*/  LDL.LU R17, [R1+0x21a8] ;  /* 0x0021a80001117983 */ /* 0x000ea20000300800 */
[----:B------:R-:W-:-:S03]  /*59d80*/  IMAD.MOV.U32 R35, RZ, RZ, R5 ;  /* 0x000000ffff237224 */ /* 0x000fc600078e0005 */
[----:B------:R-:W2:Y:S01]  /*59d90*/  LDL.LU R16, [R1+0x22b8] ;  /* 0x0022b80001107983 */ /* 0x000ea20000300800 */
[----:B------:R-:W-:-:S03]  /*59da0*/  IMAD.MOV.U32 R34, RZ, RZ, R4 ;  /* 0x000000ffff227224 */ /* 0x000fc600078e0004 */
[----:B------:R-:W2:Y:S04]  /*59db0*/  LDL.LU R5, [R1+0x21ac] ;  /* 0x0021ac0001057983 */ /* 0x000ea80000300800 */
[----:B------:R-:W2:Y:S04]  /*59dc0*/  LDL.LU R4, [R1+0x22bc] ;  /* 0x0022bc0001047983 */ /* 0x000ea80000300800 */
[----:B------:R-:W-:Y:S04]  /*59dd0*/  STL [R1+0x2b7c], R35 ;  /* 0x002b7c2301007387 */ /* 0x000fe80000100800 */
[----:B------:R-:W-:Y:S01]  /*59de0*/  STL.64 [R1+0x2b90], R34 ;  /* 0x002b902201007387 */ /* 0x000fe20000100a00 */
[----:B---3--:R-:W-:-:S03]  /*59df0*/  IMAD.MOV.U32 R36, RZ, RZ, R10 ;  /* 0x000000ffff247224 */ /* 0x008fc600078e000a */
[----:B------:R-:W3:Y:S04]  /*59e00*/  LDL.LU R10, [R1+0x21b0] ;  /* 0x0021b000010a7983 */ /* 0x000ee80000300800 */
[----:B0-----:R-:W3:Y:S01]  /*59e10*/  LDL.LU R9, [R1+0x22c0] ;  /* 0x0022c00001097983 */ /* 0x001ee20000300800 */
[----:B----4-:R-:W-:Y:S02]  /*59e20*/  IMAD.MOV.U32 R37, RZ, RZ, R15 ;  /* 0x000000ffff257224 */ /* 0x010fe400078e000f */
[----:B------:R-:W-:-:S03]  /*59e30*/  IMAD.MOV.U32 R15, RZ, RZ, R14 ;  /* 0x000000ffff0f7224 */ /* 0x000fc600078e000e */
[----:B------:R-:W-:Y:S01]  /*59e40*/  STL.64 [R1+0x2b80], R36 ;  /* 0x002b802401007387 */ /* 0x000fe20000100a00 */
[----:B------:R-:W-:-:S03]  /*59e50*/  IMAD.MOV.U32 R14, RZ, RZ, R7 ;  /* 0x000000ffff0e7224 */ /* 0x000fc600078e0007 */
[----:B------:R-:W-:Y:S04]  /*59e60*/  STL.64 [R1+0x248], R2 ;  /* 0x0002480201007387 */ /* 0x000fe80000100a00 */
[----:B------:R-:W-:Y:S04]  /*59e70*/  STL [R1+0x2b9c], R3 ;  /* 0x002b9c0301007387 */ /* 0x000fe80000100800 */
[----:B------:R-:W-:Y:S04]  /*59e80*/  STL.64 [R1+0x2bb0], R2 ;  /* 0x002bb00201007387 */ /* 0x000fe80000100a00 */
[----:B------:R-:W4:Y:S01]  /*59e90*/  LDL.LU R8, [R1+0x21b4] ;  /* 0x0021b40001087983 */ /* 0x000f220000300800 */
[----:B------:R-:W-:-:S03]  /*59ea0*/  IMAD.MOV.U32 R39, RZ, RZ, R20 ;  /* 0x000000ffff277224 */ /* 0x000fc600078e0014 */
[----:B------:R-:W4:Y:S01]  /*59eb0*/  LDL.LU R7, [R1+0x22c4] ;  /* 0x0022c40001077983 */ /* 0x000f220000300800 */
[----:B------:R-:W-:-:S03]  /*59ec0*/  IMAD.MOV.U32 R38, RZ, RZ, R19 ;  /* 0x000000ffff267224 */ /* 0x000fc600078e0013 */
[----:B------:R-:W-:Y:S04]  /*59ed0*/  STL.64 [R1+0x258], R12 ;  /* 0x0002580c01007387 */ /* 0x000fe80000100a00 */
[----:B------:R0:W-:Y:S01]  /*59ee0*/  STL.64 [R1+0x2ba0], R12 ;  /* 0x002ba00c01007387 */ /* 0x0001e20000100a00 */
[----:B------:R-:W-:-:S03]  /*59ef0*/  IMAD.MOV.U32 R143, RZ, RZ, R11 ;  /* 0x000000ffff8f7224 */ /* 0x000fc600078e000b */
[----:B------:R-:W-:Y:S01]  /*59f00*/  STL.64 [R1+0x2bc0], R38 ;  /* 0x002bc02601007387 */ /* 0x000fe20000100a00 */
[----:B------:R-:W-:-:S03]  /*59f10*/  IMAD.MOV.U32 R142, RZ, RZ, R6 ;  /* 0x000000ffff8e7224 */ /* 0x000fc600078e0006 */
[----:B0-----:R-:W4:Y:S04]  /*59f20*/  LDL.LU R12, [R1+0x21b8] ;  /* 0x0021b800010c7983 */ /* 0x001f280000300800 */
[----:B------:R-:W4:Y:S04]  /*59f30*/  LDL.LU R11, [R1+0x22c8] ;  /* 0x0022c800010b7983 */ /* 0x000f280000300800 */
[----:B------:R-:W4:Y:S04]  /*59f40*/  LDL.LU R6, [R1+0x21bc] ;  /* 0x0021bc0001067983 */ /* 0x000f280000300800 */
[----:B------:R-:W4:Y:S01]  /*59f50*/  LDL.LU R3, [R1+0x22cc] ;  /* 0x0022cc0001037983 */ /* 0x000f220000300800 */
[----:B------:R-:W-:-:S03]  /*59f60*/  IMAD.MOV.U32 R41, RZ, RZ, R18 ;  /* 0x000000ffff297224 */ /* 0x000fc600078e0012 */
[----:B------:R-:W-:Y:S04]  /*59f70*/  STL.64 [R1+0x268], R14 ;  /* 0x0002680e01007387 */ /* 0x000fe80000100a00 */
[----:B------:R0:W-:Y:S04]  /*59f80*/  STL.64 [R1+0x2bd0], R14 ;  /* 0x002bd00e01007387 */ /* 0x0001e80000100a00 */
[----:B------:R-:W4:Y:S01]  /*59f90*/  LDL.LU R2, [R1+0x21c0] ;  /* 0x0021c00001027983 */ /* 0x000f220000300800 */
[----:B--2---:R-:W-:-:S03]  /*59fa0*/  IMAD.MOV.U32 R40, RZ, RZ, R0 ;  /* 0x000000ffff287224 */ /* 0x004fc600078e0000 */
[----:B------:R-:W2:Y:S04]  /*59fb0*/  LDL.LU R0, [R1+0x22d0] ;  /* 0x0022d00001007983 */ /* 0x000ea80000300800 */
[----:B------:R-:W-:Y:S04]  /*59fc0*/  STL [R1+0x2bdc], R41 ;  /* 0x002bdc2901007387 */ /* 0x000fe80000100800 */
[----:B------:R-:W-:Y:S04]  /*59fd0*/  STL.64 [R1+0x2bf0], R40 ;  /* 0x002bf02801007387 */ /* 0x000fe80000100a00 */
[----:B------:R-:W-:Y:S04]  /*59fe0*/  STL.64 [R1+0x278], R142 ;  /* 0x0002788e01007387 */ /* 0x000fe80000100a00 */
[----:B------:R-:W-:Y:S04]  /*59ff0*/  STL.64 [R1+0x2be0], R142 ;  /* 0x002be08e01007387 */ /* 0x000fe80000100a00 */
[----:B0-----:R-:W2:Y:S04]  /*5a000*/  LDL.LU R14, [R1+0x2c8] ;  /* 0x0002c800010e7983 */ /* 0x001ea80000300800 */
[----:B------:R-:W2:Y:S01]  /*5a010*/  LDL.LU R13, [R1+0x22d4] ;  /* 0x0022d400010d7983 */ /* 0x000ea20000300800 */
[----:B------:R-:W-:-:S02]  /*5a020*/  IMAD.MOV.U32 R96, RZ, RZ, R4 ;  /* 0x000000ffff607224 */ /* 0x000fc400078e0004 */
[----:B------:R-:W-:Y:S02]  /*5a030*/  IMAD.MOV.U32 R97, RZ, RZ, R5 ;  /* 0x000000ffff617224 */ /* 0x000fe400078e0005 */
[----:B------:R-:W2:Y:S04]  /*5a040*/  LDL.LU R5, [R1+0x2cc] ;  /* 0x0002cc0001057983 */ /* 0x000ea80000300800 */
[----:B------:R-:W2:Y:S04]  /*5a050*/  LDL.LU R4, [R1+0x22d8] ;  /* 0x0022d80001047983 */ /* 0x000ea80000300800 */
[----:B------:R-:W-:Y:S01]  /*5a060*/  STL.64 [R1+0x2c00], R96 ;  /* 0x002c006001007387 */ /* 0x000fe20000100a00 */
[----:B---3--:R-:W-:-:S03]  /*5a070*/  IMAD.MOV.U32 R91, RZ, RZ, R10 ;  /* 0x000000ffff5b7224 */ /* 0x008fc600078e000a */
[----:B------:R-:W3:Y:S01]  /*5a080*/  LDL.LU R10, [R1+0x2d8] ;  /* 0x0002d800010a7983 */ /* 0x000ee20000300800 */
[----:B------:R-:W-:-:S03]  /*5a090*/  IMAD.MOV.U32 R90, RZ, RZ, R9 ;  /* 0x000000ffff5a7224 */ /* 0x000fc600078e0009 */
[----:B------:R-:W3:Y:S04]  /*5a0a0*/  LDL.LU R9, [R1+0x22dc] ;  /* 0x0022dc0001097983 */ /* 0x000ee80000300800 */
[----:B------:R-:W-:Y:S04]  /*5a0b0*/  STL.64 [R1+0x288], R16 ;  /* 0x0002881001007387 */ /* 0x000fe80000100a00 */
[----:B------:R-:W-:Y:S04]  /*5a0c0*/  STL [R1+0x2c38], R16 ;  /* 0x002c381001007387 */ /* 0x000fe80000100800 */
[----:B------:R0:W-:Y:S04]  /*5a0d0*/  STL [R1+0x2c08], R17 ;  /* 0x002c081101007387 */ /* 0x0001e80000100800 */
[----:B------:R-:W3:Y:S01]  /*5a0e0*/  LDL.LU R18, [R1+0x2dc] ;  /* 0x0002dc0001127983 */ /* 0x000ee20000300800 */
[----:B----4-:R-:W-:-:S03]  /*5a0f0*/  IMAD.MOV.U32 R105, RZ, RZ, R8 ;  /* 0x000000ffff697224 */ /* 0x010fc600078e0008 */
[----:B0-----:R-:W4:Y:S01]  /*5a100*/  LDL.LU R17, [R1+0x22e0] ;  /* 0x0022e00001117983 */ /* 0x001f220000300800 */
[----:B------:R-:W-:-:S03]  /*5a110*/  IMAD.MOV.U32 R104, RZ, RZ, R7 ;  /* 0x000000ffff687224 */ /* 0x000fc600078e0007 */
[----:B------:R-:W4:Y:S04]  /*5a120*/  LDL.LU R8, [R1+0x2e8] ;  /* 0x0002e80001087983 */ /* 0x000f280000300800 */
[----:B------:R-:W4:Y:S04]  /*5a130*/  LDL.LU R7, [R1+0x22e4] ;  /* 0x0022e40001077983 */ /* 0x000f280000300800 */
[----:B------:R-:W-:Y:S04]  /*5a140*/  STL.64 [R1+0x2c10], R104 ;  /* 0x002c106801007387 */ /* 0x000fe80000100a00 */
[----:B------:R-:W-:Y:S04]  /*5a150*/  STL.64 [R1+0x298], R90 ;  /* 0x0002985a01007387 */ /* 0x000fe80000100a00 */
[----:B------:R-:W-:Y:S01]  /*5a160*/  STL.64 [R1+0x2c30], R90 ;  /* 0x002c305a01007387 */ /* 0x000fe20000100a00 */
[----:B------:R-:W-:-:S02]  /*5a170*/  IMAD.MOV.U32 R99, RZ, RZ, R12 ;  /* 0x000000ffff637224 */ /* 0x000fc400078e000c */
[----:B------:R-:W-:Y:S02]  /*5a180*/  IMAD.MOV.U32 R113, RZ, RZ, R6 ;  /* 0x000000ffff717224 */ /* 0x000fe400078e0006 */
[----:B------:R-:W4:Y:S01]  /*5a190*/  LDL.LU R6, [R1+0x2ec] ;  /* 0x0002ec0001067983 */ /* 0x000f220000300800 */
[----:B------:R-:W-:-:S03]  /*5a1a0*/  IMAD.MOV.U32 R112, RZ, RZ, R3 ;  /* 0x000000ffff707224 */ /* 0x000fc600078e0003 */
[----:B------:R-:W4:Y:S01]  /*5a1b0*/  LDL.LU R3, [R1+0x22e8] ;  /* 0x0022e80001037983 */ /* 0x000f220000300800 */
[----:B------:R-:W-:-:S03]  /*5a1c0*/  IMAD.MOV.U32 R98, RZ, RZ, R11 ;  /* 0x000000ffff627224 */ /* 0x000fc600078e000b */
[----:B------:R-:W-:Y:S04]  /*5a1d0*/  STL.64 [R1+0x2c40], R112 ;  /* 0x002c407001007387 */ /* 0x000fe80000100a00 */
[----:B------:R-:W4:Y:S04]  /*5a1e0*/  LDL.LU R12, [R1+0x2f0] ;  /* 0x0002f000010c7983 */ /* 0x000f280000300800 */
[----:B------:R-:W4:Y:S01]  /*5a1f0*/  LDL.LU R11, [R1+0x22ec] ;  /* 0x0022ec00010b7983 */ /* 0x000f220000300800 */
[----:B------:R-:W-:-:S03]  /*5a200*/  IMAD.MOV.U32 R107, RZ, RZ, R2 ;  /* 0x000000ffff6b7224 */ /* 0x000fc600078e0002 */
[----:B------:R-:W4:Y:S01]  /*5a210*/  LDL.LU R2, [R1+0x2f4] ;  /* 0x0002f40001027983 */ /* 0x000f220000300800 */
[----:B--2---:R-:W-:-:S03]  /*5a220*/  IMAD.MOV.U32 R106, RZ, RZ, R0 ;  /* 0x000000ffff6a7224 */ /* 0x004fc600078e0000 */
[----:B------:R-:W2:Y:S04]  /*5a230*/  LDL.LU R0, [R1+0x22f0] ;  /* 0x0022f00001007983 */ /* 0x000ea80000300800 */
[----:B------:R-:W-:Y:S04]  /*5a240*/  STL.64 [R1+0x2a8], R98 ;  /* 0x0002a86201007387 */ /* 0x000fe80000100a00 */
[----:B------:R-:W-:Y:S04]  /*5a250*/  STL [R1+0x2c58], R98 ;  /* 0x002c586201007387 */ /* 0x000fe80000100800 */
[----:B------:R-:W-:Y:S01]  /*5a260*/  STL [R1+0x2c48], R99 ;  /* 0x002c486301007387 */ /* 0x000fe20000100800 */
[----:B------:R-:W-:-:S02]  /*5a270*/  IMAD.MOV.U32 R43, RZ, RZ, R14 ;  /* 0x000000ffff2b7224 */ /* 0x000fc400078e000e */
[----:B------:R-:W-:-:S05]  /*5a280*/  IMAD.MOV.U32 R42, RZ, RZ, R13 ;  /* 0x000000ffff2a7224 */ /* 0x000fca00078e000d */
[----:B------:R-:W-:Y:S04]  /*5a290*/  STL.64 [R1+0x2c50], R42 ;  /* 0x002c502a01007387 */ /* 0x000fe80000100a00 */
[----:B------:R-:W2:Y:S04]  /*5a2a0*/  LDL.LU R16, [R1+0x2f8] ;  /* 0x0002f80001107983 */ /* 0x000ea80000300800 */
[----:B------:R-:W2:Y:S04]  /*5a2b0*/  LDL.LU R15, [R1+0x22f4] ;  /* 0x0022f400010f7983 */ /* 0x000ea80000300800 */
[----:B------:R-:W2:Y:S04]  /*5a2c0*/  LDL.LU R14, [R1+0x2fc] ;  /* 0x0002fc00010e7983 */ /* 0x000ea80000300800 */
[----:B------:R-:W2:Y:S04]  /*5a2d0*/  LDL.LU R13, [R1+0x22f8] ;  /* 0x0022f800010d7983 */ /* 0x000ea80000300800 */
[----:B------:R-:W-:Y:S04]  /*5a2e0*/  STL.64 [R1+0x2b8], R106 ;  /* 0x0002b86a01007387 */ /* 0x000fe80000100a00 */
[----:B------:R-:W-:Y:S01]  /*5a2f0*/  STL.64 [R1+0x2c60], R106 ;  /* 0x002c606a01007387 */ /* 0x000fe20000100a00 */
[----:B---3--:R-:W-:-:S03]  /*5a300*/  IMAD.MOV.U32 R45, RZ, RZ, R10 ;  /* 0x000000ffff2d7224 */ /* 0x008fc600078e000a */
[----:B------:R-:W3:Y:S01]  /*5a310*/  LDL.LU R10, [R1+0x300] ;  /* 0x00030000010a7983 */ /* 0x000ee20000300800 */
[----:B------:R-:W-:-:S03]  /*5a320*/  IMAD.MOV.U32 R44, RZ, RZ, R9 ;  /* 0x000000ffff2c7224 */ /* 0x000fc600078e0009 */
[----:B------:R-:W3:Y:S04]  /*5a330*/  LDL.LU R9, [R1+0x22fc] ;  /* 0x0022fc0001097983 */ /* 0x000ee80000300800 */
[----:B------:R-:W-:Y:S04]  /*5a340*/  STL [R1+0x2c78], R44 ;  /* 0x002c782c01007387 */ /* 0x000fe80000100800 */
[----:B------:R-:W-:Y:S01]  /*5a350*/  STL [R1+0x2c68], R45 ;  /* 0x002c682d01007387 */ /* 0x000fe20000100800 */
[----:B------:R-:W-:Y:S02]  /*5a360*/  IMAD.MOV.U32 R19, RZ, RZ, R18 ;  /* 0x000000ffff137224 */ /* 0x000fe400078e0012 */
[----:B----4-:R-:W-:-:S02]  /*5a370*/  IMAD.MOV.U32 R47, RZ, RZ, R8 ;  /* 0x000000ffff2f7224 */ /* 0x010fc400078e0008 */
[----:B------:R-:W4:Y:S01]  /*5a380*/  LDL.LU R8, [R1+0x304] ;  /* 0x0003040001087983 */ /* 0x000f220000300800 */
[----:B------:R-:W-:-:S03]  /*5a390*/  IMAD.MOV.U32 R46, RZ, RZ, R7 ;  /* 0x000000ffff2e7224 */ /* 0x000fc600078e0007 */
[----:B------:R-:W4:Y:S04]  /*5a3a0*/  LDL.LU R7, [R1+0x2300] ;  /* 0x0023000001077983 */ /* 0x000f280000300800 */
[----:B------:R-:W-:Y:S01]  /*5a3b0*/  STL.64 [R1+0x2c70], R46 ;  /* 0x002c702e01007387 */ /* 0x000fe20000100a00 */
[----:B------:R-:W-:-:S03]  /*5a3c0*/  IMAD.MOV.U32 R18, RZ, RZ, R17 ;  /* 0x000000ffff127224 */ /* 0x000fc600078e0011 */
[----:B------:R-:W-:Y:S04]  /*5a3d0*/  STL.64 [R1+0x2c8], R4 ;  /* 0x0002c80401007387 */ /* 0x000fe80000100a00 */
[----:B------:R-:W-:Y:S01]  /*5a3e0*/  STL.64 [R1+0x2c80], R4 ;  /* 0x002c800401007387 */ /* 0x000fe20000100a00 */
[----:B------:R-:W-:-:S03]  /*5a3f0*/  IMAD.MOV.U32 R145, RZ, RZ, R6 ;  /* 0x000000ffff917224 */ /* 0x000fc600078e0006 */
[----:B------:R-:W4:Y:S01]  /*5a400*/  LDL.LU R6, [R1+0x308] ;  /* 0x0003080001067983 */ /* 0x000f220000300800 */
[----:B------:R-:W-:-:S03]  /*5a410*/  IMAD.MOV.U32 R144, RZ, RZ, R3 ;  /* 0x000000ffff907224 */ /* 0x000fc600078e0003 */
[----:B------:R-:W4:Y:S04]  /*5a420*/  LDL.LU R3, [R1+0x2304] ;  /* 0x0023040001037983 */ /* 0x000f280000300800 */
[----:B------:R-:W-:Y:S01]  /*5a430*/  STL.64 [R1+0x2d8], R18 ;  /* 0x0002d81201007387 */ /* 0x000fe20000100a00 */
[----:B------:R-:W-:Y:S02]  /*5a440*/  IMAD.MOV.U32 R49, RZ, RZ, R12 ;  /* 0x000000ffff317224 */ /* 0x000fe400078e000c */
[----:B------:R-:W-:Y:S01]  /*5a450*/  IMAD.MOV.U32 R48, RZ, RZ, R11 ;  /* 0x000000ffff307224 */ /* 0x000fe200078e000b */
[----:B------:R0:W-:Y:S04]  /*5a460*/  STL [R1+0x2c98], R18 ;  /* 0x002c981201007387 */ /* 0x0001e80000100800 */
[----:B------:R1:W-:Y:S04]  /*5a470*/  STL [R1+0x2c88], R19 ;  /* 0x002c881301007387 */ /* 0x0003e80000100800 */
        /* <DEDUP_REMOVED lines=8> */
[----:B------:R-:W-:Y:S01]  /*5a500*/  STL.64 [R1+0x2ca0], R144 ;  /* 0x002ca09001007387 */ /* 0x000fe20000100a00 */
[----:B------:R-:W-:Y:S02]  /*5a510*/  IMAD.MOV.U32 R51, RZ, RZ, R16 ;  /* 0x000000ffff337224 */ /* 0x000fe400078e0010 */
[----:B------:R-:W-:-:S05]  /*5a520*/  IMAD.MOV.U32 R50, RZ, RZ, R15 ;  /* 0x000000ffff327224 */ /* 0x000fca00078e000f */
[----:B------:R-:W-:Y:S04]  /*5a530*/  STL [R1+0x2cb8], R50 ;  /* 0x002cb83201007387 */ /* 0x000fe80000100800 */
[----:B------:R-:W-:Y:S04]  /*5a540*/  STL [R1+0x2ca8], R51 ;  /* 0x002ca83301007387 */ /* 0x000fe80000100800 */
[----:B0-----:R-:W2:Y:S04]  /*5a550*/  LDL.LU R18, [R1+0x314] ;  /* 0x0003140001127983 */ /* 0x001ea80000300800 */
[----:B------:R-:W2:Y:S04]  /*5a560*/  LDL.LU R17, [R1+0x2310] ;  /* 0x0023100001117983 */ /* 0x000ea80000300800 */
[----:B------:R-:W-:Y:S04]  /*5a570*/  STL.64 [R1+0x2f0], R20 ;  /* 0x0002f01401007387 */ /* 0x000fe80000100a00 */
[----:B------:R-:W-:Y:S01]  /*5a580*/  STL.64 [R1+0x2cb0], R20 ;  /* 0x002cb01401007387 */ /* 0x000fe20000100a00 */
[----:B---3--:R-:W-:-:S03]  /*5a590*/  IMAD.MOV.U32 R115, RZ, RZ, R10 ;  /* 0x000000ffff737224 */ /* 0x008fc600078e000a */
[----:B------:R-:W3:Y:S01]  /*5a5a0*/  LDL.LU R10, [R1+0x318] ;  /* 0x00031800010a7983 */ /* 0x000ee20000300800 */
[----:B------:R-:W-:-:S03]  /*5a5b0*/  IMAD.MOV.U32 R114, RZ, RZ, R9 ;  /* 0x000000ffff727224 */ /* 0x000fc600078e0009 */
[----:B------:R-:W3:Y:S04]  /*5a5c0*/  LDL.LU R9, [R1+0x2314] ;  /* 0x0023140001097983 */ /* 0x000ee80000300800 */
[----:B------:R-:W3:Y:S04]  /*5a5d0*/  LDL.LU R5, [R1+0x31c] ;  /* 0x00031c0001057983 */ /* 0x000ee80000300800 */
[----:B------:R-:W3:Y:S01]  /*5a5e0*/  LDL.LU R4, [R1+0x2318] ;  /* 0x0023180001047983 */ /* 0x000ee20000300800 */
[----:B------:R-:W-:Y:S02]  /*5a5f0*/  IMAD.MOV.U32 R150, RZ, RZ, R13 ;  /* 0x000000ffff967224 */ /* 0x000fe400078e000d */
[----:B------:R-:W-:Y:S01]  /*5a600*/  IMAD.MOV.U32 R151, RZ, RZ, R14 ;  /* 0x000000ffff977224 */ /* 0x000fe200078e000e */
[----:B------:R-:W-:Y:S01]  /*5a610*/  STL.64 [R1+0x2cc0], R114 ;  /* 0x002cc07201007387 */ /* 0x000fe20000100a00 */
[----:B----4-:R-:W-:-:S03]  /*5a620*/  IMAD.MOV.U32 R141, RZ, RZ, R8 ;  /* 0x000000ffff8d7224 */ /* 0x010fc600078e0008 */
[----:B------:R-:W4:Y:S01]  /*5a630*/  LDL.LU R8, [R1+0x320] ;  /* 0x0003200001087983 */ /* 0x000f220000300800 */
[----:B------:R-:W-:-:S03]  /*5a640*/  IMAD.MOV.U32 R140, RZ, RZ, R7 ;  /* 0x000000ffff8c7224 */ /* 0x000fc600078e0007 */
[----:B------:R-:W4:Y:S04]  /*5a650*/  LDL.LU R7, [R1+0x231c] ;  /* 0x00231c0001077983 */ /* 0x000f280000300800 */
[----:B------:R-:W-:Y:S04]  /*5a660*/  STL.64 [R1+0x2f8], R150 ;  /* 0x0002f89601007387 */ /* 0x000fe80000100a00 */
[----:B------:R-:W-:Y:S04]  /*5a670*/  STL [R1+0x2cd8], R150 ;  /* 0x002cd89601007387 */ /* 0x000fe80000100800 */
[----:B------:R-:W-:Y:S04]  /*5a680*/  STL [R1+0x2cc8], R151 ;  /* 0x002cc89701007387 */ /* 0x000fe80000100800 */
[----:B------:R-:W4:Y:S04]  /*5a690*/  LDL.LU R16, [R1+0x324] ;  /* 0x0003240001107983 */ /* 0x000f280000300800 */
[----:B------:R-:W4:Y:S01]  /*5a6a0*/  LDL.LU R15, [R1+0x2320] ;  /* 0x00232000010f7983 */ /* 0x000f220000300800 */
[----:B------:R-:W-:-:S03]  /*5a6b0*/  IMAD.MOV.U32 R117, RZ, RZ, R6 ;  /* 0x000000ffff757224 */ /* 0x000fc600078e0006 */
[----:B------:R-:W4:Y:S01]  /*5a6c0*/  LDL.LU R6, [R1+0x328] ;  /* 0x0003280001067983 */ /* 0x000f220000300800 */
[----:B------:R-:W-:-:S03]  /*5a6d0*/  IMAD.MOV.U32 R116, RZ, RZ, R3 ;  /* 0x000000ffff747224 */ /* 0x000fc600078e0003 */
[----:B------:R-:W4:Y:S04]  /*5a6e0*/  LDL.LU R3, [R1+0x2324] ;  /* 0x0023240001037983 */ /* 0x000f280000300800 */
[----:B------:R-:W-:Y:S04]  /*5a6f0*/  STL.64 [R1+0x2cd0], R116 ;  /* 0x002cd07401007387 */ /* 0x000fe80000100a00 */
[----:B------:R-:W-:Y:S04]  /*5a700*/  STL.64 [R1+0x300], R140 ;  /* 0x0003008c01007387 */ /* 0x000fe80000100a00 */
[----:B------:R-:W-:Y:S04]  /*5a710*/  STL.64 [R1+0x2ce0], R140 ;  /* 0x002ce08c01007387 */ /* 0x000fe80000100a00 */
[----:B------:R-:W4:Y:S04]  /*5a720*/  LDL.LU R14, [R1+0x32c] ;  /* 0x00032c00010e7983 */ /* 0x000f280000300800 */
[----:B------:R-:W4:Y:S01]  /*5a730*/  LDL.LU R13, [R1+0x2328] ;  /* 0x00232800010d7983 */ /* 0x000f220000300800 */
[----:B------:R-:W-:-:S03]  /*5a740*/  IMAD.MOV.U32 R101, RZ, RZ, R12 ;  /* 0x000000ffff657224 */ /* 0x000fc600078e000c */
[----:B------:R-:W4:Y:S01]  /*5a750*/  LDL.LU R12, [R1+0x330] ;  /* 0x00033000010c7983 */ /* 0x000f220000300800 */
[----:B------:R-:W-:-:S03]  /*5a760*/  IMAD.MOV.U32 R100, RZ, RZ, R11 ;  /* 0x000000ffff647224 */ /* 0x000fc600078e000b */
[----:B------:R-:W4:Y:S01]  /*5a770*/  LDL.LU R11, [R1+0x232c] ;  /* 0x00232c00010b7983 */ /* 0x000f220000300800 */
[----:B------:R-:W-:-:S03]  /*5a780*/  IMAD.MOV.U32 R119, RZ, RZ, R2 ;  /* 0x000000ffff777224 */ /* 0x000fc600078e0002 */
[----:B------:R-:W4:Y:S01]  /*5a790*/  LDL.LU R2, [R1+0x334] ;  /* 0x0003340001027983 */ /* 0x000f220000300800 */
[----:B--2---:R-:W-:-:S03]  /*5a7a0*/  IMAD.MOV.U32 R118, RZ, RZ, R0 ;  /* 0x000000ffff767224 */ /* 0x004fc600078e0000 */
[----:B------:R-:W2:Y:S04]  /*5a7b0*/  LDL.LU R0, [R1+0x2330] ;  /* 0x0023300001007983 */ /* 0x000ea80000300800 */
[----:B------:R-:W-:Y:S04]  /*5a7c0*/  STL [R1+0x2cf8], R118 ;  /* 0x002cf87601007387 */ /* 0x000fe80000100800 */
[----:B------:R-:W-:Y:S04]  /*5a7d0*/  STL [R1+0x2ce8], R119 ;  /* 0x002ce87701007387 */ /* 0x000fe80000100800 */
[----:B------:R-:W-:Y:S04]  /*5a7e0*/  STL.64 [R1+0x308], R100 ;  /* 0x0003086401007387 */ /* 0x000fe80000100a00 */
[----:B------:R-:W-:Y:S01]  /*5a7f0*/  STL.64 [R1+0x2cf0], R100 ;  /* 0x002cf06401007387 */ /* 0x000fe20000100a00 */
[----:B---3--:R-:W-:-:S02]  /*5a800*/  IMAD.MOV.U32 R53, RZ, RZ, R10 ;  /* 0x000000ffff357224 */ /* 0x008fc400078e000a */
[----:B------:R-:W-:Y:S02]  /*5a810*/  IMAD.MOV.U32 R52, RZ, RZ, R9 ;  /* 0x000000ffff347224 */ /* 0x000fe400078e0009 */
[----:B------:R-:W-:-:S03]  /*5a820*/  IMAD.MOV.U32 R93, RZ, RZ, R5 ;  /* 0x000000ffff5d7224 */ /* 0x000fc600078e0005 */
[----:B------:R-:W-:Y:S01]  /*5a830*/  STL.64 [R1+0x2d00], R52 ;  /* 0x002d003401007387 */ /* 0x000fe20000100a00 */
[----:B------:R-:W-:-:S03]  /*5a840*/  IMAD.MOV.U32 R92, RZ, RZ, R4 ;  /* 0x000000ffff5c7224 */ /* 0x000fc600078e0004 */
[----:B------:R-:W3:Y:S04]  /*5a850*/  LDL.LU R5, [R1+0x338] ;  /* 0x0003380001057983 */ /* 0x000ee80000300800 */
[----:B------:R-:W3:Y:S01]  /*5a860*/  LDL.LU R4, [R1+0x2334] ;  /* 0x0023340001047983 */ /* 0x000ee20000300800 */
[----:B------:R-:W-:Y:S02]  /*5a870*/  IMAD.MOV.U32 R108, RZ, RZ, R17 ;  /* 0x000000ffff6c7224 */ /* 0x000fe400078e0011 */
[----:B------:R-:W-:-:S05]  /*5a880*/  IMAD.MOV.U32 R109, RZ, RZ, R18 ;  /* 0x000000ffff6d7224 */ /* 0x000fca00078e0012 */
[----:B------:R-:W-:Y:S04]  /*5a890*/  STL.64 [R1+0x310], R108 ;  /* 0x0003106c01007387 */ /* 0x000fe80000100a00 */
[----:B------:R-:W-:Y:S04]  /*5a8a0*/  STL [R1+0x2d18], R108 ;  /* 0x002d186c01007387 */ /* 0x000fe80000100800 */
[----:B------:R-:W-:Y:S04]  /*5a8b0*/  STL [R1+0x2d08], R109 ;  /* 0x002d086d01007387 */ /* 0x000fe80000100800 */
[----:B------:R-:W3:Y:S01]  /*5a8c0*/  LDL.LU R10, [R1+0x33c] ;  /* 0x00033c00010a7983 */ /* 0x000ee20000300800 */
[----:B----4-:R-:W-:-:S02]  /*5a8d0*/  IMAD.MOV.U32 R55, RZ, RZ, R8 ;  /* 0x000000ffff377224 */ /* 0x010fc400078e0008 */
[----:B------:R-:W-:Y:S01]  /*5a8e0*/  IMAD.MOV.U32 R54, RZ, RZ, R7 ;  /* 0x000000ffff367224 */ /* 0x000fe200078e0007 */
[----:B------:R-:W4:Y:S04]  /*5a8f0*/  LDL.LU R9, [R1+0x2338] ;  /* 0x0023380001097983 */ /* 0x000f280000300800 */
[----:B------:R-:W4:Y:S04]  /*5a900*/  LDL.LU R8, [R1+0x340] ;  /* 0x0003400001087983 */ /* 0x000f280000300800 */
[----:B------:R-:W4:Y:S01]  /*5a910*/  LDL.LU R7, [R1+0x233c] ;  /* 0x00233c0001077983 */ /* 0x000f220000300800 */
[----:B------:R-:W-:-:S03]  /*5a920*/  IMAD.MOV.U32 R153, RZ, RZ, R16 ;  /* 0x000000ffff997224 */ /* 0x000fc600078e0010 */
[----:B------:R-:W-:Y:S01]  /*5a930*/  STL.64 [R1+0x2d10], R54 ;  /* 0x002d103601007387 */ /* 0x000fe20000100a00 */
[----:B------:R-:W-:Y:S02]  /*5a940*/  IMAD.MOV.U32 R152, RZ, RZ, R15 ;  /* 0x000000ffff987224 */ /* 0x000fe400078e000f */
[----:B------:R-:W-:Y:S02]  /*5a950*/  IMAD.MOV.U32 R57, RZ, RZ, R6 ;  /* 0x000000ffff397224 */ /* 0x000fe400078e0006 */
[----:B------:R-:W4:Y:S01]  /*5a960*/  LDL.LU R6, [R1+0x344] ;  /* 0x0003440001067983 */ /* 0x000f220000300800 */
[----:B------:R-:W-:-:S03]  /*5a970*/  IMAD.MOV.U32 R56, RZ, RZ, R3 ;  /* 0x000000ffff387224 */ /* 0x000fc600078e0003 */
[----:B------:R-:W4:Y:S04]  /*5a980*/  LDL.LU R3, [R1+0x2340] ;  /* 0x0023400001037983 */ /* 0x000f280000300800 */
[----:B------:R-:W-:Y:S04]  /*5a990*/  STL.64 [R1+0x2d20], R56 ;  /* 0x002d203801007387 */ /* 0x000fe80000100a00 */
[----:B------:R-:W-:Y:S04]  /*5a9a0*/  STL.64 [R1+0x318], R92 ;  /* 0x0003185c01007387 */ /* 0x000fe80000100a00 */
[----:B------:R-:W-:Y:S04]  /*5a9b0*/  STL [R1+0x2d38], R92 ;  /* 0x002d385c01007387 */ /* 0x000fe80000100800 */
[----:B------:R-:W-:Y:S01]  /*5a9c0*/  STL [R1+0x2d28], R93 ;  /* 0x002d285d01007387 */ /* 0x000fe20000100800 */
[----:B------:R-:W-:-:S03]  /*5a9d0*/  IMAD.MOV.U32 R59, RZ, RZ, R12 ;  /* 0x000000ffff3b7224 */ /* 0x000fc600078e000c */
[----:B------:R-:W-:Y:S01]  /*5a9e0*/  STL.64 [R1+0x320], R152 ;  /* 0x0003209801007387 */ /* 0x000fe20000100a00 */
[----:B------:R-:W-:-:S03]  /*5a9f0*/  IMAD.MOV.U32 R58, RZ, RZ, R11 ;  /* 0x000000ffff3a7224 */ /* 0x000fc600078e000b */
[----:B------:R-:W-:Y:S04]  /*5aa00*/  STL.64 [R1+0x2d30], R152 ;  /* 0x002d309801007387 */ /* 0x000fe80000100a00 */
[----:B------:R-:W-:Y:S04]  /*5aa10*/  STL.64 [R1+0x2d40], R58 ;  /* 0x002d403a01007387 */ /* 0x000fe80000100a00 */
[----:B------:R-:W4:Y:S04]  /*5aa20*/  LDL.LU R18, [R1+0x348] ;  /* 0x0003480001127983 */ /* 0x000f280000300800 */
[----:B------:R-:W4:Y:S01]  /*5aa30*/  LDL.LU R17, [R1+0x2344] ;  /* 0x0023440001117983 */ /* 0x000f220000300800 */
[----:B------:R-:W-:-:S03]  /*5aa40*/  IMAD.MOV.U32 R23, RZ, RZ, R2 ;  /* 0x000000ffff177224 */ /* 0x000fc600078e0002 */
[----:B------:R-:W4:Y:S01]  /*5aa50*/  LDL.LU R2, [R1+0x34c] ;  /* 0x00034c0001027983 */ /* 0x000f220000300800 */
[----:B------:R-:W-:Y:S02]  /*5aa60*/  IMAD.MOV.U32 R138, RZ, RZ, R13 ;  /* 0x000000ffff8a7224 */ /* 0x000fe400078e000d */
[----:B------:R-:W-:Y:S02]  /*5aa70*/  IMAD.MOV.U32 R139, RZ, RZ, R14 ;  /* 0x000000ffff8b7224 */ /* 0x000fe400078e000e */
[----:B--2---:R-:W-:Y:S02]  /*5aa80*/  IMAD.MOV.U32 R22, RZ, RZ, R0 ;  /* 0x000000ffff167224 */ /* 0x004fe400078e0000 */
[----:B------:R-:W2:Y:S04]  /*5aa90*/  LDL.LU R0, [R1+0x2348] ;  /* 0x0023480001007983 */ /* 0x000ea80000300800 */
[----:B------:R-:W-:Y:S04]  /*5aaa0*/  STL.64 [R1+0x328], R138 ;  /* 0x0003288a01007387 */ /* 0x000fe80000100a00 */
[----:B------:R-:W-:Y:S04]  /*5aab0*/  STL [R1+0x2d58], R138 ;  /* 0x002d588a01007387 */ /* 0x000fe80000100800 */
[----:B------:R-:W-:Y:S04]  /*5aac0*/  STL [R1+0x2d48], R139 ;  /* 0x002d488b01007387 */ /* 0x000fe80000100800 */
[----:B------:R-:W2:Y:S04]  /*5aad0*/  LDL.LU R14, [R1+0x350] ;  /* 0x00035000010e7983 */ /* 0x000ea80000300800 */
[----:B------:R-:W2:Y:S01]  /*5aae0*/  LDL.LU R13, [R1+0x234c] ;  /* 0x00234c00010d7983 */ /* 0x000ea20000300800 */
[----:B---3--:R-:W-:-:S03]  /*5aaf0*/  IMAD.MOV.U32 R61, RZ, RZ, R5 ;  /* 0x000000ffff3d7224 */ /* 0x008fc600078e0005 */
[----:B------:R-:W3:Y:S01]  /*5ab00*/  LDL.LU R5, [R1+0x354] ;  /* 0x0003540001057983 */ /* 0x000ee20000300800 */
[----:B------:R-:W-:-:S03]  /*5ab10*/  IMAD.MOV.U32 R60, RZ, RZ, R4 ;  /* 0x000000ffff3c7224 */ /* 0x000fc600078e0004 */
[----:B------:R-:W3:Y:S04]  /*5ab20*/  LDL.LU R4, [R1+0x2350] ;  /* 0x0023500001047983 */ /* 0x000ee80000300800 */
[----:B------:R-:W-:Y:S04]  /*5ab30*/  STL.64 [R1+0x2d50], R60 ;  /* 0x002d503c01007387 */ /* 0x000fe80000100a00 */
[----:B------:R-:W-:Y:S04]  /*5ab40*/  STL.64 [R1+0x330], R22 ;  /* 0x0003301601007387 */ /* 0x000fe80000100a00 */
[----:B------:R-:W-:Y:S04]  /*5ab50*/  STL.64 [R1+0x2d60], R22 ;  /* 0x002d601601007387 */ /* 0x000fe80000100a00 */
[----:B------:R-:W3:Y:S01]  /*5ab60*/  LDL.LU R11, [R1+0x358] ;  /* 0x00035800010b7983 */ /* 0x000ee20000300800 */
[----:B------:R-:W-:-:S03]  /*5ab70*/  IMAD.MOV.U32 R25, RZ, RZ, R10 ;  /* 0x000000ffff197224 */ /* 0x000fc600078e000a */
[----:B------:R-:W3:Y:S01]  /*5ab80*/  LDL.LU R10, [R1+0x2354] ;  /* 0x00235400010a7983 */ /* 0x000ee20000300800 */
[----:B----4-:R-:W-:Y:S02]  /*5ab90*/  IMAD.MOV.U32 R121, RZ, RZ, R8 ;  /* 0x000000ffff797224 */ /* 0x010fe400078e0008 */
[----:B------:R-:W-:Y:S02]  /*5aba0*/  IMAD.MOV.U32 R120, RZ, RZ, R7 ;  /* 0x000000ffff787224 */ /* 0x000fe400078e0007 */
[----:B------:R-:W-:-:S03]  /*5abb0*/  IMAD.MOV.U32 R24, RZ, RZ, R9 ;  /* 0x000000ffff187224 */ /* 0x000fc600078e0009 */
[----:B------:R-:W-:Y:S04]  /*5abc0*/  STL [R1+0x2d78], R120 ;  /* 0x002d787801007387 */ /* 0x000fe80000100800 */
[----:B------:R-:W-:Y:S04]  /*5abd0*/  STL [R1+0x2d68], R121 ;  /* 0x002d687901007387 */ /* 0x000fe80000100800 */
[----:B------:R-:W4:Y:S01]  /*5abe0*/  LDL.LU R9, [R1+0x35c] ;  /* 0x00035c0001097983 */ /* 0x000f220000300800 */
[----:B------:R-:W-:-:S03]  /*5abf0*/  IMAD.MOV.U32 R147, RZ, RZ, R6 ;  /* 0x000000ffff937224 */ /* 0x000fc600078e0006 */
[----:B------:R-:W4:Y:S04]  /*5ac00*/  LDL.LU R8, [R1+0x2358] ;  /* 0x0023580001087983 */ /* 0x000f280000300800 */
[----:B------:R-:W4:Y:S01]  /*5ac10*/  LDL.LU R16, [R1+0x360] ;  /* 0x0003600001107983 */ /* 0x000f220000300800 */
[----:B------:R-:W-:-:S03]  /*5ac20*/  IMAD.MOV.U32 R146, RZ, RZ, R3 ;  /* 0x000000ffff927224 */ /* 0x000fc600078e0003 */
[----:B------:R-:W4:Y:S04]  /*5ac30*/  LDL.LU R15, [R1+0x235c] ;  /* 0x00235c00010f7983 */ /* 0x000f280000300800 */
[----:B------:R-:W4:Y:S04]  /*5ac40*/  LDL.LU R7, [R1+0x364] ;  /* 0x0003640001077983 */ /* 0x000f280000300800 */
[----:B------:R-:W4:Y:S04]  /*5ac50*/  LDL.LU R6, [R1+0x2360] ;  /* 0x0023600001067983 */ /* 0x000f280000300800 */
[----:B------:R-:W4:Y:S04]  /*5ac60*/  LDL.LU R12, [R1+0x368] ;  /* 0x00036800010c7983 */ /* 0x000f280000300800 */
[----:B------:R-:W4:Y:S04]  /*5ac70*/  LDL.LU R3, [R1+0x2364] ;  /* 0x0023640001037983 */ /* 0x000f280000300800 */
[----:B------:R-:W-:Y:S01]  /*5ac80*/  STL.64 [R1+0x338], R24 ;  /* 0x0003381801007387 */ /* 0x000fe20000100a00 */
[----:B------:R-:W-:-:S02]  /*5ac90*/  IMAD.MOV.U32 R123, RZ, RZ, R18 ;  /* 0x000000ffff7b7224 */ /* 0x000fc400078e0012 */
[----:B------:R-:W-:Y:S01]  /*5aca0*/  IMAD.MOV.U32 R122, RZ, RZ, R17 ;  /* 0x000000ffff7a7224 */ /* 0x000fe200078e0011 */
[----:B------:R-:W-:Y:S01]  /*5acb0*/  STL.64 [R1+0x2d70], R24 ;  /* 0x002d701801007387 */ /* 0x000fe20000100a00 */
[----:B------:R-:W-:-:S03]  /*5acc0*/  IMAD.MOV.U32 R29, RZ, RZ, R2 ;  /* 0x000000ffff1d7224 */ /* 0x000fc600078e0002 */
[----:B------:R-:W-:Y:S04]  /*5acd0*/  STL.64 [R1+0x2d80], R122 ;  /* 0x002d807a01007387 */ /* 0x000fe80000100a00 */
[----:B------:R-:W4:Y:S01]  /*5ace0*/  LDL.LU R2, [R1+0x36c] ;  /* 0x00036c0001027983 */ /* 0x000f220000300800 */
[----:B--2---:R-:W-:-:S03]  /*5acf0*/  IMAD.MOV.U32 R28, RZ, RZ, R0 ;  /* 0x000000ffff1c7224 */ /* 0x004fc600078e0000 */
[----:B------:R-:W2:Y:S04]  /*5ad00*/  LDL.LU R0, [R1+0x2368] ;  /* 0x0023680001007983 */ /* 0x000ea80000300800 */
[----:B------:R-:W-:Y:S04]  /*5ad10*/  STL.64 [R1+0x340], R146 ;  /* 0x0003409201007387 */ /* 0x000fe80000100a00 */
[----:B------:R-:W-:Y:S01]  /*5ad20*/  STL [R1+0x2d98], R146 ;  /* 0x002d989201007387 */ /* 0x000fe20000100800 */
[----:B------:R-:W-:Y:S02]  /*5ad30*/  IMAD.MOV.U32 R125, RZ, RZ, R14 ;  /* 0x000000ffff7d7224 */ /* 0x000fe400078e000e */
[----:B------:R-:W-:Y:S01]  /*5ad40*/  IMAD.MOV.U32 R124, RZ, RZ, R13 ;  /* 0x000000ffff7c7224 */ /* 0x000fe200078e000d */
[----:B------:R-:W-:Y:S04]  /*5ad50*/  STL [R1+0x2d88], R147 ;  /* 0x002d889301007387 */ /* 0x000fe80000100800 */
[----:B------:R-:W-:Y:S04]  /*5ad60*/  STL.64 [R1+0x2d90], R124 ;  /* 0x002d907c01007387 */ /* 0x000fe80000100a00 */
[----:B------:R-:W2:Y:S04]  /*5ad70*/  LDL.LU R14, [R1+0x370] ;  /* 0x00037000010e7983 */ /* 0x000ea80000300800 */
[----:B------:R-:W2:Y:S01]  /*5ad80*/  LDL.LU R13, [R1+0x236c] ;  /* 0x00236c00010d7983 */ /* 0x000ea20000300800 */
[----:B---3--:R-:W-:-:S03]  /*5ad90*/  IMAD.MOV.U32 R159, RZ, RZ, R5 ;  /* 0x000000ffff9f7224 */ /* 0x008fc600078e0005 */
[----:B------:R-:W3:Y:S01]  /*5ada0*/  LDL.LU R5, [R1+0x374] ;  /* 0x0003740001057983 */ /* 0x000ee20000300800 */
[----:B------:R-:W-:-:S03]  /*5adb0*/  IMAD.MOV.U32 R158, RZ, RZ, R4 ;  /* 0x000000ffff9e7224 */ /* 0x000fc600078e0004 */
[----:B------:R-:W3:Y:S04]  /*5adc0*/  LDL.LU R4, [R1+0x2370] ;  /* 0x0023700001047983 */ /* 0x000ee80000300800 */
[----:B------:R-:W-:Y:S04]  /*5add0*/  STL.64 [R1+0x348], R28 ;  /* 0x0003481c01007387 */ /* 0x000fe80000100a00 */
[----:B------:R-:W-:Y:S01]  /*5ade0*/  STL.64 [R1+0x2da0], R28 ;  /* 0x002da01c01007387 */ /* 0x000fe20000100a00 */
[----:B------:R-:W-:-:S03]  /*5adf0*/  IMAD.MOV.U32 R63, RZ, RZ, R11 ;  /* 0x000000ffff3f7224 */ /* 0x000fc600078e000b */
[----:B------:R-:W3:Y:S01]  /*5ae00*/  LDL.LU R11, [R1+0x378] ;  /* 0x00037800010b7983 */ /* 0x000ee20000300800 */
[----:B------:R-:W-:-:S03]  /*5ae10*/  IMAD.MOV.U32 R62, RZ, RZ, R10 ;  /* 0x000000ffff3e7224 */ /* 0x000fc600078e000a */
[----:B------:R-:W3:Y:S04]  /*5ae20*/  LDL.LU R10, [R1+0x2374] ;  /* 0x00237400010a7983 */ /* 0x000ee80000300800 */
[----:B------:R-:W-:Y:S04]  /*5ae30*/  STL [R1+0x2db8], R62 ;  /* 0x002db83e01007387 */ /* 0x000fe80000100800 */
[----:B------:R-:W-:Y:S01]  /*5ae40*/  STL [R1+0x2da8], R63 ;  /* 0x002da83f01007387 */ /* 0x000fe20000100800 */
[----:B----4-:R-:W-:-:S03]  /*5ae50*/  IMAD.MOV.U32 R27, RZ, RZ, R9 ;  /* 0x000000ffff1b7224 */ /* 0x010fc600078e0009 */
[----:B------:R-:W4:Y:S01]  /*5ae60*/  LDL.LU R9, [R1+0x37c] ;  /* 0x00037c0001097983 */ /* 0x000f220000300800 */
[----:B------:R-:W-:-:S03]  /*5ae70*/  IMAD.MOV.U32 R26, RZ, RZ, R8 ;  /* 0x000000ffff1a7224 */ /* 0x000fc600078e0008 */
[----:B------:R-:W4:Y:S01]  /*5ae80*/  LDL.LU R8, [R1+0x2378] ;  /* 0x0023780001087983 */ /* 0x000f220000300800 */
[----:B------:R-:W-:Y:S02]  /*5ae90*/  IMAD.MOV.U32 R65, RZ, RZ, R16 ;  /* 0x000000ffff417224 */ /* 0x000fe400078e0010 */
[----:B------:R-:W-:Y:S01]  /*5aea0*/  IMAD.MOV.U32 R64, RZ, RZ, R15 ;  /* 0x000000ffff407224 */ /* 0x000fe200078e000f */
[----:B------:R-:W-:Y:S04]  /*5aeb0*/  STL.64 [R1+0x350], R158 ;  /* 0x0003509e01007387 */ /* 0x000fe80000100a00 */
[----:B------:R-:W-:Y:S04]  /*5aec0*/  STL.64 [R1+0x2db0], R158 ;  /* 0x002db09e01007387 */ /* 0x000fe80000100a00 */
[----:B------:R-:W-:Y:S01]  /*5aed0*/  STL.64 [R1+0x2dc0], R64 ;  /* 0x002dc04001007387 */ /* 0x000fe20000100a00 */
[----:B------:R-:W-:-:S03]  /*5aee0*/  IMAD.MOV.U32 R67, RZ, RZ, R12 ;  /* 0x000000ffff437224 */ /* 0x000fc600078e000c */
[----:B-1----:R-:W4:Y:S01]  /*5aef0*/  LDL.LU R19, [R1+0x380] ;  /* 0x0003800001137983 */ /* 0x002f220000300800 */
[----:B------:R-:W-:-:S03]  /*5af00*/  IMAD.MOV.U32 R66, RZ, RZ, R3 ;  /* 0x000000ffff427224 */ /* 0x000fc600078e0003 */
[----:B------:R-:W4:Y:S04]  /*5af10*/  LDL.LU R3, [R1+0x237c] ;  /* 0x00237c0001037983 */ /* 0x000f280000300800 */
[----:B------:R-:W-:Y:S04]  /*5af20*/  STL.64 [R1+0x2dc8], R66 ;  /* 0x002dc84201007387 */ /* 0x000fe80000100a00 */
[----:B------:R-:W-:Y:S04]  /*5af30*/  STL.64 [R1+0x358], R26 ;  /* 0x0003581a01007387 */ /* 0x000fe80000100a00 */
[----:B------:R-:W-:Y:S04]  /*5af40*/  STL [R1+0x2de0], R26 ;  /* 0x002de01a01007387 */ /* 0x000fe80000100800 */
[----:B------:R-:W-:Y:S04]  /*5af50*/  STL [R1+0x2dd0], R27 ;  /* 0x002dd01b01007387 */ /* 0x000fe80000100800 */
[----:B------:R-:W4:Y:S01]  /*5af60*/  LDL.LU R18, [R1+0x384] ;  /* 0x0003840001127983 */ /* 0x000f220000300800 */
[----:B------:R-:W-:-:S03]  /*5af70*/  IMAD.MOV.U32 R149, RZ, RZ, R2 ;  /* 0x000000ffff957224 */ /* 0x000fc600078e0002 */
[----:B------:R-:W4:Y:S04]  /*5af80*/  LDL.LU R12, [R1+0x2380] ;  /* 0x00238000010c7983 */ /* 0x000f280000300800 */
[----:B------:R-:W4:Y:S01]  /*5af90*/  LDL.LU R2, [R1+0x388] ;  /* 0x0003880001027983 */ /* 0x000f220000300800 */
[----:B--2---:R-:W-:-:S03]  /*5afa0*/  IMAD.MOV.U32 R148, RZ, RZ, R0 ;  /* 0x000000ffff947224 */ /* 0x004fc600078e0000 */
[----:B------:R-:W2:Y:S04]  /*5afb0*/  LDL.LU R0, [R1+0x2384] ;  /* 0x0023840001007983 */ /* 0x000ea80000300800 */
[----:B------:R-:W-:Y:S04]  /*5afc0*/  STL.64 [R1+0x360], R6 ;  /* 0x0003600601007387 */ /* 0x000fe80000100a00 */
[----:B------:R0:W-:Y:S01]  /*5afd0*/  STL.64 [R1+0x2dd8], R6 ;  /* 0x002dd80601007387 */ /* 0x0001e20000100a00 */
[----:B------:R-:W-:Y:S02]  /*5afe0*/  IMAD.MOV.U32 R69, RZ, RZ, R14 ;  /* 0x000000ffff457224 */ /* 0x000fe400078e000e */
[----:B------:R-:W-:-:S05]  /*5aff0*/  IMAD.MOV.U32 R68, RZ, RZ, R13 ;  /* 0x000000ffff447224 */ /* 0x000fca00078e000d */
[----:B------:R-:W-:Y:S01]  /*5b000*/  STL.64 [R1+0x2de8], R68 ;  /* 0x002de84401007387 */ /* 0x000fe20000100a00 */
[----:B---3--:R-:W-:-:S03]  /*5b010*/  IMAD.MOV.U32 R31, RZ, RZ, R5 ;  /* 0x000000ffff1f7224 */ /* 0x008fc600078e0005 */
[----:B------:R-:W3:Y:S01]  /*5b020*/  LDL.LU R5, [R1+0x38c] ;  /* 0x00038c0001057983 */ /* 0x000ee20000300800 */
[----:B------:R-:W-:-:S03]  /*5b030*/  IMAD.MOV.U32 R30, RZ, RZ, R4 ;  /* 0x000000ffff1e7224 */ /* 0x000fc600078e0004 */
[----:B------:R-:W3:Y:S04]  /*5b040*/  LDL.LU R4, [R1+0x2388] ;  /* 0x0023880001047983 */ /* 0x000ee80000300800 */
[----:B------:R-:W-:Y:S04]  /*5b050*/  STL.64 [R1+0x368], R148 ;  /* 0x0003689401007387 */ /* 0x000fe80000100a00 */
[----:B------:R-:W-:Y:S04]  /*5b060*/  STL [R1+0x2df0], R149 ;  /* 0x002df09501007387 */ /* 0x000fe80000100800 */
[----:B------:R-:W-:Y:S01]  /*5b070*/  STL [R1+0x2e00], R148 ;  /* 0x002e009401007387 */ /* 0x000fe20000100800 */
[----:B------:R-:W-:-:S03]  /*5b080*/  IMAD.MOV.U32 R71, RZ, RZ, R11 ;  /* 0x000000ffff477224 */ /* 0x000fc600078e000b */
[----:B------:R-:W3:Y:S01]  /*5b090*/  LDL.LU R17, [R1+0x390] ;  /* 0x0003900001117983 */ /* 0x000ee20000300800 */
[----:B------:R-:W-:-:S03]  /*5b0a0*/  IMAD.MOV.U32 R70, RZ, RZ, R10 ;  /* 0x000000ffff467224 */ /* 0x000fc600078e000a */
[----:B0-----:R-:W3:Y:S04]  /*5b0b0*/  LDL.LU R7, [R1+0x238c] ;  /* 0x00238c0001077983 */ /* 0x001ee80000300800 */
[----:B------:R-:W-:Y:S04]  /*5b0c0*/  STL.64 [R1+0x2df8], R70 ;  /* 0x002df84601007387 */ /* 0x000fe80000100a00 */
[----:B------:R-:W3:Y:S04]  /*5b0d0*/  LDL.LU R16, [R1+0x394] ;  /* 0x0003940001107983 */ /* 0x000ee80000300800 */
[----:B------:R-:W3:Y:S04]  /*5b0e0*/  LDL.LU R15, [R1+0x2390] ;  /* 0x00239000010f7983 */ /* 0x000ee80000300800 */
[----:B------:R-:W3:Y:S04]  /*5b0f0*/  LDL.LU R14, [R1+0x398] ;  /* 0x00039800010e7983 */ /* 0x000ee80000300800 */
[----:B------:R-:W3:Y:S01]  /*5b100*/  LDL.LU R13, [R1+0x2394] ;  /* 0x00239400010d7983 */ /* 0x000ee20000300800 */
[----:B----4-:R-:W-:-:S03]  /*5b110*/  IMAD.MOV.U32 R11, RZ, RZ, R9 ;  /* 0x000000ffff0b7224 */ /* 0x010fc600078e0009 */
[----:B------:R-:W4:Y:S01]  /*5b120*/  LDL.LU R9, [R1+0x39c] ;  /* 0x00039c0001097983 */ /* 0x000f220000300800 */
[----:B------:R-:W-:-:S03]  /*5b130*/  IMAD.MOV.U32 R10, RZ, RZ, R8 ;  /* 0x000000ffff0a7224 */ /* 0x000fc600078e0008 */
[----:B------:R-:W4:Y:S04]  /*5b140*/  LDL.LU R8, [R1+0x2398] ;  /* 0x0023980001087983 */ /* 0x000f280000300800 */
[----:B------:R-:W-:Y:S04]  /*5b150*/  STL.64 [R1+0x370], R30 ;  /* 0x0003701e01007387 */ /* 0x000fe80000100a00 */
[----:B------:R-:W-:Y:S04]  /*5b160*/  STL.64 [R1+0x2e08], R30 ;  /* 0x002e081e01007387 */ /* 0x000fe80000100a00 */
[----:B------:R-:W4:Y:S01]  /*5b170*/  LDL.LU R6, [R1+0x3a0] ;  /* 0x0003a00001067983 */ /* 0x000f220000300800 */
[----:B------:R-:W-:-:S02]  /*5b180*/  IMAD.MOV.U32 R127, RZ, RZ, R19 ;  /* 0x000000ffff7f7224 */ /* 0x000fc400078e0013 */
[----:B------:R-:W-:Y:S02]  /*5b190*/  IMAD.MOV.U32 R126, RZ, RZ, R3 ;  /* 0x000000ffff7e7224 */ /* 0x000fe400078e0003 */
[----:B------:R-:W4:Y:S04]  /*5b1a0*/  LDL.LU R3, [R1+0x239c] ;  /* 0x00239c0001037983 */ /* 0x000f280000300800 */
[----:B------:R-:W-:Y:S04]  /*5b1b0*/  STL [R1+0x2e20], R126 ;  /* 0x002e207e01007387 */ /* 0x000fe80000100800 */
[----:B------:R-:W-:Y:S04]  /*5b1c0*/  STL [R1+0x2e10], R127 ;  /* 0x002e107f01007387 */ /* 0x000fe80000100800 */
[----:B------:R-:W-:Y:S04]  /*5b1d0*/  STL.64 [R1+0x378], R10 ;  /* 0x0003780a01007387 */ /* 0x000fe80000100a00 */
[----:B------:R0:W-:Y:S01]  /*5b1e0*/  STL.64 [R1+0x2e18], R10 ;  /* 0x002e180a01007387 */ /* 0x0001e20000100a00 */
[----:B------:R-:W-:-:S03]  /*5b1f0*/  IMAD.MOV.U32 R129, RZ, RZ, R2 ;  /* 0x000000ffff817224 */ /* 0x000fc600078e0002 */
[----:B------:R-:W4:Y:S01]  /*5b200*/  LDL.LU R2, [R1+0x3a4] ;  /* 0x0003a40001027983 */ /* 0x000f220000300800 */
[----:B------:R-:W-:Y:S02]  /*5b210*/  IMAD.MOV.U32 R94, RZ, RZ, R12 ;  /* 0x000000ffff5e7224 */ /* 0x000fe400078e000c */
[----:B--2---:R-:W-:Y:S02]  /*5b220*/  IMAD.MOV.U32 R128, RZ, RZ, R0 ;  /* 0x000000ffff807224 */ /* 0x004fe400078e0000 */
[----:B------:R-:W2:Y:S04]  /*5b230*/  LDL.LU R0, [R1+0x23a0] ;  /* 0x0023a00001007983 */ /* 0x000ea80000300800 */
[----:B------:R-:W2:Y:S04]  /*5b240*/  LDL.LU R12, [R1+0x3a8] ;  /* 0x0003a800010c7983 */ /* 0x000ea80000300800 */
[----:B0-----:R-:W2:Y:S01]  /*5b250*/  LDL.LU R11, [R1+0x23a4] ;  /* 0x0023a400010b7983 */ /* 0x001ea20000300800 */
[----:B------:R-:W-:-:S03]  /*5b260*/  IMAD.MOV.U32 R95, RZ, RZ, R18 ;  /* 0x000000ffff5f7224 */ /* 0x000fc600078e0012 */
[----:B------:R-:W-:Y:S01]  /*5b270*/  STL.64 [R1+0x2e28], R128 ;  /* 0x002e288001007387 */ /* 0x000fe20000100a00 */
[----:B---3--:R-:W-:-:S03]  /*5b280*/  IMAD.MOV.U32 R155, RZ, RZ, R5 ;  /* 0x000000ffff9b7224 */ /* 0x008fc600078e0005 */
[----:B------:R-:W3:Y:S01]  /*5b290*/  LDL.LU R5, [R1+0x3ac] ;  /* 0x0003ac0001057983 */ /* 0x000ee20000300800 */
[----:B------:R-:W-:-:S03]  /*5b2a0*/  IMAD.MOV.U32 R154, RZ, RZ, R4 ;  /* 0x000000ffff9a7224 */ /* 0x000fc600078e0004 */
[----:B------:R-:W3:Y:S04]  /*5b2b0*/  LDL.LU R4, [R1+0x23a8] ;  /* 0x0023a80001047983 */ /* 0x000ee80000300800 */
[----:B------:R-:W-:Y:S04]  /*5b2c0*/  STL.64 [R1+0x380], R94 ;  /* 0x0003805e01007387 */ /* 0x000fe80000100a00 */
[----:B------:R-:W-:Y:S04]  /*5b2d0*/  STL [R1+0x2e40], R94 ;  /* 0x002e405e01007387 */ /* 0x000fe80000100800 */
[----:B------:R-:W-:Y:S04]  /*5b2e0*/  STL [R1+0x2e30], R95 ;  /* 0x002e305f01007387 */ /* 0x000fe80000100800 */
[----:B------:R-:W3:Y:S01]  /*5b2f0*/  LDL.LU R10, [R1+0x3b0] ;  /* 0x0003b000010a7983 */ /* 0x000ee20000300800 */
[----:B------:R-:W-:-:S02]  /*5b300*/  IMAD.MOV.U32 R131, RZ, RZ, R17 ;  /* 0x000000ffff837224 */ /* 0x000fc400078e0011 */
[----:B------:R-:W-:Y:S02]  /*5b310*/  IMAD.MOV.U32 R130, RZ, RZ, R7 ;  /* 0x000000ffff827224 */ /* 0x000fe400078e0007 */
[----:B------:R-:W3:Y:S04]  /*5b320*/  LDL.LU R7, [R1+0x23ac] ;  /* 0x0023ac0001077983 */ /* 0x000ee80000300800 */
[----:B------:R-:W-:Y:S01]  /*5b330*/  STL.64 [R1+0x2e38], R130 ;  /* 0x002e388201007387 */ /* 0x000fe20000100a00 */
[----:B------:R-:W-:-:S03]  /*5b340*/  IMAD.MOV.U32 R111, RZ, RZ, R16 ;  /* 0x000000ffff6f7224 */ /* 0x000fc600078e0010 */
[----:B------:R-:W-:Y:S01]  /*5b350*/  STL.64 [R1+0x388], R154 ;  /* 0x0003889a01007387 */ /* 0x000fe20000100a00 */
[----:B------:R-:W-:Y:S02]  /*5b360*/  IMAD.MOV.U32 R110, RZ, RZ, R15 ;  /* 0x000000ffff6e7224 */ /* 0x000fe400078e000f */
[----:B------:R-:W-:Y:S02]  /*5b370*/  IMAD.MOV.U32 R73, RZ, RZ, R14 ;  /* 0x000000ffff497224 */ /* 0x000fe400078e000e */
[----:B------:R-:W-:Y:S01]  /*5b380*/  IMAD.MOV.U32 R72, RZ, RZ, R13 ;  /* 0x000000ffff487224 */ /* 0x000fe200078e000d */
[----:B------:R-:W-:Y:S04]  /*5b390*/  STL.64 [R1+0x2e48], R154 ;  /* 0x002e489a01007387 */ /* 0x000fe80000100a00 */
[----:B------:R-:W-:Y:S04]  /*5b3a0*/  STL [R1+0x2e60], R72 ;  /* 0x002e604801007387 */ /* 0x000fe80000100800 */
[----:B------:R-:W-:Y:S04]  /*5b3b0*/  STL [R1+0x2e50], R73 ;  /* 0x002e504901007387 */ /* 0x000fe80000100800 */
[----:B------:R-:W3:Y:S04]  /*5b3c0*/  LDL.LU R18, [R1+0x3b4] ;  /* 0x0003b40001127983 */ /* 0x000ee80000300800 */
[----:B------:R-:W3:Y:S04]  /*5b3d0*/  LDL.LU R17, [R1+0x23b0] ;  /* 0x0023b00001117983 */ /* 0x000ee80000300800 */
[----:B------:R-:W-:Y:S04]  /*5b3e0*/  STL.64 [R1+0x390], R110 ;  /* 0x0003906e01007387 */ /* 0x000fe80000100a00 */
[----:B------:R-:W-:Y:S04]  /*5b3f0*/  STL.64 [R1+0x2e58], R110 ;  /* 0x002e586e01007387 */ /* 0x000fe80000100a00 */
[----:B------:R-:W3:Y:S04]  /*5b400*/  LDL.LU R16, [R1+0x3b8] ;  /* 0x0003b80001107983 */ /* 0x000ee80000300800 */
[----:B------:R-:W3:Y:S01]  /*5b410*/  LDL.LU R15, [R1+0x23b4] ;  /* 0x0023b400010f7983 */ /* 0x000ee20000300800 */
[----:B----4-:R-:W-:-:S02]  /*5b420*/  IMAD.MOV.U32 R74, RZ, RZ, R3 ;  /* 0x000000ffff4a7224 */ /* 0x010fc400078e0003 */
[----:B------:R-:W-:Y:S02]  /*5b430*/  IMAD.MOV.U32 R75, RZ, RZ, R6 ;  /* 0x000000ffff4b7224 */ /* 0x000fe400078e0006 */
[----:B------:R-:W4:Y:S01]  /*5b440*/  LDL.LU R6, [R1+0x3bc] ;  /* 0x0003bc0001067983 */ /* 0x000f220000300800 */
[----:B------:R-:W-:-:S03]  /*5b450*/  IMAD.MOV.U32 R103, RZ, RZ, R9 ;  /* 0x000000ffff677224 */ /* 0x000fc600078e0009 */
[----:B------:R-:W4:Y:S01]  /*5b460*/  LDL.LU R3, [R1+0x23b8] ;  /* 0x0023b80001037983 */ /* 0x000f220000300800 */
[----:B------:R-:W-:-:S03]  /*5b470*/  IMAD.MOV.U32 R102, RZ, RZ, R8 ;  /* 0x000000ffff667224 */ /* 0x000fc600078e0008 */
[----:B------:R-:W-:Y:S01]  /*5b480*/  STL.64 [R1+0x2e68], R74 ;  /* 0x002e684a01007387 */ /* 0x000fe20000100a00 */
[----:B------:R-:W-:-:S03]  /*5b490*/  IMAD.MOV.U32 R9, RZ, RZ, R2 ;  /* 0x000000ffff097224 */ /* 0x000fc600078e0002 */
[----:B------:R-:W4:Y:S01]  /*5b4a0*/  LDL.LU R2, [R1+0x21c4] ;  /* 0x0021c40001027983 */ /* 0x000f220000300800 */
[----:B--2---:R-:W-:-:S03]  /*5b4b0*/  IMAD.MOV.U32 R8, RZ, RZ, R0 ;  /* 0x000000ffff087224 */ /* 0x004fc600078e0000 */
[----:B------:R-:W2:Y:S01]  /*5b4c0*/  LDL.LU R0, [R1+0x23bc] ;  /* 0x0023bc0001007983 */ /* 0x000ea20000300800 */
[----:B------:R-:W-:Y:S02]  /*5b4d0*/  IMAD.MOV.U32 R77, RZ, RZ, R12 ;  /* 0x000000ffff4d7224 */ /* 0x000fe400078e000c */
[----:B------:R-:W-:-:S05]  /*5b4e0*/  IMAD.MOV.U32 R76, RZ, RZ, R11 ;  /* 0x000000ffff4c7224 */ /* 0x000fca00078e000b */
[----:B------:R-:W-:Y:S04]  /*5b4f0*/  STL [R1+0x2e80], R76 ;  /* 0x002e804c01007387 */ /* 0x000fe80000100800 */
[----:B------:R-:W-:Y:S04]  /*5b500*/  STL [R1+0x2e70], R77 ;  /* 0x002e704d01007387 */ /* 0x000fe80000100800 */
[----:B------:R-:W-:Y:S04]  /*5b510*/  STL.64 [R1+0x398], R102 ;  /* 0x0003986601007387 */ /* 0x000fe80000100a00 */
[----:B------:R-:W-:Y:S01]  /*5b520*/  STL.64 [R1+0x2e78], R102 ;  /* 0x002e786601007387 */ /* 0x000fe20000100a00 */
[----:B---3--:R-:W-:-:S03]  /*5b530*/  IMAD.MOV.U32 R157, RZ, RZ, R5 ;  /* 0x000000ffff9d7224 */ /* 0x008fc600078e0005 */
[----:B------:R-:W3:Y:S01]  /*5b540*/  LDL.LU R5, [R1+0x3c0] ;  /* 0x0003c00001057983 */ /* 0x000ee20000300800 */
[----:B------:R-:W-:-:S03]  /*5b550*/  IMAD.MOV.U32 R156, RZ, RZ, R4 ;  /* 0x000000ffff9c7224 */ /* 0x000fc600078e0004 */
[----:B------:R-:W3:Y:S04]  /*5b560*/  LDL.LU R4, [R1+0x23c0] ;  /* 0x0023c00001047983 */ /* 0x000ee80000300800 */
[----:B------:R-:W-:Y:S04]  /*5b570*/  STL.64 [R1+0x3a0], R8 ;  /* 0x0003a00801007387 */ /* 0x000fe80000100a00 */
[----:B------:R0:W-:Y:S04]  /*5b580*/  STL.64 [R1+0x2e88], R8 ;  /* 0x002e880801007387 */ /* 0x0001e80000100a00 */
[----:B------:R-:W3:Y:S01]  /*5b590*/  LDL.LU R14, [R1+0x3c8] ;  /* 0x0003c800010e7983 */ /* 0x000ee20000300800 */
[----:B------:R-:W-:-:S03]  /*5b5a0*/  IMAD.MOV.U32 R79, RZ, RZ, R10 ;  /* 0x000000ffff4f7224 */ /* 0x000fc600078e000a */
[----:B------:R-:W3:Y:S04]  /*5b5b0*/  LDL.LU R13, [R1+0x23c4] ;  /* 0x0023c400010d7983 */ /* 0x000ee80000300800 */
[----:B------:R-:W3:Y:S04]  /*5b5c0*/  LDL.LU R12, [R1+0x3cc] ;  /* 0x0003cc00010c7983 */ /* 0x000ee80000300800 */
[----:B------:R-:W3:Y:S04]  /*5b5d0*/  LDL.LU R11, [R1+0x23c8] ;  /* 0x0023c800010b7983 */ /* 0x000ee80000300800 */
[----:B------:R-:W3:Y:S04]  /*5b5e0*/  LDL.LU R10, [R1+0x3e0] ;  /* 0x0003e000010a7983 */ /* 0x000ee80000300800 */
[----:B0-----:R-:W3:Y:S04]  /*5b5f0*/  LDL.LU R9, [R1+0x21c8] ;  /* 0x0021c80001097983 */ /* 0x001ee80000300800 */
[----:B------:R-:W3:Y:S01]  /*5b600*/  LDL.LU R8, [R1+0x3e4] ;  /* 0x0003e40001087983 */ /* 0x000ee20000300800 */
[----:B------:R-:W-:-:S03]  /*5b610*/  IMAD.MOV.U32 R78, RZ, RZ, R7 ;  /* 0x000000ffff4e7224 */ /* 0x000fc600078e0007 */
[----:B------:R-:W3:Y:S04]  /*5b620*/  LDL.LU R7, [R1+0x21cc] ;  /* 0x0021cc0001077983 */ /* 0x000ee80000300800 */
[----:B------:R-:W-:Y:S04]  /*5b630*/  STL [R1+0x2ea0], R78 ;  /* 0x002ea04e01007387 */ /* 0x000fe80000100800 */
[----:B------:R-:W-:Y:S01]  /*5b640*/  STL [R1+0x2e90], R79 ;  /* 0x002e904f01007387 */ /* 0x000fe20000100800 */
[----:B------:R-:W-:Y:S02]  /*5b650*/  IMAD.MOV.U32 R163, RZ, RZ, R18 ;  /* 0x000000ffffa37224 */ /* 0x000fe400078e0012 */
[----:B------:R-:W-:Y:S01]  /*5b660*/  IMAD.MOV.U32 R162, RZ, RZ, R17 ;  /* 0x000000ffffa27224 */ /* 0x000fe200078e0011 */
[----:B------:R-:W-:Y:S04]  /*5b670*/  STL.64 [R1+0x3a8], R156 ;  /* 0x0003a89c01007387 */ /* 0x000fe80000100a00 */
[----:B------:R-:W-:Y:S01]  /*5b680*/  STL.64 [R1+0x2e98], R156 ;  /* 0x002e989c01007387 */ /* 0x000fe20000100a00 */
[----:B------:R-:W-:-:S02]  /*5b690*/  IMAD.MOV.U32 R81, RZ, RZ, R16 ;  /* 0x000000ffff517224 */ /* 0x000fc400078e0010 */
[----:B------:R-:W-:-:S05]  /*5b6a0*/  IMAD.MOV.U32 R80, RZ, RZ, R15 ;  /* 0x000000ffff507224 */ /* 0x000fca00078e000f */
[----:B------:R-:W-:Y:S04]  /*5b6b0*/  STL.64 [R1+0x2ea8], R80 ;  /* 0x002ea85001007387 */ /* 0x000fe80000100a00 */
[----:B------:R-:W-:Y:S04]  /*5b6c0*/  STL.64 [R1+0x3b0], R162 ;  /* 0x0003b0a201007387 */ /* 0x000fe80000100a00 */
[----:B------:R-:W-:Y:S04]  /*5b6d0*/  STL [R1+0x2ec0], R162 ;  /* 0x002ec0a201007387 */ /* 0x000fe80000100800 */
[----:B------:R-:W-:Y:S04]  /*5b6e0*/  STL [R1+0x2eb0], R163 ;  /* 0x002eb0a301007387 */ /* 0x000fe80000100800 */
[----:B------:R-:W3:Y:S04]  /*5b6f0*/  LDL.LU R17, [R1+0x20d4] ;  /* 0x0020d40001117983 */ /* 0x000ee80000300800 */
[----:B------:R-:W3:Y:S01]  /*5b700*/  LDL.LU R16, [R1+0x21d0] ;  /* 0x0021d00001107983 */ /* 0x000ee20000300800 */
[----:B----4-:R-:W-:-:S02]  /*5b710*/  IMAD.MOV.U32 R32, RZ, RZ, R3 ;  /* 0x000000ffff207224 */ /* 0x010fc400078e0003 */
[----:B------:R-:W-:Y:S01]  /*5b720*/  IMAD.MOV.U32 R133, RZ, RZ, R2 ;  /* 0x000000ffff857224 */ /* 0x000fe200078e0002 */
[----:B------:R-:W4:Y:S01]  /*5b730*/  LDL.LU R3, [R1+0x3f0] ;  /* 0x0003f00001037983 */ /* 0x000f220000300800 */
[----:B------:R-:W-:-:S03]  /*5b740*/  IMAD.MOV.U32 R33, RZ, RZ, R6 ;  /* 0x000000ffff217224 */ /* 0x000fc600078e0006 */
[----:B------:R-:W4:Y:S04]  /*5b750*/  LDL.LU R2, [R1+0x20c8] ;  /* 0x0020c80001027983 */ /* 0x000f280000300800 */
[----:B------:R-:W4:Y:S01]  /*5b760*/  LDL.LU R6, [R1+0x20c4] ;  /* 0x0020c40001067983 */ /* 0x000f220000300800 */
[----:B--2---:R-:W-:-:S03]  /*5b770*/  IMAD.MOV.U32 R132, RZ, RZ, R0 ;  /* 0x000000ffff847224 */ /* 0x004fc600078e0000 */
[----:B------:R-:W2:Y:S04]  /*5b780*/  LDL.LU R0, [R1+0x20cc] ;  /* 0x0020cc0001007983 */ /* 0x000ea80000300800 */
[----:B------:R-:W-:Y:S01]  /*5b790*/  STL.64 [R1+0x2eb8], R132 ;  /* 0x002eb88401007387 */ /* 0x000fe20000100a00 */
[----:B---3--:R-:W-:-:S03]  /*5b7a0*/  IMAD.MOV.U32 R37, RZ, RZ, R5 ;  /* 0x000000ffff257224 */ /* 0x008fc600078e0005 */
[----:B------:R-:W3:Y:S01]  /*5b7b0*/  LDL.LU R5, [R1+0x3f8] ;  /* 0x0003f80001057983 */ /* 0x000ee20000300800 */
[----:B------:R-:W-:-:S03]  /*5b7c0*/  IMAD.MOV.U32 R36, RZ, RZ, R4 ;  /* 0x000000ffff247224 */ /* 0x000fc600078e0004 */
[----:B------:R-:W3:Y:S04]  /*5b7d0*/  LDL.LU R4, [R1+0x20d0] ;  /* 0x0020d00001047983 */ /* 0x000ee80000300800 */
[----:B------:R-:W-:Y:S01]  /*5b7e0*/  STL.64 [R1+0x3b8], R32 ;  /* 0x0003b82001007387 */ /* 0x000fe20000100a00 */
[----:B------:R-:W-:Y:S02]  /*5b7f0*/  IMAD.MOV.U32 R135, RZ, RZ, R14 ;  /* 0x000000ffff877224 */ /* 0x000fe400078e000e */
[----:B------:R-:W-:Y:S01]  /*5b800*/  IMAD.MOV.U32 R134, RZ, RZ, R13 ;  /* 0x000000ffff867224 */ /* 0x000fe200078e000d */
[----:B------:R-:W-:Y:S04]  /*5b810*/  STL.64 [R1+0x2ec8], R32 ;  /* 0x002ec82001007387 */ /* 0x000fe80000100a00 */
[----:B------:R-:W-:Y:S04]  /*5b820*/  STL [R1+0x2ee0], R134 ;  /* 0x002ee08601007387 */ /* 0x000fe80000100800 */
[----:B------:R-:W-:Y:S01]  /*5b830*/  STL [R1+0x2ed0], R135 ;  /* 0x002ed08701007387 */ /* 0x000fe20000100800 */
[----:B------:R-:W-:-:S03]  /*5b840*/  IMAD.MOV.U32 R137, RZ, RZ, R10 ;  /* 0x000000ffff897224 */ /* 0x000fc600078e000a */
[----:B------:R-:W-:Y:S01]  /*5b850*/  STL.64 [R1+0x3c0], R36 ;  /* 0x0003c02401007387 */ /* 0x000fe20000100a00 */
[----:B------:R-:W-:-:S03]  /*5b860*/  IMAD.MOV.U32 R136, RZ, RZ, R9 ;  /* 0x000000ffff887224 */ /* 0x000fc600078e0009 */
[----:B------:R-:W-:Y:S01]  /*5b870*/  STL.64 [R1+0x2ed8], R36 ;  /* 0x002ed82401007387 */ /* 0x000fe20000100a00 */
[----:B------:R-:W-:-:S03]  /*5b880*/  IMAD.MOV.U32 R34, RZ, RZ, R11 ;  /* 0x000000ffff227224 */ /* 0x000fc600078e000b */
[----:B------:R-:W-:Y:S04]  /*5b890*/  STL.64 [R1+0x2ee8], R136 ;  /* 0x002ee88801007387 */ /* 0x000fe80000100a00 */
[----:B------:R-:W3:Y:S04]  /*5b8a0*/  LDL.LU R21, [R1+0x410] ;  /* 0x0004100001157983 */ /* 0x000ee80000300800 */
[----:B------:R-:W3:Y:S04]  /*5b8b0*/  LDL.LU R15, [R1+0x20b8] ;  /* 0x0020b800010f7983 */ /* 0x000ee80000300800 */
[----:B------:R-:W3:Y:S04]  /*5b8c0*/  LDL.LU R14, [R1+0x414] ;  /* 0x00041400010e7983 */ /* 0x000ee80000300800 */
[----:B------:R-:W3:Y:S04]  /*5b8d0*/  LDL.LU R11, [R1+0x20bc] ;  /* 0x0020bc00010b7983 */ /* 0x000ee80000300800 */
[----:B------:R-:W3:Y:S04]  /*5b8e0*/  LDL.LU R10, [R1+0x20b4] ;  /* 0x0020b400010a7983 */ /* 0x000ee80000300800 */
[----:B------:R-:W3:Y:S01]  /*5b8f0*/  LDL.LU R9, [R1+0x20c0] ;  /* 0x0020c00001097983 */ /* 0x000ee20000300800 */
[----:B------:R-:W-:-:S03]  /*5b900*/  IMAD.MOV.U32 R13, RZ, RZ, R8 ;  /* 0x000000ffff0d7224 */ /* 0x000fc600078e0008 */
[----:B------:R-:W3:Y:S01]  /*5b910*/  LDL.LU R8, [R1+0x420] ;  /* 0x0004200001087983 */ /* 0x000ee20000300800 */
[----:B------:R-:W-:Y:S02]  /*5b920*/  IMAD.MOV.U32 R35, RZ, RZ, R12 ;  /* 0x000000ffff237224 */ /* 0x000fe400078e000c */
[----:B------:R-:W-:Y:S02]  /*5b930*/  IMAD.MOV.U32 R12, RZ, RZ, R7 ;  /* 0x000000ffff0c7224 */ /* 0x000fe400078e0007 */
[----:B------:R-:W3:Y:S04]  /*5b940*/  LDL.LU R7, [R1+0x20a8] ;  /* 0x0020a80001077983 */ /* 0x000ee80000300800 */
[----:B------:R-:W-:Y:S04]  /*5b950*/  STL.64 [R1+0x3c8], R34 ;  /* 0x0003c82201007387 */ /* 0x000fe80000100a00 */
[----:B------:R-:W-:Y:S04]  /*5b960*/  STL [R1+0x2f00], R34 ;  /* 0x002f002201007387 */ /* 0x000fe80000100800 */
[----:B------:R-:W-:Y:S01]  /*5b970*/  STL [R1+0x2ef0], R35 ;  /* 0x002ef02301007387 */ /* 0x000fe20000100800 */
[----:B------:R-:W-:-:S02]  /*5b980*/  IMAD.MOV.U32 R83, RZ, RZ, R17 ;  /* 0x000000ffff537224 */ /* 0x000fc400078e0011 */
[----:B------:R-:W-:-:S05]  /*5b990*/  IMAD.MOV.U32 R82, RZ, RZ, R16 ;  /* 0x000000ffff527224 */ /* 0x000fca00078e0010 */
[----:B------:R-:W-:Y:S04]  /*5b9a0*/  STL.64 [R1+0x2ef8], R82 ;  /* 0x002ef85201007387 */ /* 0x000fe80000100a00 */
[----:B------:R-:W-:Y:S01]  /*5b9b0*/  STL.64 [R1+0x3e0], R12 ;  /* 0x0003e00c01007387 */ /* 0x000fe20000100a00 */
[----:B----4-:R-:W-:-:S03]  /*5b9c0*/  IMAD.MOV.U32 R85, RZ, RZ, R6 ;  /* 0x000000ffff557224 */ /* 0x010fc600078e0006 */
[----:B------:R0:W-:Y:S04]  /*5b9d0*/  STL.64 [R1+0x2f08], R12 ;  /* 0x002f080c01007387 */ /* 0x0001e80000100a00 */
[----:B------:R-:W4:Y:S01]  /*5b9e0*/  LDL.LU R6, [R1+0x20a4] ;  /* 0x0020a40001067983 */ /* 0x000f220000300800 */
[----:B--2---:R-:W-:-:S03]  /*5b9f0*/  IMAD.MOV.U32 R84, RZ, RZ, R0 ;  /* 0x000000ffff547224 */ /* 0x004fc600078e0000 */
[----:B------:R-:W2:Y:S04]  /*5ba00*/  LDL.LU R0, [R1+0x20ac] ;  /* 0x0020ac0001007983 */ /* 0x000ea80000300800 */
[----:B------:R-:W-:Y:S04]  /*5ba10*/  STL.64 [R1+0x2f10], R84 ;  /* 0x002f105401007387 */ /* 0x000fe80000100a00 */
[----:B------:R-:W2:Y:S04]  /*5ba20*/  LDL.LU R20, [R1+0x428] ;  /* 0x0004280001147983 */ /* 0x000ea80000300800 */
[----:B------:R-:W2:Y:S04]  /*5ba30*/  LDL.LU R19, [R1+0x20b0] ;  /* 0x0020b00001137983 */ /* 0x000ea80000300800 */
[----:B------:R-:W2:Y:S04]  /*5ba40*/  LDL.LU R18, [R1+0x440] ;  /* 0x0004400001127983 */ /* 0x000ea80000300800 */
[----:B------:R-:W2:Y:S04]  /*5ba50*/  LDL.LU R17, [R1+0x2098] ;  /* 0x0020980001117983 */ /* 0x000ea80000300800 */
[----:B------:R-:W2:Y:S04]  /*5ba60*/  LDL.LU R16, [R1+0x444] ;  /* 0x0004440001107983 */ /* 0x000ea80000300800 */
[----:B0-----:R-:W2:Y:S01]  /*5ba70*/  LDL.LU R13, [R1+0x209c] ;  /* 0x00209c00010d7983 */ /* 0x001ea20000300800 */
[----:B---3--:R-:W-:-:S03]  /*5ba80*/  IMAD.MOV.U32 R39, RZ, RZ, R5 ;  /* 0x000000ffff277224 */ /* 0x008fc600078e0005 */
[----:B------:R-:W3:Y:S01]  /*5ba90*/  LDL.LU R5, [R1+0x2094] ;  /* 0x0020940001057983 */ /* 0x000ee20000300800 */
[----:B------:R-:W-:-:S03]  /*5baa0*/  IMAD.MOV.U32 R38, RZ, RZ, R4 ;  /* 0x000000ffff267224 */ /* 0x000fc600078e0004 */
[----:B------:R-:W3:Y:S04]  /*5bab0*/  LDL.LU R4, [R1+0x20a0] ;  /* 0x0020a00001047983 */ /* 0x000ee80000300800 */
[----:B------:R-:W-:Y:S04]  /*5bac0*/  STL.64 [R1+0x3f0], R2 ;  /* 0x0003f00201007387 */ /* 0x000fe80000100a00 */
[----:B------:R-:W-:Y:S04]  /*5bad0*/  STL [R1+0x2f28], R2 ;  /* 0x002f280201007387 */ /* 0x000fe80000100800 */
[----:B------:R-:W-:Y:S01]  /*5bae0*/  STL [R1+0x2f18], R3 ;  /* 0x002f180301007387 */ /* 0x000fe20000100800 */
[----:B------:R-:W-:-:S02]  /*5baf0*/  IMAD.MOV.U32 R87, RZ, RZ, R21 ;  /* 0x000000ffff577224 */ /* 0x000fc400078e0015 */
[----:B------:R-:W-:-:S05]  /*5bb00*/  IMAD.MOV.U32 R86, RZ, RZ, R15 ;  /* 0x000000ffff567224 */ /* 0x000fca00078e000f */
[----:B------:R-:W-:Y:S01]  /*5bb10*/  STL.64 [R1+0x2f20], R86 ;  /* 0x002f205601007387 */ /* 0x000fe20000100a00 */
[----:B------:R-:W-:-:S03]  /*5bb20*/  IMAD.MOV.U32 R15, RZ, RZ, R14 ;  /* 0x000000ffff0f7224 */ /* 0x000fc600078e000e */
[----:B------:R-:W-:Y:S01]  /*5bb30*/  STL.64 [R1+0x3f8], R38 ;  /* 0x0003f82601007387 */ /* 0x000fe20000100a00 */
[----:B------:R-:W-:-:S03]  /*5bb40*/  IMAD.MOV.U32 R89, RZ, RZ, R10 ;  /* 0x000000ffff597224 */ /* 0x000fc600078e000a */
[----:B------:R-:W-:Y:S01]  /*5bb50*/  STL.64 [R1+0x2f30], R38 ;  /* 0x002f302601007387 */ /* 0x000fe20000100a00 */
[----:B------:R-:W-:-:S03]  /*5bb60*/  IMAD.MOV.U32 R88, RZ, RZ, R9 ;  /* 0x000000ffff587224 */ /* 0x000fc600078e0009 */
[----:B------:R-:W-:Y:S01]  /*5bb70*/  STL [R1+0x2f38], R89 ;  /* 0x002f385901007387 */ /* 0x000fe20000100800 */
[----:B------:R-:W-:-:S03]  /*5bb80*/  IMAD.MOV.U32 R14, RZ, RZ, R11 ;  /* 0x000000ffff0e7224 */ /* 0x000fc600078e000b */
[----:B------:R-:W-:Y:S04]  /*5bb90*/  STL [R1+0x2f48], R88 ;  /* 0x002f485801007387 */ /* 0x000fe80000100800 */
[----:B------:R-:W3:Y:S04]  /*5bba0*/  LDL.LU R12, [R1+0x450] ;  /* 0x00045000010c7983 */ /* 0x000ee80000300800 */
[----:B------:R-:W3:Y:S01]  /*5bbb0*/  LDL.LU R11, [R1+0x2088] ;  /* 0x00208800010b7983 */ /* 0x000ee20000300800 */
[----:B------:R-:W-:-:S03]  /*5bbc0*/  IMAD.MOV.U32 R143, RZ, RZ, R8 ;  /* 0x000000ffff8f7224 */ /* 0x000fc600078e0008 */
[----:B------:R-:W3:Y:S04]  /*5bbd0*/  LDL.LU R10, [R1+0x2084] ;  /* 0x00208400010a7983 */ /* 0x000ee80000300800 */
[----:B------:R-:W3:Y:S04]  /*5bbe0*/  LDL.LU R9, [R1+0x208c] ;  /* 0x00208c0001097983 */ /* 0x000ee80000300800 */
[----:B------:R-:W3:Y:S01]  /*5bbf0*/  LDL.LU R8, [R1+0x458] ;  /* 0x0004580001087983 */ /* 0x000ee20000300800 */
[----:B------:R-:W-:-:S03]  /*5bc00*/  IMAD.MOV.U32 R142, RZ, RZ, R7 ;  /* 0x000000ffff8e7224 */ /* 0x000fc600078e0007 */
[----:B------:R-:W3:Y:S04]  /*5bc10*/  LDL.LU R7, [R1+0x2090] ;  /* 0x0020900001077983 */ /* 0x000ee80000300800 */
[----:B------:R-:W-:Y:S04]  /*5bc20*/  STL.64 [R1+0x410], R14 ;  /* 0x0004100e01007387 */ /* 0x000fe80000100a00 */
[----:B------:R0:W-:Y:S01]  /*5bc30*/  STL.64 [R1+0x2f40], R14 ;  /* 0x002f400e01007387 */ /* 0x0001e20000100a00 */
[----:B----4-:R-:W-:-:S03]  /*5bc40*/  IMAD.MOV.U32 R165, RZ, RZ, R6 ;  /* 0x000000ffffa57224 */ /* 0x010fc600078e0006 */
[----:B------:R-:W4:Y:S01]  /*5bc50*/  LDL.LU R6, [R1+0x470] ;  /* 0x0004700001067983 */ /* 0x000f220000300800 */
[----:B--2---:R-:W-:-:S03]  /*5bc60*/  IMAD.MOV.U32 R164, RZ, RZ, R0 ;  /* 0x000000ffffa47224 */ /* 0x004fc600078e0000 */
[----:B------:R-:W2:Y:S04]  /*5bc70*/  LDL.LU R0, [R1+0x2078] ;  /* 0x0020780001007983 */ /* 0x000ea80000300800 */
[----:B------:R-:W-:Y:S01]  /*5bc80*/  STL.64 [R1+0x2f50], R164 ;  /* 0x002f50a401007387 */ /* 0x000fe20000100a00 */
[----:B------:R-:W-:-:S03]  /*5bc90*/  IMAD.MOV.U32 R41, RZ, RZ, R20 ;  /* 0x000000ffff297224 */ /* 0x000fc600078e0014 */
[----:B------:R-:W-:Y:S01]  /*5bca0*/  STL.64 [R1+0x420], R142 ;  /* 0x0004208e01007387 */ /* 0x000fe20000100a00 */
[----:B------:R-:W-:-:S03]  /*5bcb0*/  IMAD.MOV.U32 R40, RZ, RZ, R19 ;  /* 0x000000ffff287224 */ /* 0x000fc600078e0013 */
[----:B------:R-:W-:Y:S04]  /*5bcc0*/  STL [R1+0x2f68], R142 ;  /* 0x002f688e01007387 */ /* 0x000fe80000100800 */
[----:B------:R-:W-:Y:S04]  /*5bcd0*/  STL [R1+0x2f58], R143 ;  /* 0x002f588f01007387 */ /* 0x000fe80000100800 */
[----:B------:R-:W-:Y:S01]  /*5bce0*/  STL.64 [R1+0x428], R40 ;  /* 0x0004282801007387 */ /* 0x000fe20000100a00 */
[----:B------:R-:W-:-:S03]  /*5bcf0*/  IMAD.MOV.U32 R105, RZ, RZ, R16 ;  /* 0x000000ffff697224 */ /* 0x000fc600078e0010 */
[----:B------:R-:W-:Y:S04]  /*5bd00*/  STL.64 [R1+0x2f60], R40 ;  /* 0x002f602801007387 */ /* 0x000fe80000100a00 */
[----:B------:R-:W2:Y:S04]  /*5bd10*/  LDL.LU R16, [R1+0x474] ;  /* 0x0004740001107983 */ /* 0x000ea80000300800 */
[----:B0-----:R-:W2:Y:S01]  /*5bd20*/  LDL.LU R15, [R1+0x207c] ;  /* 0x00207c00010f7983 */ /* 0x001ea20000300800 */
[----:B------:R-:W-:Y:S02]  /*5bd30*/  IMAD.MOV.U32 R96, RZ, RZ, R17 ;  /* 0x000000ffff607224 */ /* 0x000fe400078e0011 */
[----:B------:R-:W-:-:S02]  /*5bd40*/  IMAD.MOV.U32 R97, RZ, RZ, R18 ;  /* 0x000000ffff617224 */ /* 0x000fc400078e0012 */
[----:B------:R-:W-:Y:S02]  /*5bd50*/  IMAD.MOV.U32 R104, RZ, RZ, R13 ;  /* 0x000000ffff687224 */ /* 0x000fe400078e000d */
[----:B---3--:R-:W-:Y:S02]  /*5bd60*/  IMAD.MOV.U32 R161, RZ, RZ, R5 ;  /* 0x000000ffffa17224 */ /* 0x008fe400078e0005 */
[----:B------:R-:W3:Y:S01]  /*5bd70*/  LDL.LU R5, [R1+0x2074] ;  /* 0x0020740001057983 */ /* 0x000ee20000300800 */
[----:B------:R-:W-:-:S03]  /*5bd80*/  IMAD.MOV.U32 R160, RZ, RZ, R4 ;  /* 0x000000ffffa07224 */ /* 0x000fc600078e0004 */
[----:B------:R-:W3:Y:S04]  /*5bd90*/  LDL.LU R4, [R1+0x2080] ;  /* 0x0020800001047983 */ /* 0x000ee80000300800 */
[----:B------:R-:W3:Y:S04]  /*5bda0*/  LDL.LU R14, [R1+0x480] ;  /* 0x00048000010e7983 */ /* 0x000ee80000300800 */
[----:B------:R-:W3:Y:S04]  /*5bdb0*/  LDL.LU R13, [R1+0x2068] ;  /* 0x00206800010d7983 */ /* 0x000ee80000300800 */
[----:B------:R-:W3:Y:S04]  /*5bdc0*/  LDL.LU R3, [R1+0x2064] ;  /* 0x0020640001037983 */ /* 0x000ee80000300800 */
[----:B------:R-:W3:Y:S04]  /*5bdd0*/  LDL.LU R2, [R1+0x206c] ;  /* 0x00206c0001027983 */ /* 0x000ee80000300800 */
[----:B------:R-:W-:Y:S04]  /*5bde0*/  STL.64 [R1], R96 ;  /* 0x0000006001007387 */ /* 0x000fe80000100a00 */
[----:B------:R-:W-:Y:S04]  /*5bdf0*/  STL.64 [R1+0x2f70], R96 ;  /* 0x002f706001007387 */ /* 0x000fe80000100a00 */
[----:B------:R-:W-:Y:S04]  /*5be00*/  STL.64 [R1+0x440], R104 ;  /* 0x0004406801007387 */ /* 0x000fe80000100a00 */
[----:B------:R-:W-:Y:S04]  /*5be10*/  STL [R1+0x2f88], R104 ;  /* 0x002f886801007387 */ /* 0x000fe80000100800 */
[----:B------:R-:W-:Y:S04]  /*5be20*/  STL [R1+0x2f78], R105 ;  /* 0x002f786901007387 */ /* 0x000fe80000100800 */
[----:B------:R-:W-:Y:S04]  /*5be30*/  STL.64 [R1+0x8], R160 ;  /* 0x000008a001007387 */ /* 0x000fe80000100a00 */
[----:B------:R-:W-:Y:S01]  /*5be40*/  STL.64 [R1+0x2f80], R160 ;  /* 0x002f80a001007387 */ /* 0x000fe20000100a00 */
[----:B------:R-:W-:-:S02]  /*5be50*/  IMAD.MOV.U32 R91, RZ, RZ, R12 ;  /* 0x000000ffff5b7224 */ /* 0x000fc400078e000c */
[----:B------:R-:W-:-:S05]  /*5be60*/  IMAD.MOV.U32 R90, RZ, RZ, R11 ;  /* 0x000000ffff5a7224 */ /* 0x000fca00078e000b */
[----:B------:R-:W-:Y:S04]  /*5be70*/  STL.64 [R1+0x450], R90 ;  /* 0x0004505a01007387 */ /* 0x000fe80000100a00 */
[----:B------:R-:W-:Y:S04]  /*5be80*/  STL.64 [R1+0x2f90], R90 ;  /* 0x002f905a01007387 */ /* 0x000fe80000100a00 */
[----:B------:R-:W3:Y:S04]  /*5be90*/  LDL.LU R12, [R1+0x488] ;  /* 0x00048800010c7983 */ /* 0x000ee80000300800 */
[----:B------:R-:W3:Y:S01]  /*5bea0*/  LDL.LU R11, [R1+0x2070] ;  /* 0x00207000010b7983 */ /* 0x000ee20000300800 */
[----:B------:R-:W-:-:S02]  /*5beb0*/  IMAD.MOV.U32 R113, RZ, RZ, R10 ;  /* 0x000000ffff717224 */ /* 0x000fc400078e000a */
[----:B------:R-:W-:Y:S01]  /*5bec0*/  IMAD.MOV.U32 R112, RZ, RZ, R9 ;  /* 0x000000ffff707224 */ /* 0x000fe200078e0009 */
[----:B------:R-:W3:Y:S01]  /*5bed0*/  LDL.LU R10, [R1+0x4a0] ;  /* 0x0004a000010a7983 */ /* 0x000ee20000300800 */
[----:B------:R-:W-:-:S03]  /*5bee0*/  IMAD.MOV.U32 R43, RZ, RZ, R8 ;  /* 0x000000ffff2b7224 */ /* 0x000fc600078e0008 */
[----:B------:R-:W3:Y:S04]  /*5bef0*/  LDL.LU R9, [R1+0x2058] ;  /* 0x0020580001097983 */ /* 0x000ee80000300800 */
[----:B------:R-:W3:Y:S01]  /*5bf00*/  LDL.LU R8, [R1+0x4a4] ;  /* 0x0004a40001087983 */ /* 0x000ee20000300800 */
[----:B------:R-:W-:-:S03]  /*5bf10*/  IMAD.MOV.U32 R42, RZ, RZ, R7 ;  /* 0x000000ffff2a7224 */ /* 0x000fc600078e0007 */
[----:B------:R-:W3:Y:S01]  /*5bf20*/  LDL.LU R7, [R1+0x205c] ;  /* 0x00205c0001077983 */ /* 0x000ee20000300800 */
[----:B----4-:R-:W-:-:S03]  /*5bf30*/  IMAD.MOV.U32 R107, RZ, RZ, R6 ;  /* 0x000000ffff6b7224 */ /* 0x010fc600078e0006 */
[----:B------:R-:W4:Y:S01]  /*5bf40*/  LDL.LU R6, [R1+0x2054] ;  /* 0x0020540001067983 */ /* 0x000f220000300800 */
[----:B--2---:R-:W-:-:S03]  /*5bf50*/  IMAD.MOV.U32 R106, RZ, RZ, R0 ;  /* 0x000000ffff6a7224 */ /* 0x004fc600078e0000 */
[----:B------:R-:W2:Y:S04]  /*5bf60*/  LDL.LU R0, [R1+0x2060] ;  /* 0x0020600001007983 */ /* 0x000ea80000300800 */
[----:B------:R-:W-:Y:S04]  /*5bf70*/  STL.64 [R1+0x10], R112 ;  /* 0x0000107001007387 */ /* 0x000fe80000100a00 */
[----:B------:R-:W-:Y:S04]  /*5bf80*/  STL [R1+0x2fa8], R112 ;  /* 0x002fa87001007387 */ /* 0x000fe80000100800 */
[----:B------:R-:W-:Y:S04]  /*5bf90*/  STL [R1+0x2f98], R113 ;  /* 0x002f987101007387 */ /* 0x000fe80000100800 */
[----:B------:R-:W-:Y:S04]  /*5bfa0*/  STL.64 [R1+0x458], R42 ;  /* 0x0004582a01007387 */ /* 0x000fe80000100a00 */
[----:B------:R-:W-:Y:S01]  /*5bfb0*/  STL.64 [R1+0x2fa0], R42 ;  /* 0x002fa02a01007387 */ /* 0x000fe20000100a00 */
[----:B------:R-:W-:-:S03]  /*5bfc0*/  IMAD.MOV.U32 R47, RZ, RZ, R16 ;  /* 0x000000ffff2f7224 */ /* 0x000fc600078e0010 */
[----:B------:R-:W-:Y:S01]  /*5bfd0*/  STL.64 [R1+0x18], R106 ;  /* 0x0000186a01007387 */ /* 0x000fe20000100a00 */
[----:B------:R-:W-:-:S03]  /*5bfe0*/  IMAD.MOV.U32 R46, RZ, RZ, R15 ;  /* 0x000000ffff2e7224 */ /* 0x000fc600078e000f */
[----:B------:R-:W-:Y:S04]  /*5bff0*/  STL.64 [R1+0x2fb0], R106 ;  /* 0x002fb06a01007387 */ /* 0x000fe80000100a00 */
[----:B------:R-:W-:Y:S04]  /*5c000*/  STL.64 [R1+0x470], R46 ;  /* 0x0004702e01007387 */ /* 0x000fe80000100a00 */
[----:B------:R-:W-:Y:S04]  /*5c010*/  STL [R1+0x2fc8], R46 ;  /* 0x002fc82e01007387 */ /* 0x000fe80000100800 */
[----:B------:R-:W-:Y:S04]  /*5c020*/  STL [R1+0x2fb8], R47 ;  /* 0x002fb82f01007387 */ /* 0x000fe80000100800 */
[----:B------:R-:W2:Y:S04]  /*5c030*/  LDL.LU R18, [R1+0x4b0] ;  /* 0x0004b00001127983 */ /* 0x000ea80000300800 */
[----:B------:R-:W2:Y:S04]  /*5c040*/  LDL.LU R17, [R1+0x2048] ;  /* 0x0020480001117983 */ /* 0x000ea80000300800 */
[----:B------:R-:W2:Y:S04]  /*5c050*/  LDL.LU R16, [R1+0x2044] ;  /* 0x0020440001107983 */ /* 0x000ea80000300800 */
[----:B------:R-:W2:Y:S01]  /*5c060*/  LDL.LU R15, [R1+0x204c] ;  /* 0x00204c00010f7983 */ /* 0x000ea20000300800 */
[----:B---3--:R-:W-:-:S03]  /*5c070*/  IMAD.MOV.U32 R49, RZ, RZ, R14 ;  /* 0x000000ffff317224 */ /* 0x008fc600078e000e */
[----:B------:R-:W3:Y:S01]  /*5c080*/  LDL.LU R14, [R1+0x4b8] ;  /* 0x0004b800010e7983 */ /* 0x000ee20000300800 */
[----:B------:R-:W-:-:S03]  /*5c090*/  IMAD.MOV.U32 R48, RZ, RZ, R13 ;  /* 0x000000ffff307224 */ /* 0x000fc600078e000d */
[----:B------:R-:W3:Y:S01]  /*5c0a0*/  LDL.LU R13, [R1+0x2050] ;  /* 0x00205000010d7983 */ /* 0x000ee20000300800 */
[----:B------:R-:W-:-:S03]  /*5c0b0*/  IMAD.MOV.U32 R145, RZ, RZ, R3 ;  /* 0x000000ffff917224 */ /* 0x000fc600078e0003 */
[----:B------:R-:W3:Y:S01]  /*5c0c0*/  LDL.LU R3, [R1+0x4d0] ;  /* 0x0004d00001037983 */ /* 0x000ee20000300800 */
[----:B------:R-:W-:-:S03]  /*5c0d0*/  IMAD.MOV.U32 R144, RZ, RZ, R2 ;  /* 0x000000ffff907224 */ /* 0x000fc600078e0002 */
[----:B------:R-:W3:Y:S04]  /*5c0e0*/  LDL.LU R2, [R1+0x2038] ;  /* 0x0020380001027983 */ /* 0x000ee80000300800 */
[----:B------:R-:W-:Y:S04]  /*5c0f0*/  STL.64 [R1+0x20], R4 ;  /* 0x0000200401007387 */ /* 0x000fe80000100a00 */
[----:B------:R0:W-:Y:S04]  /*5c100*/  STL.64 [R1+0x2fc0], R4 ;  /* 0x002fc00401007387 */ /* 0x0001e80000100a00 */
[----:B------:R-:W-:Y:S04]  /*5c110*/  STL.64 [R1+0x480], R48 ;  /* 0x0004803001007387 */ /* 0x000fe80000100a00 */
[----:B------:R-:W-:Y:S04]  /*5c120*/  STL.64 [R1+0x2fd0], R48 ;  /* 0x002fd03001007387 */ /* 0x000fe80000100a00 */
[----:B------:R-:W-:Y:S04]  /*5c130*/  STL.64 [R1+0x28], R144 ;  /* 0x0000289001007387 */ /* 0x000fe80000100a00 */
[----:B------:R-:W-:Y:S04]  /*5c140*/  STL [R1+0x2fe8], R144 ;  /* 0x002fe89001007387 */ /* 0x000fe80000100800 */
[----:B------:R-:W-:Y:S01]  /*5c150*/  STL [R1+0x2fd8], R145 ;  /* 0x002fd89101007387 */ /* 0x000fe20000100800 */
        /* <DEDUP_REMOVED lines=12> */
[----:B------:R-:W-:Y:S02]  /*5c220*/  IMAD.MOV.U32 R116, RZ, RZ, R7 ;  /* 0x000000ffff747224 */ /* 0x000fe400078e0007 */
[----:B----4-:R-:W-:Y:S01]  /*5c230*/  IMAD.MOV.U32 R141, RZ, RZ, R6 ;  /* 0x000000ffff8d7224 */ /* 0x010fe200078e0006 */
[----:B------:R-:W4:Y:S04]  /*5c240*/  LDL.LU R7, [R1+0x2028] ;  /* 0x0020280001077983 */ /* 0x000f280000300800 */
[----:B------:R-:W4:Y:S01]  /*5c250*/  LDL.LU R6, [R1+0x2024] ;  /* 0x0020240001067983 */ /* 0x000f220000300800 */
[----:B--2---:R-:W-:-:S03]  /*5c260*/  IMAD.MOV.U32 R140, RZ, RZ, R0 ;  /* 0x000000ffff8c7224 */ /* 0x004fc600078e0000 */
[----:B------:R-:W2:Y:S04]  /*5c270*/  LDL.LU R0, [R1+0x202c] ;  /* 0x00202c0001007983 */ /* 0x000ea80000300800 */
[----:B------:R-:W-:Y:S04]  /*5c280*/  STL.64 [R1+0x30], R114 ;  /* 0x0000307201007387 */ /* 0x000fe80000100a00 */
[----:B------:R-:W-:Y:S04]  /*5c290*/  STL.64 [R1+0x2ff0], R114 ;  /* 0x002ff07201007387 */ /* 0x000fe80000100a00 */
[----:B------:R-:W-:Y:S04]  /*5c2a0*/  STL.64 [R1+0x4a0], R116 ;  /* 0x0004a07401007387 */ /* 0x000fe80000100a00 */
[----:B------:R-:W-:Y:S04]  /*5c2b0*/  STL [R1+0x3008], R116 ;  /* 0x0030087401007387 */ /* 0x000fe80000100800 */
[----:B------:R-:W-:Y:S04]  /*5c2c0*/  STL [R1+0x2ff8], R117 ;  /* 0x002ff87501007387 */ /* 0x000fe80000100800 */
[----:B------:R-:W-:Y:S04]  /*5c2d0*/  STL.64 [R1+0x38], R140 ;  /* 0x0000388c01007387 */ /* 0x000fe80000100a00 */
[----:B------:R-:W-:Y:S01]  /*5c2e0*/  STL.64 [R1+0x3000], R140 ;  /* 0x0030008c01007387 */ /* 0x000fe20000100a00 */
[----:B------:R-:W-:-:S02]  /*5c2f0*/  IMAD.MOV.U32 R101, RZ, RZ, R18 ;  /* 0x000000ffff657224 */ /* 0x000fc400078e0012 */
[----:B------:R-:W-:Y:S02]  /*5c300*/  IMAD.MOV.U32 R100, RZ, RZ, R17 ;  /* 0x000000ffff647224 */ /* 0x000fe400078e0011 */
[----:B------:R-:W-:-:S03]  /*5c310*/  IMAD.MOV.U32 R53, RZ, RZ, R16 ;  /* 0x000000ffff357224 */ /* 0x000fc600078e0010 */
[----:B------:R-:W-:Y:S01]  /*5c320*/  STL.64 [R1+0x4b0], R100 ;  /* 0x0004b06401007387 */ /* 0x000fe20000100a00 */
[----:B------:R-:W-:-:S03]  /*5c330*/  IMAD.MOV.U32 R52, RZ, RZ, R15 ;  /* 0x000000ffff347224 */ /* 0x000fc600078e000f */
[----:B------:R-:W-:Y:S04]  /*5c340*/  STL.64 [R1+0x3010], R100 ;  /* 0x0030106401007387 */ /* 0x000fe80000100a00 */
[----:B------:R-:W2:Y:S04]  /*5c350*/  LDL.LU R16, [R1+0x4e8] ;  /* 0x0004e80001107983 */ /* 0x000ea80000300800 */
[----:B------:R-:W2:Y:S01]  /*5c360*/  LDL.LU R15, [R1+0x2030] ;  /* 0x00203000010f7983 */ /* 0x000ea20000300800 */
[----:B---3--:R-:W-:-:S03]  /*5c370*/  IMAD.MOV.U32 R55, RZ, RZ, R14 ;  /* 0x000000ffff377224 */ /* 0x008fc600078e000e */
[----:B------:R-:W3:Y:S01]  /*5c380*/  LDL.LU R14, [R1+0x500] ;  /* 0x00050000010e7983 */ /* 0x000ee20000300800 */
[----:B------:R-:W-:-:S03]  /*5c390*/  IMAD.MOV.U32 R54, RZ, RZ, R13 ;  /* 0x000000ffff367224 */ /* 0x000fc600078e000d */
[----:B------:R-:W3:Y:S01]  /*5c3a0*/  LDL.LU R13, [R1+0x2018] ;  /* 0x00201800010d7983 */ /* 0x000ee20000300800 */
[----:B------:R-:W-:-:S03]  /*5c3b0*/  IMAD.MOV.U32 R57, RZ, RZ, R3 ;  /* 0x000000ffff397224 */ /* 0x000fc600078e0003 */
[----:B0-----:R-:W3:Y:S01]  /*5c3c0*/  LDL.LU R5, [R1+0x504] ;  /* 0x0005040001057983 */ /* 0x001ee20000300800 */
[----:B------:R-:W-:-:S03]  /*5c3d0*/  IMAD.MOV.U32 R56, RZ, RZ, R2 ;  /* 0x000000ffff387224 */ /* 0x000fc600078e0002 */
[----:B------:R-:W3:Y:S04]  /*5c3e0*/  LDL.LU R4, [R1+0x201c] ;  /* 0x00201c0001047983 */ /* 0x000ee80000300800 */
[----:B------:R-:W3:Y:S04]  /*5c3f0*/  LDL.LU R3, [R1+0x2014] ;  /* 0x0020140001037983 */ /* 0x000ee80000300800 */
[----:B------:R-:W3:Y:S04]  /*5c400*/  LDL.LU R2, [R1+0x2020] ;  /* 0x0020200001027983 */ /* 0x000ee80000300800 */
[----:B------:R-:W-:Y:S04]  /*5c410*/  STL.64 [R1+0x40], R52 ;  /* 0x0000403401007387 */ /* 0x000fe80000100a00 */
[----:B------:R-:W-:Y:S04]  /*5c420*/  STL [R1+0x3028], R52 ;  /* 0x0030283401007387 */ /* 0x000fe80000100800 */
[----:B------:R-:W-:Y:S04]  /*5c430*/  STL [R1+0x3018], R53 ;  /* 0x0030183501007387 */ /* 0x000fe80000100800 */
[----:B------:R-:W-:Y:S04]  /*5c440*/  STL.64 [R1+0x4b8], R54 ;  /* 0x0004b83601007387 */ /* 0x000fe80000100a00 */
[----:B------:R-:W-:Y:S04]  /*5c450*/  STL.64 [R1+0x3020], R54 ;  /* 0x0030203601007387 */ /* 0x000fe80000100a00 */
[----:B------:R-:W-:Y:S04]  /*5c460*/  STL.64 [R1+0x50], R56 ;  /* 0x0000503801007387 */ /* 0x000fe80000100a00 */
[----:B------:R-:W-:Y:S01]  /*5c470*/  STL.64 [R1+0x3030], R56 ;  /* 0x0030303801007387 */ /* 0x000fe20000100a00 */
[----:B------:R-:W-:-:S02]  /*5c480*/  IMAD.MOV.U32 R153, RZ, RZ, R12 ;  /* 0x000000ffff997224 */ /* 0x000fc400078e000c */
[----:B------:R-:W-:-:S05]  /*5c490*/  IMAD.MOV.U32 R152, RZ, RZ, R11 ;  /* 0x000000ffff987224 */ /* 0x000fca00078e000b */
[----:B------:R-:W-:Y:S04]  /*5c4a0*/  STL.64 [R1+0x4d0], R152 ;  /* 0x0004d09801007387 */ /* 0x000fe80000100a00 */
[----:B------:R-:W-:Y:S04]  /*5c4b0*/  STL [R1+0x3048], R152 ;  /* 0x0030489801007387 */ /* 0x000fe80000100800 */
[----:B------:R-:W-:Y:S04]  /*5c4c0*/  STL [R1+0x3038], R153 ;  /* 0x0030389901007387 */ /* 0x000fe80000100800 */
        /* <DEDUP_REMOVED lines=8> */
[----:B----4-:R-:W-:Y:S02]  /*5c550*/  IMAD.MOV.U32 R60, RZ, RZ, R7 ;  /* 0x000000ffff3c7224 */ /* 0x010fe400078e0007 */
[----:B------:R-:W-:Y:S01]  /*5c560*/  IMAD.MOV.U32 R23, RZ, RZ, R6 ;  /* 0x000000ffff177224 */ /* 0x000fe200078e0006 */
[----:B------:R-:W4:Y:S01]  /*5c570*/  LDL.LU R7, [R1+0x2010] ;  /* 0x0020100001077983 */ /* 0x000f220000300800 */
[----:B--2---:R-:W-:-:S03]  /*5c580*/  IMAD.MOV.U32 R22, RZ, RZ, R0 ;  /* 0x000000ffff167224 */ /* 0x004fc600078e0000 */
[----:B------:R-:W2:Y:S04]  /*5c590*/  LDL.LU R6, [R1+0x530] ;  /* 0x0005300001067983 */ /* 0x000ea80000300800 */
[----:B------:R-:W2:Y:S04]  /*5c5a0*/  LDL.LU R0, [R1+0x1ff8] ;  /* 0x001ff80001007983 */ /* 0x000ea80000300800 */
[----:B------:R-:W-:Y:S04]  /*5c5b0*/  STL.64 [R1+0x58], R58 ;  /* 0x0000583a01007387 */ /* 0x000fe80000100a00 */
[----:B------:R-:W-:Y:S04]  /*5c5c0*/  STL.64 [R1+0x3040], R58 ;  /* 0x0030403a01007387 */ /* 0x000fe80000100a00 */
        /* <DEDUP_REMOVED lines=9> */
[----:B------:R-:W2:Y:S04]  /*5c660*/  LDL.LU R18, [R1+0x534] ;  /* 0x0005340001127983 */ /* 0x000ea80000300800 */
[----:B------:R-:W2:Y:S04]  /*5c670*/  LDL.LU R17, [R1+0x1ffc] ;  /* 0x001ffc0001117983 */ /* 0x000ea80000300800 */
[----:B------:R-:W2:Y:S04]  /*5c680*/  LDL.LU R16, [R1+0x1ff4] ;  /* 0x001ff40001107983 */ /* 0x000ea80000300800 */
[----:B------:R-:W2:Y:S01]  /*5c690*/  LDL.LU R15, [R1+0x2000] ;  /* 0x00200000010f7983 */ /* 0x000ea20000300800 */
[----:B---3--:R-:W-:-:S02]  /*5c6a0*/  IMAD.MOV.U32 R123, RZ, RZ, R14 ;  /* 0x000000ffff7b7224 */ /* 0x008fc400078e000e */
[----:B------:R-:W-:Y:S02]  /*5c6b0*/  IMAD.MOV.U32 R122, RZ, RZ, R13 ;  /* 0x000000ffff7a7224 */ /* 0x000fe400078e000d */
[----:B------:R-:W-:Y:S02]  /*5c6c0*/  IMAD.MOV.U32 R125, RZ, RZ, R5 ;  /* 0x000000ffff7d7224 */ /* 0x000fe400078e0005 */
        /* <DEDUP_REMOVED lines=8> */
[----:B------:R-:W-:Y:S04]  /*5c750*/  STL.64 [R1+0x3068], R122 ;  /* 0x0030687a01007387 */ /* 0x000fe80000100a00 */
        /* <DEDUP_REMOVED lines=11> */
[----:B------:R-:W-:-:S03]  /*5c810*/  IMAD.MOV.U32 R65, RZ, RZ, R10 ;  /* 0x000000ffff417224 */ /* 0x000fc600078e000a */
[----:B------:R-:W3:Y:S01]  /*5c820*/  LDL.LU R12, [R1+0x560] ;  /* 0x00056000010c7983 */ /* 0x000ee20000300800 */
[----:B------:R-:W-:-:S03]  /*5c830*/  IMAD.MOV.U32 R64, RZ, RZ, R9 ;  /* 0x000000ffff407224 */ /* 0x000fc600078e0009 */
[----:B------:R-:W3:Y:S01]  /*5c840*/  LDL.LU R11, [R1+0x1fd8] ;  /* 0x001fd800010b7983 */ /* 0x000ee20000300800 */
[----:B------:R-:W-:-:S03]  /*5c850*/  IMAD.MOV.U32 R67, RZ, RZ, R8 ;  /* 0x000000ffff437224 */ /* 0x000fc600078e0008 */
[----:B------:R-:W3:Y:S04]  /*5c860*/  LDL.LU R10, [R1+0x564] ;  /* 0x00056400010a7983 */ /* 0x000ee80000300800 */
[----:B------:R-:W3:Y:S04]  /*5c870*/  LDL.LU R9, [R1+0x1fdc] ;  /* 0x001fdc0001097983 */ /* 0x000ee80000300800 */
[----:B------:R-:W3:Y:S01]  /*5c880*/  LDL.LU R8, [R1+0x1fd4] ;  /* 0x001fd40001087983 */ /* 0x000ee20000300800 */
[----:B----4-:R-:W-:Y:S02]  /*5c890*/  IMAD.MOV.U32 R66, RZ, RZ, R7 ;  /* 0x000000ffff427224 */ /* 0x010fe400078e0007 */
[----:B--2---:R-:W-:-:S02]  /*5c8a0*/  IMAD.MOV.U32 R7, RZ, RZ, R6 ;  /* 0x000000ffff077224 */ /* 0x004fc400078e0006 */
[----:B------:R-:W-:Y:S02]  /*5c8b0*/  IMAD.MOV.U32 R6, RZ, RZ, R0 ;  /* 0x000000ffff067224 */ /* 0x000fe400078e0000 */
[----:B------:R-:W2:Y:S04]  /*5c8c0*/  LDL.LU R0, [R1+0x1fe0] ;  /* 0x001fe00001007983 */ /* 0x000ea80000300800 */
[----:B------:R-:W-:Y:S04]  /*5c8d0*/  STL.64 [R1+0x78], R64 ;  /* 0x0000784001007387 */ /* 0x000fe80000100a00 */
[----:B------:R-:W-:Y:S04]  /*5c8e0*/  STL.64 [R1+0x3098], R64 ;  /* 0x0030984001007387 */ /* 0x000fe80000100a00 */
[----:B------:R-:W-:Y:S04]  /*5c8f0*/  STL.64 [R1+0x518], R66 ;  /* 0x0005184201007387 */ /* 0x000fe80000100a00 */
[----:B------:R-:W-:Y:S04]  /*5c900*/  STL [R1+0x30b0], R66 ;  /* 0x0030b04201007387 */ /* 0x000fe80000100800 */
[----:B------:R-:W-:Y:S04]  /*5c910*/  STL [R1+0x30a0], R67 ;  /* 0x0030a04301007387 */ /* 0x000fe80000100800 */
[----:B------:R-:W-:Y:S04]  /*5c920*/  STL.64 [R1+0x80], R6 ;  /* 0x0000800601007387 */ /* 0x000fe80000100a00 */
[----:B------:R0:W-:Y:S01]  /*5c930*/  STL.64 [R1+0x30a8], R6 ;  /* 0x0030a80601007387 */ /* 0x0001e20000100a00 */
[----:B------:R-:W-:-:S02]  /*5c940*/  IMAD.MOV.U32 R69, RZ, RZ, R18 ;  /* 0x000000ffff457224 */ /* 0x000fc400078e0012 */
[----:B------:R-:W-:Y:S02]  /*5c950*/  IMAD.MOV.U32 R68, RZ, RZ, R17 ;  /* 0x000000ffff447224 */ /* 0x000fe400078e0011 */
[----:B------:R-:W-:-:S03]  /*5c960*/  IMAD.MOV.U32 R71, RZ, RZ, R16 ;  /* 0x000000ffff477224 */ /* 0x000fc600078e0010 */
[----:B------:R-:W-:Y:S01]  /*5c970*/  STL.64 [R1+0x530], R68 ;  /* 0x0005304401007387 */ /* 0x000fe20000100a00 */
[----:B------:R-:W-:-:S03]  /*5c980*/  IMAD.MOV.U32 R70, RZ, RZ, R15 ;  /* 0x000000ffff467224 */ /* 0x000fc600078e000f */
[----:B------:R-:W-:Y:S04]  /*5c990*/  STL.64 [R1+0x30b8], R68 ;  /* 0x0030b84401007387 */ /* 0x000fe80000100a00 */
[----:B------:R-:W4:Y:S04]  /*5c9a0*/  LDL.LU R16, [R1+0x570] ;  /* 0x0005700001107983 */ /* 0x000f280000300800 */
[----:B------:R-:W4:Y:S04]  /*5c9b0*/  LDL.LU R15, [R1+0x1fc8] ;  /* 0x001fc800010f7983 */ /* 0x000f280000300800 */
[----:B0-----:R-:W4:Y:S04]  /*5c9c0*/  LDL.LU R7, [R1+0x1fc4] ;  /* 0x001fc40001077983 */ /* 0x001f280000300800 */
[----:B------:R-:W4:Y:S01]  /*5c9d0*/  LDL.LU R6, [R1+0x1fcc] ;  /* 0x001fcc0001067983 */ /* 0x000f220000300800 */
        /* <DEDUP_REMOVED lines=9> */
[----:B------:R-:W-:Y:S04]  /*5ca70*/  STL [R1+0x30d0], R70 ;  /* 0x0030d04601007387 */ /* 0x000fe80000100800 */
[----:B------:R-:W-:Y:S04]  /*5ca80*/  STL [R1+0x30c0], R71 ;  /* 0x0030c04701007387 */ /* 0x000fe80000100800 */
[----:B------:R-:W-:Y:S04]  /*5ca90*/  STL.64 [R1+0x540], R18 ;  /* 0x0005401201007387 */ /* 0x000fe80000100a00 */
[----:B------:R0:W-:Y:S04]  /*5caa0*/  STL.64 [R1+0x30c8], R18 ;  /* 0x0030c81201007387 */ /* 0x0001e80000100a00 */
[----:B------:R-:W-:Y:S04]  /*5cab0*/  STL.64 [R1+0x90], R26 ;  /* 0x0000901a01007387 */ /* 0x000fe80000100a00 */
[----:B------:R-:W-:Y:S01]  /*5cac0*/  STL.64 [R1+0x30d8], R26 ;  /* 0x0030d81a01007387 */ /* 0x000fe20000100a00 */
[----:B------:R-:W-:-:S02]  /*5cad0*/  IMAD.MOV.U32 R45, RZ, RZ, R14 ;  /* 0x000000ffff2d7224 */ /* 0x000fc400078e000e */
[----:B------:R-:W-:-:S05]  /*5cae0*/  IMAD.MOV.U32 R44, RZ, RZ, R13 ;  /* 0x000000ffff2c7224 */ /* 0x000fca00078e000d */
[----:B------:R-:W-:Y:S04]  /*5caf0*/  STL.64 [R1+0x548], R44 ;  /* 0x0005482c01007387 */ /* 0x000fe80000100a00 */
[----:B------:R-:W-:Y:S04]  /*5cb00*/  STL [R1+0x30f0], R44 ;  /* 0x0030f02c01007387 */ /* 0x000fe80000100800 */
[----:B------:R-:W-:Y:S01]  /*5cb10*/  STL [R1+0x30e0], R45 ;  /* 0x0030e02d01007387 */ /* 0x000fe20000100800 */
[----:B------:R-:W-:-:S03]  /*5cb20*/  IMAD.MOV.U32 R50, RZ, RZ, R11 ;  /* 0x000000ffff327224 */ /* 0x000fc600078e000b */
[----:B------:R-:W3:Y:S01]  /*5cb30*/  LDL.LU R14, [R1+0x594] ;  /* 0x00059400010e7983 */ /* 0x000ee20000300800 */
[----:B------:R-:W-:-:S03]  /*5cb40*/  IMAD.MOV.U32 R63, RZ, RZ, R10 ;  /* 0x000000ffff3f7224 */ /* 0x000fc600078e000a */
        /* <DEDUP_REMOVED lines=9> */
[----:B--2---:R-:W-:-:S03]  /*5cbe0*/  IMAD.MOV.U32 R92, RZ, RZ, R0 ;  /* 0x000000ffff5c7224 */ /* 0x004fc600078e0000 */
[----:B------:R-:W2:Y:S04]  /*5cbf0*/  LDL.LU R0, [R1+0x1fac] ;  /* 0x001fac0001007983 */ /* 0x000ea80000300800 */
[----:B------:R-:W-:Y:S04]  /*5cc00*/  STL.64 [R1+0x98], R50 ;  /* 0x0000983201007387 */ /* 0x000fe80000100a00 */
[----:B------:R-:W-:Y:S04]  /*5cc10*/  STL.64 [R1+0x30e8], R50 ;  /* 0x0030e83201007387 */ /* 0x000fe80000100a00 */
[----:B------:R-:W-:Y:S04]  /*5cc20*/  STL.64 [R1+0x560], R62 ;  /* 0x0005603e01007387 */ /* 0x000fe80000100a00 */
[----:B------:R-:W-:Y:S04]  /*5cc30*/  STL.64 [R1+0x30f8], R62 ;  /* 0x0030f83e01007387 */ /* 0x000fe80000100a00 */
[----:B------:R-:W-:Y:S04]  /*5cc40*/  STL.64 [R1+0xa0], R92 ;  /* 0x0000a05c01007387 */ /* 0x000fe80000100a00 */
[----:B------:R-:W-:Y:S04]  /*5cc50*/  STL [R1+0x3110], R92 ;  /* 0x0031105c01007387 */ /* 0x000fe80000100800 */
[----:B------:R-:W-:Y:S01]  /*5cc60*/  STL [R1+0x3100], R93 ;  /* 0x0031005d01007387 */ /* 0x000fe20000100800 */
[----:B----4-:R-:W-:-:S02]  /*5cc70*/  IMAD.MOV.U32 R109, RZ, RZ, R16 ;  /* 0x000000ffff6d7224 */ /* 0x010fc400078e0010 */
[----:B------:R-:W-:-:S05]  /*5cc80*/  IMAD.MOV.U32 R108, RZ, RZ, R15 ;  /* 0x000000ffff6c7224 */ /* 0x000fca00078e000f */
[----:B------:R-:W-:Y:S04]  /*5cc90*/  STL.64 [R1+0x570], R108 ;  /* 0x0005706c01007387 */ /* 0x000fe80000100a00 */
[----:B------:R-:W-:Y:S04]  /*5cca0*/  STL.64 [R1+0x3108], R108 ;  /* 0x0031086c01007387 */ /* 0x000fe80000100a00 */
[----:B0-----:R-:W4:Y:S04]  /*5ccb0*/  LDL.LU R18, [R1+0x5a8] ;  /* 0x0005a80001127983 */ /* 0x001f280000300800 */
[----:B------:R-:W4:Y:S01]  /*5ccc0*/  LDL.LU R17, [R1+0x1fb0] ;  /* 0x001fb00001117983 */ /* 0x000f220000300800 */
[----:B------:R-:W-:-:S02]  /*5ccd0*/  IMAD.MOV.U32 R121, RZ, RZ, R7 ;  /* 0x000000ffff797224 */ /* 0x000fc400078e0007 */
[----:B------:R-:W-:Y:S01]  /*5cce0*/  IMAD.MOV.U32 R120, RZ, RZ, R6 ;  /* 0x000000ffff787224 */ /* 0x000fe200078e0006 */
[----:B------:R-:W4:Y:S04]  /*5ccf0*/  LDL.LU R7, [R1+0x5c0] ;  /* 0x0005c00001077983 */ /* 0x000f280000300800 */
        /* <DEDUP_REMOVED lines=19> */
[----:B------:R-:W-:Y:S01]  /*5ce30*/  STL.64 [R1+0x3138], R30 ;  /* 0x0031381e01007387 */ /* 0x000fe20000100a00 */
[----:B------:R-:W-:-:S03]  /*5ce40*/  IMAD.MOV.U32 R128, RZ, RZ, R9 ;  /* 0x000000ffff807224 */ /* 0x000fc600078e0009 */
[----:B------:R-:W3:Y:S01]  /*5ce50*/  LDL.LU R9, [R1+0x5d0] ;  /* 0x0005d00001097983 */ /* 0x000ee20000300800 */
[----:B------:R-:W-:-:S03]  /*5ce60*/  IMAD.MOV.U32 R131, RZ, RZ, R8 ;  /* 0x000000ffff837224 */ /* 0x000fc600078e0008 */
[----:B------:R-:W3:Y:S01]  /*5ce70*/  LDL.LU R8, [R1+0x1f88] ;  /* 0x001f880001087983 */ /* 0x000ee20000300800 */
[----:B------:R-:W-:-:S03]  /*5ce80*/  IMAD.MOV.U32 R129, RZ, RZ, R12 ;  /* 0x000000ffff817224 */ /* 0x000fc600078e000c */
[----:B------:R-:W3:Y:S04]  /*5ce90*/  LDL.LU R16, [R1+0x1f84] ;  /* 0x001f840001107983 */ /* 0x000ee80000300800 */
[----:B------:R-:W3:Y:S04]  /*5cea0*/  LDL.LU R15, [R1+0x1f8c] ;  /* 0x001f8c00010f7983 */ /* 0x000ee80000300800 */
[----:B------:R-:W3:Y:S04]  /*5ceb0*/  LDL.LU R14, [R1+0x5d8] ;  /* 0x0005d800010e7983 */ /* 0x000ee80000300800 */
[----:B------:R-:W3:Y:S04]  /*5cec0*/  LDL.LU R13, [R1+0x1f90] ;  /* 0x001f9000010d7983 */ /* 0x000ee80000300800 */
[----:B------:R-:W3:Y:S01]  /*5ced0*/  LDL.LU R12, [R1+0x5f0] ;  /* 0x0005f000010c7983 */ /* 0x000ee20000300800 */
[----:B--2---:R-:W-:-:S03]  /*5cee0*/  IMAD.MOV.U32 R130, RZ, RZ, R0 ;  /* 0x000000ffff827224 */ /* 0x004fc600078e0000 */
[----:B------:R-:W2:Y:S04]  /*5cef0*/  LDL.LU R0, [R1+0x1f78] ;  /* 0x001f780001007983 */ /* 0x000ea80000300800 */
[----:B------:R-:W-:Y:S04]  /*5cf00*/  STL.64 [R1+0xb8], R10 ;  /* 0x0000b80a01007387 */ /* 0x000fe80000100a00 */
[----:B------:R-:W-:Y:S04]  /*5cf10*/  STL [R1+0x3150], R10 ;  /* 0x0031500a01007387 */ /* 0x000fe80000100800 */
[----:B------:R0:W-:Y:S04]  /*5cf20*/  STL [R1+0x3140], R11 ;  /* 0x0031400b01007387 */ /* 0x0001e80000100800 */
[----:B------:R-:W-:Y:S04]  /*5cf30*/  STL.64 [R1+0x5a0], R128 ;  /* 0x0005a08001007387 */ /* 0x000fe80000100a00 */
[----:B------:R-:W-:Y:S04]  /*5cf40*/  STL.64 [R1+0x3148], R128 ;  /* 0x0031488001007387 */ /* 0x000fe80000100a00 */
[----:B------:R-:W-:Y:S04]  /*5cf50*/  STL.64 [R1+0xc0], R130 ;  /* 0x0000c08201007387 */ /* 0x000fe80000100a00 */
[----:B------:R-:W-:Y:S01]  /*5cf60*/  STL.64 [R1+0x3158], R130 ;  /* 0x0031588201007387 */ /* 0x000fe20000100a00 */
[----:B----4-:R-:W-:-:S02]  /*5cf70*/  IMAD.MOV.U32 R155, RZ, RZ, R18 ;  /* 0x000000ffff9b7224 */ /* 0x010fc400078e0012 */
[----:B------:R-:W-:-:S05]  /*5cf80*/  IMAD.MOV.U32 R154, RZ, RZ, R17 ;  /* 0x000000ffff9a7224 */ /* 0x000fca00078e0011 */
[----:B------:R-:W-:Y:S04]  /*5cf90*/  STL.64 [R1+0x5a8], R154 ;  /* 0x0005a89a01007387 */ /* 0x000fe80000100a00 */
[----:B------:R-:W-:Y:S04]  /*5cfa0*/  STL [R1+0x3170], R154 ;  /* 0x0031709a01007387 */ /* 0x000fe80000100800 */
[----:B------:R-:W-:Y:S04]  /*5cfb0*/  STL [R1+0x3160], R155 ;  /* 0x0031609b01007387 */ /* 0x000fe80000100800 */
[----:B------:R-:W4:Y:S04]  /*5cfc0*/  LDL.LU R18, [R1+0x5f4] ;  /* 0x0005f40001127983 */ /* 0x000f280000300800 */
        /* <DEDUP_REMOVED lines=24> */
[----:B------:R-:W3:Y:S01]  /*5d150*/  LDL.LU R13, [R1+0x608] ;  /* 0x00060800010d7983 */ /* 0x000ee20000300800 */
[----:B------:R-:W-:-:S03]  /*5d160*/  IMAD.MOV.U32 R133, RZ, RZ, R12 ;  /* 0x000000ffff857224 */ /* 0x000fc600078e000c */
[----:B------:R-:W3:Y:S04]  /*5d170*/  LDL.LU R12, [R1+0x1f70] ;  /* 0x001f7000010c7983 */ /* 0x000ee80000300800 */
[----:B------:R-:W3:Y:S01]  /*5d180*/  LDL.LU R16, [R1+0x620] ;  /* 0x0006200001107983 */ /* 0x000ee20000300800 */
[----:B------:R-:W-:Y:S02]  /*5d190*/  IMAD.MOV.U32 R156, RZ, RZ, R15 ;  /* 0x000000ffff9c7224 */ /* 0x000fe400078e000f */
[----:B------:R-:W-:Y:S01]  /*5d1a0*/  IMAD.MOV.U32 R81, RZ, RZ, R14 ;  /* 0x000000ffff517224 */ /* 0x000fe200078e000e */
[----:B------:R-:W3:Y:S04]  /*5d1b0*/  LDL.LU R15, [R1+0x1f58] ;  /* 0x001f5800010f7983 */ /* 0x000ee80000300800 */
[----:B------:R-:W3:Y:S04]  /*5d1c0*/  LDL.LU R14, [R1+0x624] ;  /* 0x00062400010e7983 */ /* 0x000ee80000300800 */
[----:B0-----:R-:W3:Y:S04]  /*5d1d0*/  LDL.LU R11, [R1+0x1f5c] ;  /* 0x001f5c00010b7983 */ /* 0x001ee80000300800 */
        /* <DEDUP_REMOVED lines=14> */
[----:B-1----:R-:W4:Y:S04]  /*5d2c0*/  LDL.LU R9, [R1+0x108] ;  /* 0x0001080001097983 */ /* 0x002f280000300800 */
[----:B------:R-:W4:Y:S01]  /*5d2d0*/  LDL.LU R8, [R1+0x630] ;  /* 0x0006300001087983 */ /* 0x000f220000300800 */
[----:B------:R-:W-:-:S02]  /*5d2e0*/  IMAD.MOV.U32 R37, RZ, RZ, R7 ;  /* 0x000000ffff257224 */ /* 0x000fc400078e0007 */
[----:B------:R-:W-:Y:S01]  /*5d2f0*/  IMAD.MOV.U32 R36, RZ, RZ, R6 ;  /* 0x000000ffff247224 */ /* 0x000fe200078e0006 */
[----:B------:R-:W4:Y:S04]  /*5d300*/  LDL.LU R7, [R1+0x10c] ;  /* 0x00010c0001077983 */ /* 0x000f280000300800 */
[----:B------:R-:W4:Y:S01]  /*5d310*/  LDL.LU R6, [R1+0x1f50] ;  /* 0x001f500001067983 */ /* 0x000f220000300800 */
[----:B---3--:R-:W-:Y:S02]  /*5d320*/  IMAD.MOV.U32 R137, RZ, RZ, R5 ;  /* 0x000000ffff897224 */ /* 0x008fe400078e0005 */
[----:B------:R-:W-:Y:S02]  /*5d330*/  IMAD.MOV.U32 R136, RZ, RZ, R4 ;  /* 0x000000ffff887224 */ /* 0x000fe400078e0004 */
[----:B------:R-:W-:-:S02]  /*5d340*/  IMAD.MOV.U32 R83, RZ, RZ, R3 ;  /* 0x000000ffff537224 */ /* 0x000fc400078e0003 */
[----:B------:R-:W3:Y:S01]  /*5d350*/  LDL.LU R3, [R1+0x638] ;  /* 0x0006380001037983 */ /* 0x000ee20000300800 */
[----:B------:R-:W-:-:S03]  /*5d360*/  IMAD.MOV.U32 R82, RZ, RZ, R2 ;  /* 0x000000ffff527224 */ /* 0x000fc600078e0002 */
[----:B------:R-:W3:Y:S04]  /*5d370*/  LDL.LU R2, [R1+0x1f54] ;  /* 0x001f540001027983 */ /* 0x000ee80000300800 */
[----:B------:R-:W3:Y:S04]  /*5d380*/  LDL.LU R5, [R1+0x110] ;  /* 0x0001100001057983 */ /* 0x000ee80000300800 */
[----:B------:R-:W3:Y:S04]  /*5d390*/  LDL.LU R4, [R1+0x1f44] ;  /* 0x001f440001047983 */ /* 0x000ee80000300800 */
[----:B------:R-:W-:Y:S04]  /*5d3a0*/  STL.64 [R1+0xe8], R36 ;  /* 0x0000e82401007387 */ /* 0x000fe80000100a00 */
[----:B------:R-:W-:Y:S04]  /*5d3b0*/  STL.64 [R1+0x31c0], R36 ;  /* 0x0031c02401007387 */ /* 0x000fe80000100a00 */
[----:B------:R-:W-:Y:S04]  /*5d3c0*/  STL.64 [R1+0x600], R136 ;  /* 0x0006008801007387 */ /* 0x000fe80000100a00 */
[----:B------:R-:W-:Y:S04]  /*5d3d0*/  STL [R1+0x31c8], R137 ;  /* 0x0031c88901007387 */ /* 0x000fe80000100800 */
[----:B------:R-:W-:Y:S04]  /*5d3e0*/  STL [R1+0x31d8], R136 ;  /* 0x0031d88801007387 */ /* 0x000fe80000100800 */
[----:B------:R-:W-:Y:S04]  /*5d3f0*/  STL.64 [R1+0xf0], R82 ;  /* 0x0000f05201007387 */ /* 0x000fe80000100a00 */
[----:B------:R-:W-:Y:S04]  /*5d400*/  STL.64 [R1+0x31d0], R82 ;  /* 0x0031d05201007387 */ /* 0x000fe80000100a00 */
[----:B------:R-:W-:Y:S04]  /*5d410*/  STL.64 [R1+0x608], R12 ;  /* 0x0006080c01007387 */ /* 0x000fe80000100a00 */
[----:B------:R0:W-:Y:S04]  /*5d420*/  STL.64 [R1+0x31e0], R12 ;  /* 0x0031e00c01007387 */ /* 0x0001e80000100a00 */
[----:B------:R-:W3:Y:S04]  /*5d430*/  LDL.LU R20, [R1+0x640] ;  /* 0x0006400001147983 */ /* 0x000ee80000300800 */
[----:B------:R-:W3:Y:S01]  /*5d440*/  LDL.LU R19, [R1+0x1f48] ;  /* 0x001f480001137983 */ /* 0x000ee20000300800 */
[----:B------:R-:W-:-:S03]  /*5d450*/  IMAD.MOV.U32 R85, RZ, RZ, R16 ;  /* 0x000000ffff557224 */ /* 0x000fc600078e0010 */
[----:B------:R-:W3:Y:S04]  /*5d460*/  LDL.LU R18, [R1+0x118] ;  /* 0x0001180001127983 */ /* 0x000ee80000300800 */
[----:B------:R-:W3:Y:S04]  /*5d470*/  LDL.LU R17, [R1+0x1f4c] ;  /* 0x001f4c0001117983 */ /* 0x000ee80000300800 */
[----:B------:R-:W3:Y:S01]  /*5d480*/  LDL.LU R16, [R1+0x120] ;  /* 0x0001200001107983 */ /* 0x000ee20000300800 */
[----:B------:R-:W-:-:S03]  /*5d490*/  IMAD.MOV.U32 R39, RZ, RZ, R10 ;  /* 0x000000ffff277224 */ /* 0x000fc600078e000a */
[----:B0-----:R-:W3:Y:S04]  /*5d4a0*/  LDL.LU R13, [R1+0x648] ;  /* 0x00064800010d7983 */ /* 0x001ee80000300800 */
[----:B------:R-:W3:Y:S01]  /*5d4b0*/  LDL.LU R10, [R1+0x124] ;  /* 0x00012400010a7983 */ /* 0x000ee20000300800 */
[----:B--2---:R-:W-:-:S03]  /*5d4c0*/  IMAD.MOV.U32 R38, RZ, RZ, R0 ;  /* 0x000000ffff267224 */ /* 0x004fc600078e0000 */
[----:B------:R-:W2:Y:S01]  /*5d4d0*/  LDL.LU R0, [R1+0x1f3c] ;  /* 0x001f3c0001007983 */ /* 0x000ea20000300800 */
[----:B------:R-:W-:Y:S02]  /*5d4e0*/  IMAD.MOV.U32 R84, RZ, RZ, R15 ;  /* 0x000000ffff547224 */ /* 0x000fe400078e000f */
[----:B------:R-:W-:Y:S02]  /*5d4f0*/  IMAD.MOV.U32 R86, RZ, RZ, R11 ;  /* 0x000000ffff567224 */ /* 0x000fe400078e000b */
[----:B------:R-:W-:Y:S01]  /*5d500*/  IMAD.MOV.U32 R87, RZ, RZ, R14 ;  /* 0x000000ffff577224 */ /* 0x000fe200078e000e */
[----:B------:R-:W-:Y:S04]  /*5d510*/  STL.64 [R1+0xf8], R84 ;  /* 0x0000f85401007387 */ /* 0x000fe80000100a00 */
[----:B------:R-:W-:Y:S04]  /*5d520*/  STL [R1+0x31f8], R84 ;  /* 0x0031f85401007387 */ /* 0x000fe80000100800 */
[----:B------:R-:W-:Y:S04]  /*5d530*/  STL [R1+0x31e8], R85 ;  /* 0x0031e85501007387 */ /* 0x000fe80000100800 */
        /* <DEDUP_REMOVED lines=8> */
[----:B------:R0:W-:Y:S04]  /*5d5c0*/  STL [R1+0x3208], R15 ;  /* 0x0032080f01007387 */ /* 0x0001e80000100800 */
[----:B------:R-:W4:Y:S04]  /*5d5d0*/  LDL.LU R12, [R1+0x650] ;  /* 0x00065000010c7983 */ /* 0x000f280000300800 */
[----:B------:R-:W4:Y:S01]  /*5d5e0*/  LDL.LU R11, [R1+0x1f40] ;  /* 0x001f4000010b7983 */ /* 0x000f220000300800 */
[----:B------:R-:W-:-:S02]  /*5d5f0*/  IMAD.MOV.U32 R34, RZ, RZ, R6 ;  /* 0x000000ffff227224 */ /* 0x000fc400078e0006 */
[----:B------:R-:W-:Y:S01]  /*5d600*/  IMAD.MOV.U32 R35, RZ, RZ, R7 ;  /* 0x000000ffff237224 */ /* 0x000fe200078e0007 */
[----:B------:R-:W4:Y:S04]  /*5d610*/  LDL.LU R9, [R1+0x128] ;  /* 0x0001280001097983 */ /* 0x000f280000300800 */
[----:B------:R-:W4:Y:S04]  /*5d620*/  LDL.LU R8, [R1+0x1f30] ;  /* 0x001f300001087983 */ /* 0x000f280000300800 */
[----:B------:R-:W4:Y:S04]  /*5d630*/  LDL.LU R7, [R1+0x658] ;  /* 0x0006580001077983 */ /* 0x000f280000300800 */
[----:B------:R-:W4:Y:S01]  /*5d640*/  LDL.LU R6, [R1+0x1f34] ;  /* 0x001f340001067983 */ /* 0x000f220000300800 */
[----:B---3--:R-:W-:-:S03]  /*5d650*/  IMAD.MOV.U32 R73, RZ, RZ, R5 ;  /* 0x000000ffff497224 */ /* 0x008fc600078e0005 */
[----:B------:R-:W3:Y:S01]  /*5d660*/  LDL.LU R5, [R1+0x130] ;  /* 0x0001300001057983 */ /* 0x000ee20000300800 */
[----:B------:R-:W-:-:S03]  /*5d670*/  IMAD.MOV.U32 R72, RZ, RZ, R4 ;  /* 0x000000ffff487224 */ /* 0x000fc600078e0004 */
[----:B------:R-:W3:Y:S04]  /*5d680*/  LDL.LU R4, [R1+0x1f38] ;  /* 0x001f380001047983 */ /* 0x000ee80000300800 */
[----:B------:R-:W-:Y:S04]  /*5d690*/  STL.64 [R1+0x108], R34 ;  /* 0x0001082201007387 */ /* 0x000fe80000100a00 */
[----:B------:R-:W-:Y:S04]  /*5d6a0*/  STL.64 [R1+0x3210], R34 ;  /* 0x0032102201007387 */ /* 0x000fe80000100a00 */
[----:B------:R-:W-:Y:S04]  /*5d6b0*/  STL.64 [R1+0x638], R2 ;  /* 0x0006380201007387 */ /* 0x000fe80000100a00 */
[----:B------:R1:W-:Y:S04]  /*5d6c0*/  STL.64 [R1+0x3220], R2 ;  /* 0x0032200201007387 */ /* 0x0003e80000100a00 */
[----:B------:R-:W-:Y:S04]  /*5d6d0*/  STL.64 [R1+0x110], R72 ;  /* 0x0001104801007387 */ /* 0x000fe80000100a00 */
[----:B------:R-:W-:Y:S04]  /*5d6e0*/  STL [R1+0x3238], R72 ;  /* 0x0032384801007387 */ /* 0x000fe80000100800 */
[----:B------:R-:W-:Y:S01]  /*5d6f0*/  STL [R1+0x3228], R73 ;  /* 0x0032284901007387 */ /* 0x000fe20000100800 */
[----:B------:R-:W-:-:S02]  /*5d700*/  IMAD.MOV.U32 R77, RZ, RZ, R20 ;  /* 0x000000ffff4d7224 */ /* 0x000fc400078e0014 */
[----:B------:R-:W-:-:S05]  /*5d710*/  IMAD.MOV.U32 R76, RZ, RZ, R19 ;  /* 0x000000ffff4c7224 */ /* 0x000fca00078e0013 */
[----:B------:R-:W-:Y:S04]  /*5d720*/  STL.64 [R1+0x640], R76 ;  /* 0x0006404c01007387 */ /* 0x000fe80000100a00 */
[----:B------:R-:W-:Y:S01]  /*5d730*/  STL.64 [R1+0x3230], R76 ;  /* 0x0032304c01007387 */ /* 0x000fe20000100a00 */
[----:B------:R-:W-:-:S03]  /*5d740*/  IMAD.MOV.U32 R95, RZ, RZ, R16 ;  /* 0x000000ffff5f7224 */ /* 0x000fc600078e0010 */
[----:B------:R-:W3:Y:S04]  /*5d750*/  LDL.LU R16, [R1+0x138] ;  /* 0x0001380001107983 */ /* 0x000ee80000300800 */
[----:B0-----:R-:W3:Y:S01]  /*5d760*/  LDL.LU R15, [R1+0x660] ;  /* 0x00066000010f7983 */ /* 0x001ee20000300800 */
[----:B------:R-:W-:Y:S02]  /*5d770*/  IMAD.MOV.U32 R94, RZ, RZ, R13 ;  /* 0x000000ffff5e7224 */ /* 0x000fe400078e000d */
[----:B------:R-:W-:Y:S01]  /*5d780*/  IMAD.MOV.U32 R119, RZ, RZ, R10 ;  /* 0x000000ffff777224 */ /* 0x000fe200078e000a */
[----:B------:R-:W3:Y:S04]  /*5d790*/  LDL.LU R14, [R1+0x13c] ;  /* 0x00013c00010e7983 */ /* 0x000ee80000300800 */
[----:B------:R-:W3:Y:S04]  /*5d7a0*/  LDL.LU R13, [R1+0x1f28] ;  /* 0x001f2800010d7983 */ /* 0x000ee80000300800 */
[----:B------:R-:W3:Y:S04]  /*5d7b0*/  LDL.LU R10, [R1+0x668] ;  /* 0x00066800010a7983 */ /* 0x000ee80000300800 */
[----:B-1----:R-:W3:Y:S04]  /*5d7c0*/  LDL.LU R3, [R1+0x1f2c] ;  /* 0x001f2c0001037983 */ /* 0x002ee80000300800 */
[----:B------:R-:W3:Y:S01]  /*5d7d0*/  LDL.LU R2, [R1+0x140] ;  /* 0x0001400001027983 */ /* 0x000ee20000300800 */
[----:B--2---:R-:W-:-:S03]  /*5d7e0*/  IMAD.MOV.U32 R118, RZ, RZ, R0 ;  /* 0x000000ffff767224 */ /* 0x004fc600078e0000 */
[----:B------:R-:W2:Y:S01]  /*5d7f0*/  LDL.LU R0, [R1+0x1f1c] ;  /* 0x001f1c0001007983 */ /* 0x000ea20000300800 */
[----:B------:R-:W-:Y:S02]  /*5d800*/  IMAD.MOV.U32 R78, RZ, RZ, R17 ;  /* 0x000000ffff4e7224 */ /* 0x000fe400078e0011 */
[----:B------:R-:W-:-:S05]  /*5d810*/  IMAD.MOV.U32 R79, RZ, RZ, R18 ;  /* 0x000000ffff4f7224 */ /* 0x000fca00078e0012 */
[----:B------:R-:W-:Y:S04]  /*5d820*/  STL.64 [R1+0x118], R78 ;  /* 0x0001184e01007387 */ /* 0x000fe80000100a00 */
[----:B------:R-:W-:Y:S04]  /*5d830*/  STL.64 [R1+0x3240], R78 ;  /* 0x0032404e01007387 */ /* 0x000fe80000100a00 */
[----:B------:R-:W-:Y:S04]  /*5d840*/  STL.64 [R1+0x648], R94 ;  /* 0x0006485e01007387 */ /* 0x000fe80000100a00 */
[----:B------:R-:W-:Y:S04]  /*5d850*/  STL [R1+0x3258], R94 ;  /* 0x0032585e01007387 */ /* 0x000fe80000100800 */
[----:B------:R-:W-:Y:S04]  /*5d860*/  STL [R1+0x3248], R95 ;  /* 0x0032485f01007387 */ /* 0x000fe80000100800 */
[----:B------:R-:W-:Y:S04]  /*5d870*/  STL.64 [R1+0x120], R118 ;  /* 0x0001207601007387 */ /* 0x000fe80000100a00 */
[----:B------:R-:W-:Y:S01]  /*5d880*/  STL.64 [R1+0x3250], R118 ;  /* 0x0032507601007387 */ /* 0x000fe20000100a00 */
[----:B----4-:R-:W-:-:S02]  /*5d890*/  IMAD.MOV.U32 R127, RZ, RZ, R12 ;  /* 0x000000ffff7f7224 */ /* 0x010fc400078e000c */
[----:B------:R-:W-:-:S05]  /*5d8a0*/  IMAD.MOV.U32 R126, RZ, RZ, R11 ;  /* 0x000000ffff7e7224 */ /* 0x000fca00078e000b */
[----:B------:R-:W-:Y:S04]  /*5d8b0*/  STL.64 [R1+0x650], R126 ;  /* 0x0006507e01007387 */ /* 0x000fe80000100a00 */
[----:B------:R-:W-:Y:S04]  /*5d8c0*/  STL.64 [R1+0x3260], R126 ;  /* 0x0032607e01007387 */ /* 0x000fe80000100a00 */
[----:B------:R-:W4:Y:S04]  /*5d8d0*/  LDL.LU R12, [R1+0x670] ;  /* 0x00067000010c7983 */ /* 0x000f280000300800 */
[----:B------:R-:W4:Y:S01]  /*5d8e0*/  LDL.LU R11, [R1+0x1f20] ;  /* 0x001f2000010b7983 */ /* 0x000f220000300800 */
[----:B------:R-:W-:-:S02]  /*5d8f0*/  IMAD.MOV.U32 R135, RZ, RZ, R9 ;  /* 0x000000ffff877224 */ /* 0x000fc400078e0009 */
[----:B------:R-:W-:Y:S01]  /*5d900*/  IMAD.MOV.U32 R134, RZ, RZ, R8 ;  /* 0x000000ffff867224 */ /* 0x000fe200078e0008 */
[----:B------:R-:W4:Y:S01]  /*5d910*/  LDL.LU R9, [R1+0x148] ;  /* 0x0001480001097983 */ /* 0x000f220000300800 */
[----:B------:R-:W-:-:S03]  /*5d920*/  IMAD.MOV.U32 R89, RZ, RZ, R7 ;  /* 0x000000ffff597224 */ /* 0x000fc600078e0007 */
[----:B------:R-:W4:Y:S01]  /*5d930*/  LDL.LU R8, [R1+0x1f24] ;  /* 0x001f240001087983 */ /* 0x000f220000300800 */
[----:B------:R-:W-:Y:S02]  /*5d940*/  IMAD.MOV.U32 R88, RZ, RZ, R6 ;  /* 0x000000ffff587224 */ /* 0x000fe400078e0006 */
[----:B---3--:R-:W-:Y:S02]  /*5d950*/  IMAD.MOV.U32 R165, RZ, RZ, R5 ;  /* 0x000000ffffa57224 */ /* 0x008fe400078e0005 */
[----:B------:R-:W3:Y:S01]  /*5d960*/  LDL.LU R5, [R1+0x150] ;  /* 0x0001500001057983 */ /* 0x000ee20000300800 */
        /* <DEDUP_REMOVED lines=17> */
[----:B------:R-:W3:Y:S04]  /*5da80*/  LDL.LU R17, [R1+0x1f18] ;  /* 0x001f180001117983 */ /* 0x000ee80000300800 */
[----:B------:R-:W3:Y:S04]  /*5da90*/  LDL.LU R16, [R1+0x160] ;  /* 0x0001600001107983 */ /* 0x000ee80000300800 */
[----:B------:R-:W3:Y:S01]  /*5daa0*/  LDL.LU R15, [R1+0x1f08] ;  /* 0x001f0800010f7983 */ /* 0x000ee20000300800 */
[----:B------:R-:W-:-:S03]  /*5dab0*/  IMAD.MOV.U32 R161, RZ, RZ, R10 ;  /* 0x000000ffffa17224 */ /* 0x000fc600078e000a */
[----:B------:R-:W3:Y:S01]  /*5dac0*/  LDL.LU R10, [R1+0x688] ;  /* 0x00068800010a7983 */ /* 0x000ee20000300800 */
[----:B------:R-:W-:Y:S02]  /*5dad0*/  IMAD.MOV.U32 R160, RZ, RZ, R3 ;  /* 0x000000ffffa07224 */ /* 0x000fe400078e0003 */
[----:B------:R-:W-:Y:S01]  /*5dae0*/  IMAD.MOV.U32 R91, RZ, RZ, R2 ;  /* 0x000000ffff5b7224 */ /* 0x000fe200078e0002 */
[----:B------:R-:W3:Y:S04]  /*5daf0*/  LDL.LU R3, [R1+0x1f0c] ;  /* 0x001f0c0001037983 */ /* 0x000ee80000300800 */
        /* <DEDUP_REMOVED lines=32> */
[----:B------:R0:W-:Y:S04]  /*5dd00*/  STL [R1+0x32c8], R5 ;  /* 0x0032c80501007387 */ /* 0x0001e80000100800 */
        /* <DEDUP_REMOVED lines=8> */
[----:B------:R-:W3:Y:S04]  /*5dd90*/  LDL.LU R16, [R1+0x6a0] ;  /* 0x0006a00001107983 */ /* 0x000ee80000300800 */
        /* <DEDUP_REMOVED lines=27> */
[----:B---3--:R-:W-:Y:S02]  /*5df50*/  IMAD.MOV.U32 R59, RZ, RZ, R9 ;  /* 0x000000ffff3b7224 */ /* 0x008fe400078e0009 */
[----:B------:R-:W-:Y:S01]  /*5df60*/  IMAD.MOV.U32 R58, RZ, RZ, R8 ;  /* 0x000000ffff3a7224 */ /* 0x000fe200078e0008 */
[----:B------:R-:W3:Y:S01]  /*5df70*/  LDL.LU R11, [R1+0x1ee0] ;  /* 0x001ee000010b7983 */ /* 0x000ee20000300800 */
[----:B------:R-:W-:-:S03]  /*5df80*/  IMAD.MOV.U32 R61, RZ, RZ, R7 ;  /* 0x000000ffff3d7224 */ /* 0x000fc600078e0007 */
        /* <DEDUP_REMOVED lines=19> */
[----:B------:R-:W-:-:S03]  /*5e0c0*/  IMAD.MOV.U32 R123, RZ, RZ, R10 ;  /* 0x000000ffff7b7224 */ /* 0x000fc600078e000a */
[----:B------:R-:W3:Y:S01]  /*5e0d0*/  LDL.LU R10, [R1+0x1a4] ;  /* 0x0001a400010a7983 */ /* 0x000ee20000300800 */
[----:B------:R-:W-:Y:S02]  /*5e0e0*/  IMAD.MOV.U32 R122, RZ, RZ, R5 ;  /* 0x000000ffff7a7224 */ /* 0x000fe400078e0005 */
[----:B------:R-:W-:Y:S01]  /*5e0f0*/  IMAD.MOV.U32 R125, RZ, RZ, R4 ;  /* 0x000000ffff7d7224 */ /* 0x000fe200078e0004 */
[----:B------:R-:W3:Y:S01]  /*5e100*/  LDL.LU R5, [R1+0x1ed8] ;  /* 0x001ed80001057983 */ /* 0x000ee20000300800 */
[----:B------:R-:W-:Y:S02]  /*5e110*/  IMAD.MOV.U32 R124, RZ, RZ, R3 ;  /* 0x000000ffff7c7224 */ /* 0x000fe400078e0003 */
[----:B------:R-:W-:Y:S01]  /*5e120*/  IMAD.MOV.U32 R159, RZ, RZ, R2 ;  /* 0x000000ffff9f7224 */ /* 0x000fe200078e0002 */
        /* <DEDUP_REMOVED lines=19> */
[----:B---3--:R-:W-:Y:S01]  /*5e260*/  IMAD.MOV.U32 R24, RZ, RZ, R11 ;  /* 0x000000ffff187224 */ /* 0x008fe200078e000b */
[----:B------:R-:W3:Y:S01]  /*5e270*/  LDL.LU R12, [R1+0x1b0] ;  /* 0x0001b000010c7983 */ /* 0x000ee20000300800 */
[----:B------:R-:W-:Y:S02]  /*5e280*/  IMAD.MOV.U32 R53, RZ, RZ, R9 ;  /* 0x000000ffff357224 */ /* 0x000fe400078e0009 */
        /* <DEDUP_REMOVED lines=47> */
[----:B---3--:R-:W-:-:S02]  /*5e580*/  IMAD.MOV.U32 R28, RZ, RZ, R11 ;  /* 0x000000ffff1c7224 */ /* 0x008fc400078e000b */
        /* <DEDUP_REMOVED lines=9> */
[----:B------:R-:W-:Y:S04]  /*5e620*/  STL.64 [R1+0x1b0], R28 ;  /* 0x0001b01c01007387 */ /* 0x000fe80000100a00 */
[----:B------:R-:W-:Y:S04]  /*5e630*/  STL.64 [R1+0x33b8], R28 ;  /* 0x0033b81c01007387 */ /* 0x000fe80000100a00 */
[----:B------:R-:W-:Y:S04]  /*5e640*/  STL.64 [R1+0x6d8], R64 ;  /* 0x0006d84001007387 */ /* 0x000fe80000100a00 */
[----:B------:R-:W-:Y:S04]  /*5e650*/  STL.64 [R1+0x33c8], R64 ;  /* 0x0033c84001007387 */ /* 0x000fe80000100a00 */
[----:B------:R-:W-:Y:S04]  /*5e660*/  STL.64 [R1+0x1b8], R6 ;  /* 0x0001b80601007387 */ /* 0x000fe80000100a00 */
[----:B------:R-:W-:Y:S04]  /*5e670*/  STL [R1+0x33e0], R6 ;  /* 0x0033e00601007387 */ /* 0x000fe80000100800 */
[----:B------:R0:W-:Y:S01]  /*5e680*/  STL [R1+0x33d0], R7 ;  /* 0x0033d00701007387 */ /* 0x0001e20000100800 */
[----:B------:R-:W-:-:S02]  /*5e690*/  IMAD.MOV.U32 R69, RZ, RZ, R18 ;  /* 0x000000ffff457224 */ /* 0x000fc400078e0012 */
[----:B------:R-:W-:Y:S02]  /*5e6a0*/  IMAD.MOV.U32 R68, RZ, RZ, R17 ;  /* 0x000000ffff447224 */ /* 0x000fe400078e0011 */
[----:B------:R-:W-:-:S03]  /*5e6b0*/  IMAD.MOV.U32 R19, RZ, RZ, R10 ;  /* 0x000000ffff137224 */ /* 0x000fc600078e000a */
[----:B------:R-:W-:Y:S04]  /*5e6c0*/  STL.64 [R1+0x6e0], R68 ;  /* 0x0006e04401007387 */ /* 0x000fe80000100a00 */
[----:B------:R-:W-:Y:S04]  /*5e6d0*/  STL.64 [R1+0x33d8], R68 ;  /* 0x0033d84401007387 */ /* 0x000fe80000100a00 */
[----:B------:R-:W3:Y:S04]  /*5e6e0*/  LDL.LU R10, [R1+0x700] ;  /* 0x00070000010a7983 */ /* 0x000ee80000300800 */
[----:B0-----:R-:W3:Y:S01]  /*5e6f0*/  LDL.LU R7, [R1+0x1ea8] ;  /* 0x001ea80001077983 */ /* 0x001ee20000300800 */
[----:B------:R-:W-:-:S02]  /*5e700*/  IMAD.MOV.U32 R18, RZ, RZ, R5 ;  /* 0x000000ffff127224 */ /* 0x000fc400078e0005 */
[----:B------:R-:W-:Y:S01]  /*5e710*/  IMAD.MOV.U32 R27, RZ, RZ, R4 ;  /* 0x000000ffff1b7224 */ /* 0x000fe200078e0004 */
        /* <DEDUP_REMOVED lines=10> */
[----:B------:R0:W-:Y:S04]  /*5e7c0*/  STL.64 [R1+0x33e8], R18 ;  /* 0x0033e81201007387 */ /* 0x0001e80000100a00 */
        /* <DEDUP_REMOVED lines=11> */
[----:B---3--:R-:W-:-:S02]  /*5e880*/  IMAD.MOV.U32 R108, RZ, RZ, R13 ;  /* 0x000000ffff6c7224 */ /* 0x008fc400078e000d */
[----:B------:R-:W-:Y:S02]  /*5e890*/  IMAD.MOV.U32 R149, RZ, RZ, R9 ;  /* 0x000000ffff957224 */ /* 0x000fe400078e0009 */
[----:B------:R-:W3:Y:S01]  /*5e8a0*/  LDL.LU R9, [R1+0x1f0] ;  /* 0x0001f00001097983 */ /* 0x000ee20000300800 */
[----:B------:R-:W-:Y:S02]  /*5e8b0*/  IMAD.MOV.U32 R109, RZ, RZ, R14 ;  /* 0x000000ffff6d7224 */ /* 0x000fe400078e000e */
[----:B------:R-:W-:Y:S02]  /*5e8c0*/  IMAD.MOV.U32 R148, RZ, RZ, R8 ;  /* 0x000000ffff947224 */ /* 0x000fe400078e0008 */
        /* <DEDUP_REMOVED lines=23> */
[----:B------:R-:W-:Y:S02]  /*5ea40*/  IMAD.MOV.U32 R131, RZ, RZ, R4 ;  /* 0x000000ffff837224 */ /* 0x000fe400078e0004 */
[----:B------:R-:W-:Y:S01]  /*5ea50*/  IMAD.MOV.U32 R130, RZ, RZ, R3 ;  /* 0x000000ffff827224 */ /* 0x000fe200078e0003 */
        /* <DEDUP_REMOVED lines=19> */
[----:B0-----:R-:W4:Y:S04]  /*5eb90*/  LDL.LU R19, [R1+0x730] ;  /* 0x0007300001137983 */ /* 0x001f280000300800 */
[----:B------:R-:W4:Y:S04]  /*5eba0*/  LDL.LU R18, [R1+0x1e80] ;  /* 0x001e800001127983 */ /* 0x000f280000300800 */
[----:B------:R-:W4:Y:S04]  /*5ebb0*/  LDL.LU R17, [R1+0x210] ;  /* 0x0002100001117983 */ /* 0x000f280000300800 */
[----:B------:R-:W4:Y:S04]  /*5ebc0*/  LDL.LU R16, [R1+0x1e84] ;  /* 0x001e840001107983 */ /* 0x000f280000300800 */
[----:B------:R-:W4:Y:S01]  /*5ebd0*/  LDL.LU R15, [R1+0x218] ;  /* 0x00021800010f7983 */ /* 0x000f220000300800 */
[----:B---3--:R-:W-:-:S02]  /*5ebe0*/  IMAD.MOV.U32 R157, RZ, RZ, R14 ;  /* 0x000000ffff9d7224 */ /* 0x008fc400078e000e */
[----:B------:R-:W-:Y:S01]  /*5ebf0*/  IMAD.MOV.U32 R156, RZ, RZ, R13 ;  /* 0x000000ffff9c7224 */ /* 0x000fe200078e000d */
[----:B------:R-:W3:Y:S01]  /*5ec00*/  LDL.LU R14, [R1+0x738] ;  /* 0x00073800010e7983 */ /* 0x000ee20000300800 */
[----:B------:R-:W-:Y:S02]  /*5ec10*/  IMAD.MOV.U32 R81, RZ, RZ, R12 ;  /* 0x000000ffff517224 */ /* 0x000fe400078e000c */
[----:B------:R-:W-:Y:S01]  /*5ec20*/  IMAD.MOV.U32 R80, RZ, RZ, R11 ;  /* 0x000000ffff507224 */ /* 0x000fe200078e000b */
[----:B------:R-:W3:Y:S04]  /*5ec30*/  LDL.LU R13, [R1+0x21c] ;  /* 0x00021c00010d7983 */ /* 0x000ee80000300800 */
        /* <DEDUP_REMOVED lines=12> */
[----:B0-----:R-:W3:Y:S04]  /*5ed00*/  LDL.LU R8, [R1+0x740] ;  /* 0x0007400001087983 */ /* 0x001ee80000300800 */
        /* <DEDUP_REMOVED lines=20> */
[----:B----4-:R-:W-:-:S02]  /*5ee50*/  IMAD.MOV.U32 R45, RZ, RZ, R19 ;  /* 0x000000ffff2d7224 */ /* 0x010fc400078e0013 */
[----:B------:R-:W-:-:S05]  /*5ee60*/  IMAD.MOV.U32 R44, RZ, RZ, R18 ;  /* 0x000000ffff2c7224 */ /* 0x000fca00078e0012 */
[----:B------:R-:W-:Y:S01]  /*5ee70*/  STL.64 [R1+0x730], R44 ;  /* 0x0007302c01007387 */ /* 0x000fe20000100a00 */
[----:B------:R-:W-:-:S03]  /*5ee80*/  IMAD.MOV.U32 R66, RZ, RZ, R16 ;  /* 0x000000ffff427224 */ /* 0x000fc600078e0010 */
[----:B------:R-:W-:Y:S01]  /*5ee90*/  STL.64 [R1+0x34b0], R44 ;  /* 0x0034b02c01007387 */ /* 0x000fe20000100a00 */
[----:B------:R-:W-:-:S03]  /*5eea0*/  IMAD.MOV.U32 R71, RZ, RZ, R15 ;  /* 0x000000ffff477224 */ /* 0x000fc600078e000f */
[----:B------:R-:W4:Y:S04]  /*5eeb0*/  LDL.LU R16, [R1+0x230] ;  /* 0x0002300001107983 */ /* 0x000f280000300800 */
[----:B------:R-:W4:Y:S01]  /*5eec0*/  LDL.LU R15, [R1+0x750] ;  /* 0x00075000010f7983 */ /* 0x000f220000300800 */
[----:B------:R-:W-:Y:S02]  /*5eed0*/  IMAD.MOV.U32 R67, RZ, RZ, R17 ;  /* 0x000000ffff437224 */ /* 0x000fe400078e0011 */
[----:B---3--:R-:W-:Y:S02]  /*5eee0*/  IMAD.MOV.U32 R93, RZ, RZ, R13 ;  /* 0x000000ffff5d7224 */ /* 0x008fe400078e000d */
[----:B------:R-:W3:Y:S01]  /*5eef0*/  LDL.LU R13, [R1+0x234] ;  /* 0x00023400010d7983 */ /* 0x000ee20000300800 */
[----:B------:R-:W-:-:S02]  /*5ef00*/  IMAD.MOV.U32 R70, RZ, RZ, R14 ;  /* 0x000000ffff467224 */ /* 0x000fc400078e000e */
[----:B------:R-:W-:Y:S02]  /*5ef10*/  IMAD.MOV.U32 R92, RZ, RZ, R12 ;  /* 0x000000ffff5c7224 */ /* 0x000fe400078e000c */
[----:B------:R-:W3:Y:S04]  /*5ef20*/  LDL.LU R12, [R1+0x1e60] ;  /* 0x001e6000010c7983 */ /* 0x000ee80000300800 */
[----:B------:R-:W3:Y:S04]  /*5ef30*/  LDL.LU R14, [R1+0x758] ;  /* 0x00075800010e7983 */ /* 0x000ee80000300800 */
[----:B0-----:R-:W3:Y:S04]  /*5ef40*/  LDL.LU R11, [R1+0x1e64] ;  /* 0x001e6400010b7983 */ /* 0x001ee80000300800 */
        /* <DEDUP_REMOVED lines=50> */
[----:B------:R-:W3:Y:S04]  /*5f270*/  LDL.LU R9, [R1+0x1e48] ;  /* 0x001e480001097983 */ /* 0x000ee80000300800 */
[----:B------:R-:W-:Y:S04]  /*5f280*/  STL.64 [R1+0x230], R12 ;  /* 0x0002300c01007387 */ /* 0x000fe80000100a00 */
[----:B------:R0:W-:Y:S04]  /*5f290*/  STL.64 [R1+0x3510], R12 ;  /* 0x0035100c01007387 */ /* 0x0001e80000100a00 */
        /* <DEDUP_REMOVED lines=10> */
[----:B------:R-:W3:Y:S04]  /*5f340*/  LDL.LU R17, [R1+0x780] ;  /* 0x0007800001117983 */ /* 0x000ee80000300800 */
        /* <DEDUP_REMOVED lines=19> */
[----:B------:R-:W-:Y:S01]  /*5f480*/  STL.64 [R1+0x770], R118 ;  /* 0x0007707601007387 */ /* 0x000fe20000100a00 */
[----:B------:R-:W-:-:S03]  /*5f490*/  IMAD.MOV.U32 R127, RZ, RZ, R16 ;  /* 0x000000ffff7f7224 */ /* 0x000fc600078e0010 */
[----:B------:R-:W-:Y:S01]  /*5f4a0*/  STL [R1+0x3568], R118 ;  /* 0x0035687601007387 */ /* 0x000fe20000100800 */
[----:B------:R-:W-:-:S03]  /*5f4b0*/  IMAD.MOV.U32 R126, RZ, RZ, R15 ;  /* 0x000000ffff7e7224 */ /* 0x000fc600078e000f */
[----:B------:R-:W-:Y:S04]  /*5f4c0*/  STL [R1+0x3558], R119 ;  /* 0x0035587701007387 */ /* 0x000fe80000100800 */
[----:B------:R-:W4:Y:S04]  /*5f4d0*/  LDL.LU R16, [R1+0x790] ;  /* 0x0007900001107983 */ /* 0x000f280000300800 */
[----:B------:R-:W4:Y:S01]  /*5f4e0*/  LDL.LU R15, [R1+0x1e30] ;  /* 0x001e3000010f7983 */ /* 0x000f220000300800 */
[----:B---3--:R-:W-:-:S03]  /*5f4f0*/  IMAD.MOV.U32 R89, RZ, RZ, R14 ;  /* 0x000000ffff597224 */ /* 0x008fc600078e000e */
[----:B------:R-:W3:Y:S01]  /*5f500*/  LDL.LU R14, [R1+0x430] ;  /* 0x00043000010e7983 */ /* 0x000ee20000300800 */
[----:B------:R-:W-:-:S03]  /*5f510*/  IMAD.MOV.U32 R88, RZ, RZ, R11 ;  /* 0x000000ffff587224 */ /* 0x000fc600078e000b */
[----:B0-----:R-:W3:Y:S01]  /*5f520*/  LDL.LU R13, [R1+0x1e34] ;  /* 0x001e3400010d7983 */ /* 0x001ee20000300800 */
        /* <DEDUP_REMOVED lines=14> */
[----:B------:R-:W-:Y:S01]  /*5f610*/  STL.64 [R1+0x780], R96 ;  /* 0x0007806001007387 */ /* 0x000fe20000100a00 */
[----:B------:R-:W-:-:S03]  /*5f620*/  IMAD.MOV.U32 R161, RZ, RZ, R8 ;  /* 0x000000ffffa17224 */ /* 0x000fc600078e0008 */
[----:B------:R-:W-:Y:S01]  /*5f630*/  STL [R1+0x3590], R96 ;  /* 0x0035906001007387 */ /* 0x000fe20000100800 */
[----:B------:R-:W-:-:S03]  /*5f640*/  IMAD.MOV.U32 R160, RZ, RZ, R7 ;  /* 0x000000ffffa07224 */ /* 0x000fc600078e0007 */
[----:B------:R-:W-:Y:S04]  /*5f650*/  STL [R1+0x3580], R97 ;  /* 0x0035806101007387 */ /* 0x000fe80000100800 */
[----:B------:R-:W3:Y:S04]  /*5f660*/  LDL.LU R8, [R1+0x7a0] ;  /* 0x0007a00001087983 */ /* 0x000ee80000300800 */
[----:B------:R-:W3:Y:S01]  /*5f670*/  LDL.LU R7, [R1+0x1e28] ;  /* 0x001e280001077983 */ /* 0x000ee20000300800 */
[----:B------:R-:W-:Y:S02]  /*5f680*/  IMAD.MOV.U32 R43, RZ, RZ, R6 ;  /* 0x000000ffff2b7224 */ /* 0x000fe400078e0006 */
[----:B------:R-:W-:Y:S01]  /*5f690*/  IMAD.MOV.U32 R42, RZ, RZ, R5 ;  /* 0x000000ffff2a7224 */ /* 0x000fe200078e0005 */
[----:B------:R-:W3:Y:S01]  /*5f6a0*/  LDL.LU R6, [R1+0x448] ;  /* 0x0004480001067983 */ /* 0x000ee20000300800 */
[----:B------:R-:W-:-:S03]  /*5f6b0*/  IMAD.MOV.U32 R107, RZ, RZ, R4 ;  /* 0x000000ffff6b7224 */ /* 0x000fc600078e0004 */
[----:B------:R-:W3:Y:S04]  /*5f6c0*/  LDL.LU R5, [R1+0x1e18] ;  /* 0x001e180001057983 */ /* 0x000ee80000300800 */
[----:B------:R-:W3:Y:S04]  /*5f6d0*/  LDL.LU R4, [R1+0x7a8] ;  /* 0x0007a80001047983 */ /* 0x000ee80000300800 */
[----:B-1----:R-:W3:Y:S04]  /*5f6e0*/  LDL.LU R3, [R1+0x1e1c] ;  /* 0x001e1c0001037983 */ /* 0x002ee80000300800 */
        /* <DEDUP_REMOVED lines=24> */
[----:B------:R-:W3:Y:S01]  /*5f870*/  LDL.LU R11, [R1+0x478] ;  /* 0x00047800010b7983 */ /* 0x000ee20000300800 */
[----:B------:R-:W-:Y:S02]  /*5f880*/  IMAD.MOV.U32 R101, RZ, RZ, R10 ;  /* 0x000000ffff657224 */ /* 0x000fe400078e000a */
[----:B------:R-:W-:Y:S01]  /*5f890*/  IMAD.MOV.U32 R100, RZ, RZ, R9 ;  /* 0x000000ffff647224 */ /* 0x000fe200078e0009 */
        /* <DEDUP_REMOVED lines=32> */
[----:B------:R0:W-:Y:S01]  /*5faa0*/  STL.64 [R1+0x35f8], R14 ;  /* 0x0035f80e01007387 */ /* 0x0001e20000100a00 */
[----:B----4-:R-:W-:-:S02]  /*5fab0*/  IMAD.MOV.U32 R41, RZ, RZ, R22 ;  /* 0x000000ffff297224 */ /* 0x010fc400078e0016 */
[----:B------:R-:W-:-:S05]  /*5fac0*/  IMAD.MOV.U32 R40, RZ, RZ, R19 ;  /* 0x000000ffff287224 */ /* 0x000fca00078e0013 */
[----:B------:R-:W-:Y:S04]  /*5fad0*/  STL.64 [R1+0x7b0], R40 ;  /* 0x0007b02801007387 */ /* 0x000fe80000100a00 */
[----:B------:R-:W-:Y:S01]  /*5fae0*/  STL [R1+0x3610], R40 ;  /* 0x0036102801007387 */ /* 0x000fe20000100800 */
[----:B------:R-:W-:-:S03]  /*5faf0*/  IMAD.MOV.U32 R85, RZ, RZ, R16 ;  /* 0x000000ffff557224 */ /* 0x000fc600078e0010 */
[----:B------:R-:W-:Y:S04]  /*5fb00*/  STL [R1+0x3600], R41 ;  /* 0x0036002901007387 */ /* 0x000fe80000100800 */
[----:B------:R-:W4:Y:S04]  /*5fb10*/  LDL.LU R16, [R1+0x7d0] ;  /* 0x0007d00001107983 */ /* 0x000f280000300800 */
[----:B0-----:R-:W4:Y:S01]  /*5fb20*/  LDL.LU R15, [R1+0x1e00] ;  /* 0x001e0000010f7983 */ /* 0x001f220000300800 */
[----:B---3--:R-:W-:Y:S02]  /*5fb30*/  IMAD.MOV.U32 R84, RZ, RZ, R13 ;  /* 0x000000ffff547224 */ /* 0x008fe400078e000d */
[----:B------:R-:W-:Y:S01]  /*5fb40*/  IMAD.MOV.U32 R72, RZ, RZ, R17 ;  /* 0x000000ffff487224 */ /* 0x000fe200078e0011 */
[----:B------:R-:W3:Y:S01]  /*5fb50*/  LDL.LU R14, [R1+0x4a8] ;  /* 0x0004a800010e7983 */ /* 0x000ee20000300800 */
[----:B------:R-:W-:-:S02]  /*5fb60*/  IMAD.MOV.U32 R73, RZ, RZ, R18 ;  /* 0x000000ffff497224 */ /* 0x000fc400078e0012 */
[----:B------:R-:W-:Y:S01]  /*5fb70*/  IMAD.MOV.U32 R91, RZ, RZ, R11 ;  /* 0x000000ffff5b7224 */ /* 0x000fe200078e000b */
        /* <DEDUP_REMOVED lines=116> */
[----:B------:R-:W-:Y:S01]  /*602c0*/  STL.64 [R1+0x800], R18 ;  /* 0x0008001201007387 */ /* 0x000fe20000100a00 */
[----:B------:R-:W-:-:S03]  /*602d0*/  IMAD.MOV.U32 R51, RZ, RZ, R8 ;  /* 0x000000ffff337224 */ /* 0x000fc600078e0008 */
[----:B------:R0:W-:Y:S04]  /*602e0*/  STL.64 [R1+0x36d0], R18 ;  /* 0x0036d01201007387 */ /* 0x0001e80000100a00 */
[----:B------:R-:W3:Y:S04]  /*602f0*/  LDL.LU R9, [R1+0x820] ;  /* 0x0008200001097983 */ /* 0x000ee80000300800 */
        /* <DEDUP_REMOVED lines=24> */
[----:B0-----:R-:W4:Y:S01]  /*60480*/  LDL.LU R19, [R1+0x1d9c] ;  /* 0x001d9c0001137983 */ /* 0x001f220000300800 */
[----:B---3--:R-:W-:-:S03]  /*60490*/  IMAD.MOV.U32 R131, RZ, RZ, R11 ;  /* 0x000000ffff837224 */ /* 0x008fc600078e000b */
[----:B------:R-:W3:Y:S01]  /*604a0*/  LDL.LU R18, [R1+0x568] ;  /* 0x0005680001127983 */ /* 0x000ee20000300800 */
[----:B------:R-:W-:-:S03]  /*604b0*/  IMAD.MOV.U32 R130, RZ, RZ, R10 ;  /* 0x000000ffff827224 */ /* 0x000fc600078e000a */
[----:B------:R-:W3:Y:S01]  /*604c0*/  LDL.LU R17, [R1+0x1d8c] ;  /* 0x001d8c0001117983 */ /* 0x000ee20000300800 */
[----:B------:R-:W-:-:S03]  /*604d0*/  IMAD.MOV.U32 R30, RZ, RZ, R13 ;  /* 0x000000ffff1e7224 */ /* 0x000fc600078e000d */
[----:B------:R-:W3:Y:S01]  /*604e0*/  LDL.LU R11, [R1+0x838] ;  /* 0x00083800010b7983 */ /* 0x000ee20000300800 */
[----:B------:R-:W-:-:S03]  /*604f0*/  IMAD.MOV.U32 R31, RZ, RZ, R14 ;  /* 0x000000ffff1f7224 */ /* 0x000fc600078e000e */
[----:B------:R-:W3:Y:S01]  /*60500*/  LDL.LU R10, [R1+0x1d90] ;  /* 0x001d9000010a7983 */ /* 0x000ee20000300800 */
[----:B------:R-:W-:Y:S02]  /*60510*/  IMAD.MOV.U32 R111, RZ, RZ, R5 ;  /* 0x000000ffff6f7224 */ /* 0x000fe400078e0005 */
[----:B------:R-:W-:Y:S01]  /*60520*/  IMAD.MOV.U32 R110, RZ, RZ, R4 ;  /* 0x000000ffff6e7224 */ /* 0x000fe200078e0004 */
        /* <DEDUP_REMOVED lines=8> */
[----:B------:R-:W-:Y:S04]  /*605b0*/  STL.64 [R1+0x3720], R110 ;  /* 0x0037206e01007387 */ /* 0x000fe80000100a00 */
[----:B------:R-:W-:Y:S04]  /*605c0*/  STL.64 [R1+0x820], R8 ;  /* 0x0008200801007387 */ /* 0x000fe80000100a00 */
[----:B------:R-:W-:Y:S04]  /*605d0*/  STL [R1+0x3738], R8 ;  /* 0x0037380801007387 */ /* 0x000fe80000100800 */
[----:B------:R0:W-:Y:S04]  /*605e0*/  STL [R1+0x3728], R9 ;  /* 0x0037280901007387 */ /* 0x0001e80000100800 */
        /* <DEDUP_REMOVED lines=22> */
[----:B------:R-:W-:Y:S01]  /*60750*/  STL.64 [R1+0x3750], R52 ;  /* 0x0037503401007387 */ /* 0x000fe20000100a00 */
[----:B---3--:R-:W-:-:S03]  /*60760*/  IMAD.MOV.U32 R117, RZ, RZ, R11 ;  /* 0x000000ffff757224 */ /* 0x008fc600078e000b */
[----:B------:R-:W3:Y:S01]  /*60770*/  LDL.LU R11, [R1+0x850] ;  /* 0x00085000010b7983 */ /* 0x000ee20000300800 */
[----:B------:R-:W-:-:S03]  /*60780*/  IMAD.MOV.U32 R116, RZ, RZ, R10 ;  /* 0x000000ffff747224 */ /* 0x000fc600078e000a */
[----:B------:R-:W4:Y:S01]  /*60790*/  LDL.LU R10, [R1+0xfa8] ;  /* 0x000fa800010a7983 */ /* 0x000f220000300800 */
[----:B------:R-:W-:Y:S02]  /*607a0*/  IMAD.MOV.U32 R108, RZ, RZ, R17 ;  /* 0x000000ffff6c7224 */ /* 0x000fe400078e0011 */
[----:B------:R-:W-:Y:S01]  /*607b0*/  IMAD.MOV.U32 R109, RZ, RZ, R18 ;  /* 0x000000ffff6d7224 */ /* 0x000fe200078e0012 */
[----:B0-----:R-:W4:Y:S01]  /*607c0*/  LDL.LU R9, [R1+0x5b0] ;  /* 0x0005b00001097983 */ /* 0x001f220000300800 */
[----:B------:R-:W-:-:S03]  /*607d0*/  IMAD.MOV.U32 R129, RZ, RZ, R5 ;  /* 0x000000ffff817224 */ /* 0x000fc600078e0005 */
[----:B------:R-:W4:Y:S01]  /*607e0*/  LDL.LU R8, [R1+0x1d80] ;  /* 0x001d800001087983 */ /* 0x000f220000300800 */
[----:B------:R-:W-:-:S03]  /*607f0*/  IMAD.MOV.U32 R128, RZ, RZ, R4 ;  /* 0x000000ffff807224 */ /* 0x000fc600078e0004 */
[----:B-1----:R-:W4:Y:S04]  /*60800*/  LDL.LU R7, [R1+0x5b8] ;  /* 0x0005b80001077983 */ /* 0x002f280000300800 */
[----:B------:R-:W4:Y:S04]  /*60810*/  LDL.LU R6, [R1+0x858] ;  /* 0x0008580001067983 */ /* 0x000f280000300800 */
[----:B------:R-:W4:Y:S04]  /*60820*/  LDL.LU R5, [R1+0x5bc] ;  /* 0x0005bc0001057983 */ /* 0x000f280000300800 */
[----:B------:R-:W4:Y:S04]  /*60830*/  LDL.LU R4, [R1+0xf9c] ;  /* 0x000f9c0001047983 */ /* 0x000f280000300800 */
        /* <DEDUP_REMOVED lines=18> */
[----:B------:R-:W4:Y:S04]  /*60960*/  LDL.LU R14, [R1+0x868] ;  /* 0x00086800010e7983 */ /* 0x000f280000300800 */
[----:B------:R-:W4:Y:S04]  /*60970*/  LDL.LU R3, [R1+0xf94] ;  /* 0x000f940001037983 */ /* 0x000f280000300800 */
[----:B------:R-:W4:Y:S01]  /*60980*/  LDL.LU R2, [R1+0x5e0] ;  /* 0x0005e00001027983 */ /* 0x000f220000300800 */
[----:B--2---:R-:W-:-:S03]  /*60990*/  IMAD.MOV.U32 R156, RZ, RZ, R0 ;  /* 0x000000ffff9c7224 */ /* 0x004fc600078e0000 */
[----:B------:R-:W2:Y:S01]  /*609a0*/  LDL.LU R0, [R1+0xf98] ;  /* 0x000f980001007983 */ /* 0x000ea20000300800 */
[----:B------:R-:W-:Y:S02]  /*609b0*/  IMAD.MOV.U32 R158, RZ, RZ, R13 ;  /* 0x000000ffff9e7224 */ /* 0x000fe400078e000d */
[----:B------:R-:W-:-:S03]  /*609c0*/  IMAD.MOV.U32 R75, RZ, RZ, R12 ;  /* 0x000000ffff4b7224 */ /* 0x000fc600078e000c */
[----:B------:R-:W-:Y:S04]  /*609d0*/  STL.64 [R1+0x588], R158 ;  /* 0x0005889e01007387 */ /* 0x000fe80000100a00 */
[----:B------:R-:W-:Y:S04]  /*609e0*/  STL [R1+0x3798], R158 ;  /* 0x0037989e01007387 */ /* 0x000fe80000100800 */
[----:B------:R-:W-:Y:S04]  /*609f0*/  STL [R1+0x3788], R159 ;  /* 0x0037889f01007387 */ /* 0x000fe80000100800 */
[----:B------:R-:W-:Y:S04]  /*60a00*/  STL.64 [R1+0x848], R74 ;  /* 0x0008484a01007387 */ /* 0x000fe80000100a00 */
[----:B------:R-:W-:Y:S04]  /*60a10*/  STL.64 [R1+0x3790], R74 ;  /* 0x0037904a01007387 */ /* 0x000fe80000100a00 */
[----:B------:R-:W-:Y:S04]  /*60a20*/  STL.64 [R1+0x598], R156 ;  /* 0x0005989c01007387 */ /* 0x000fe80000100a00 */
[----:B------:R-:W-:Y:S01]  /*60a30*/  STL.64 [R1+0x37a0], R156 ;  /* 0x0037a09c01007387 */ /* 0x000fe20000100a00 */
[----:B---3--:R-:W-:-:S02]  /*60a40*/  IMAD.MOV.U32 R33, RZ, RZ, R11 ;  /* 0x000000ffff217224 */ /* 0x008fc400078e000b */
[----:B----4-:R-:W-:-:S05]  /*60a50*/  IMAD.MOV.U32 R32, RZ, RZ, R10 ;  /* 0x000000ffff207224 */ /* 0x010fca00078e000a */
[----:B------:R-:W-:Y:S04]  /*60a60*/  STL.64 [R1+0x850], R32 ;  /* 0x0008502001007387 */ /* 0x000fe80000100a00 */
[----:B------:R-:W-:Y:S04]  /*60a70*/  STL [R1+0x37b8], R32 ;  /* 0x0037b82001007387 */ /* 0x000fe80000100800 */
[----:B------:R-:W-:Y:S04]  /*60a80*/  STL [R1+0x37a8], R33 ;  /* 0x0037a82101007387 */ /* 0x000fe80000100800 */
[----:B------:R-:W3:Y:S04]  /*60a90*/  LDL.LU R13, [R1+0x5e8] ;  /* 0x0005e800010d7983 */ /* 0x000ee80000300800 */
[----:B------:R-:W4:Y:S01]  /*60aa0*/  LDL.LU R12, [R1+0x870] ;  /* 0x00087000010c7983 */ /* 0x000f220000300800 */
[----:B------:R-:W-:-:S02]  /*60ab0*/  IMAD.MOV.U32 R37, RZ, RZ, R9 ;  /* 0x000000ffff257224 */ /* 0x000fc400078e0009 */
[----:B------:R-:W-:Y:S01]  /*60ac0*/  IMAD.MOV.U32 R36, RZ, RZ, R8 ;  /* 0x000000ffff247224 */ /* 0x000fe200078e0008 */
[----:B------:R-:W4:Y:S01]  /*60ad0*/  LDL.LU R9, [R1+0x5ec] ;  /* 0x0005ec0001097983 */ /* 0x000f220000300800 */
[----:B------:R-:W-:Y:S02]  /*60ae0*/  IMAD.MOV.U32 R11, RZ, RZ, R7 ;  /* 0x000000ffff0b7224 */ /* 0x000fe400078e0007 */
[----:B------:R-:W-:Y:S01]  /*60af0*/  IMAD.MOV.U32 R10, RZ, RZ, R6 ;  /* 0x000000ffff0a7224 */ /* 0x000fe200078e0006 */
[----:B------:R-:W4:Y:S01]  /*60b00*/  LDL.LU R8, [R1+0xf88] ;  /* 0x000f880001087983 */ /* 0x000f220000300800 */
[----:B------:R-:W-:-:S03]  /*60b10*/  IMAD.MOV.U32 R45, RZ, RZ, R5 ;  /* 0x000000ffff2d7224 */ /* 0x000fc600078e0005 */
[----:B------:R-:W4:Y:S01]  /*60b20*/  LDL.LU R7, [R1+0x878] ;  /* 0x0008780001077983 */ /* 0x000f220000300800 */
[----:B------:R-:W-:-:S03]  /*60b30*/  IMAD.MOV.U32 R44, RZ, RZ, R4 ;  /* 0x000000ffff2c7224 */ /* 0x000fc600078e0004 */
[----:B------:R-:W4:Y:S04]  /*60b40*/  LDL.LU R6, [R1+0xf8c] ;  /* 0x000f8c0001067983 */ /* 0x000f280000300800 */
[----:B------:R-:W4:Y:S04]  /*60b50*/  LDL.LU R5, [R1+0x5f8] ;  /* 0x0005f80001057983 */ /* 0x000f280000300800 */
[----:B------:R-:W4:Y:S04]  /*60b60*/  LDL.LU R4, [R1+0xf7c] ;  /* 0x000f7c0001047983 */ /* 0x000f280000300800 */
        /* <DEDUP_REMOVED lines=12> */
[----:B------:R-:W4:Y:S01]  /*60c30*/  LDL.LU R18, [R1+0x880] ;  /* 0x0008800001127983 */ /* 0x000f220000300800 */
[----:B------:R-:W-:-:S03]  /*60c40*/  IMAD.MOV.U32 R92, RZ, RZ, R15 ;  /* 0x000000ffff5c7224 */ /* 0x000fc600078e000f */
        /* <DEDUP_REMOVED lines=18> */
[----:B---3--:R-:W-:-:S02]  /*60d70*/  IMAD.MOV.U32 R137, RZ, RZ, R13 ;  /* 0x000000ffff897224 */ /* 0x008fc400078e000d */
[----:B----4-:R-:W-:-:S05]  /*60d80*/  IMAD.MOV.U32 R136, RZ, RZ, R12 ;  /* 0x000000ffff887224 */ /* 0x010fca00078e000c */
[----:B------:R-:W-:Y:S04]  /*60d90*/  STL.64 [R1+0x870], R136 ;  /* 0x0008708801007387 */ /* 0x000fe80000100a00 */
[----:B------:R-:W-:Y:S04]  /*60da0*/  STL.64 [R1+0x3800], R136 ;  /* 0x0038008801007387 */ /* 0x000fe80000100a00 */
[----:B0-----:R-:W3:Y:S04]  /*60db0*/  LDL.LU R11, [R1+0x890] ;  /* 0x00089000010b7983 */ /* 0x001ee80000300800 */
        /* <DEDUP_REMOVED lines=22> */
[----:B------:R-:W-:Y:S01]  /*60f20*/  STL.64 [R1+0x880], R76 ;  /* 0x0008804c01007387 */ /* 0x000fe20000100a00 */
[----:B------:R-:W-:-:S03]  /*60f30*/  IMAD.MOV.U32 R79, RZ, RZ, R16 ;  /* 0x000000ffff4f7224 */ /* 0x000fc600078e0010 */
[----:B------:R-:W-:Y:S01]  /*60f40*/  STL.64 [R1+0x3828], R76 ;  /* 0x0038284c01007387 */ /* 0x000fe20000100a00 */
[----:B------:R-:W-:Y:S02]  /*60f50*/  IMAD.MOV.U32 R78, RZ, RZ, R15 ;  /* 0x000000ffff4e7224 */ /* 0x000fe400078e000f */
[----:B------:R-:W-:Y:S02]  /*60f60*/  IMAD.MOV.U32 R126, RZ, RZ, R3 ;  /* 0x000000ffff7e7224 */ /* 0x000fe400078e0003 */
[----:B------:R-:W4:Y:S01]  /*60f70*/  LDL.LU R3, [R1+0x8a8] ;  /* 0x0008a80001037983 */ /* 0x000f220000300800 */
[----:B------:R-:W-:-:S03]  /*60f80*/  IMAD.MOV.U32 R89, RZ, RZ, R2 ;  /* 0x000000ffff597224 */ /* 0x000fc600078e0002 */
[----:B------:R-:W4:Y:S04]  /*60f90*/  LDL.LU R2, [R1+0x8b0] ;  /* 0x0008b00001027983 */ /* 0x000f280000300800 */
[----:B------:R-:W4:Y:S04]  /*60fa0*/  LDL.LU R16, [R1+0x8ac] ;  /* 0x0008ac0001107983 */ /* 0x000f280000300800 */
[----:B------:R-:W4:Y:S01]  /*60fb0*/  LDL.LU R15, [R1+0xf60] ;  /* 0x000f6000010f7983 */ /* 0x000f220000300800 */
[----:B------:R-:W-:-:S03]  /*60fc0*/  IMAD.MOV.U32 R127, RZ, RZ, R14 ;  /* 0x000000ffff7f7224 */ /* 0x000fc600078e000e */
[----:B------:R-:W4:Y:S04]  /*60fd0*/  LDL.LU R14, [R1+0x8b8] ;  /* 0x0008b800010e7983 */ /* 0x000f280000300800 */
[----:B0-----:R-:W4:Y:S04]  /*60fe0*/  LDL.LU R13, [R1+0xf64] ;  /* 0x000f6400010d7983 */ /* 0x001f280000300800 */
[----:B------:R-:W4:Y:S01]  /*60ff0*/  LDL.LU R12, [R1+0x8c0] ;  /* 0x0008c000010c7983 */ /* 0x000f220000300800 */
        /* <DEDUP_REMOVED lines=11> */
[----:B------:R-:W-:Y:S01]  /*610b0*/  STL.64 [R1+0x890], R164 ;  /* 0x000890a401007387 */ /* 0x000fe20000100a00 */
[----:B------:R-:W-:-:S03]  /*610c0*/  IMAD.MOV.U32 R161, RZ, RZ, R9 ;  /* 0x000000ffffa17224 */ /* 0x000fc600078e0009 */
[----:B------:R-:W-:Y:S01]  /*610d0*/  STL [R1+0x3860], R164 ;  /* 0x003860a401007387 */ /* 0x000fe20000100800 */
[----:B------:R-:W-:-:S03]  /*610e0*/  IMAD.MOV.U32 R160, RZ, RZ, R8 ;  /* 0x000000ffffa07224 */ /* 0x000fc600078e0008 */
[----:B------:R-:W-:Y:S01]  /*610f0*/  STL [R1+0x3850], R165 ;  /* 0x003850a501007387 */ /* 0x000fe20000100800 */
[----:B------:R-:W-:-:S03]  /*61100*/  IMAD.MOV.U32 R43, RZ, RZ, R7 ;  /* 0x000000ffff2b7224 */ /* 0x000fc600078e0007 */
[----:B------:R-:W3:Y:S01]  /*61110*/  LDL.LU R11, [R1+0x8c8] ;  /* 0x0008c800010b7983 */ /* 0x000ee20000300800 */
[----:B------:R-:W-:-:S03]  /*61120*/  IMAD.MOV.U32 R42, RZ, RZ, R6 ;  /* 0x000000ffff2a7224 */ /* 0x000fc600078e0006 */
[----:B------:R-:W4:Y:S01]  /*61130*/  LDL.LU R10, [R1+0xf58] ;  /* 0x000f5800010a7983 */ /* 0x000f220000300800 */
[----:B------:R-:W-:-:S03]  /*61140*/  IMAD.MOV.U32 R49, RZ, RZ, R5 ;  /* 0x000000ffff317224 */ /* 0x000fc600078e0005 */
[----:B------:R-:W4:Y:S01]  /*61150*/  LDL.LU R9, [R1+0x8d0] ;  /* 0x0008d00001097983 */ /* 0x000f220000300800 */
[----:B------:R-:W-:-:S03]  /*61160*/  IMAD.MOV.U32 R48, RZ, RZ, R4 ;  /* 0x000000ffff307224 */ /* 0x000fc600078e0004 */
[----:B------:R-:W4:Y:S04]  /*61170*/  LDL.LU R8, [R1+0xf5c] ;  /* 0x000f5c0001087983 */ /* 0x000f280000300800 */
[----:B------:R-:W4:Y:S04]  /*61180*/  LDL.LU R7, [R1+0x8d8] ;  /* 0x0008d80001077983 */ /* 0x000f280000300800 */
[----:B------:R-:W4:Y:S04]  /*61190*/  LDL.LU R6, [R1+0x8e0] ;  /* 0x0008e00001067983 */ /* 0x000f280000300800 */
[----:B------:R-:W4:Y:S04]  /*611a0*/  LDL.LU R5, [R1+0x8dc] ;  /* 0x0008dc0001057983 */ /* 0x000f280000300800 */
[----:B------:R-:W4:Y:S04]  /*611b0*/  LDL.LU R4, [R1+0xf4c] ;  /* 0x000f4c0001047983 */ /* 0x000f280000300800 */
[----:B------:R-:W-:Y:S04]  /*611c0*/  STL.64 [R1+0x628], R160 ;  /* 0x000628a001007387 */ /* 0x000fe80000100a00 */
[----:B------:R-:W-:Y:S04]  /*611d0*/  STL.64 [R1+0x3858], R160 ;  /* 0x003858a001007387 */ /* 0x000fe80000100a00 */
[----:B------:R-:W-:Y:S04]  /*611e0*/  STL.64 [R1+0x898], R42 ;  /* 0x0008982a01007387 */ /* 0x000fe80000100a00 */
[----:B------:R-:W-:Y:S04]  /*611f0*/  STL.64 [R1+0x3868], R42 ;  /* 0x0038682a01007387 */ /* 0x000fe80000100a00 */
[----:B------:R-:W-:Y:S04]  /*61200*/  STL.64 [R1+0x8a0], R48 ;  /* 0x0008a03001007387 */ /* 0x000fe80000100a00 */
[----:B------:R-:W-:Y:S04]  /*61210*/  STL [R1+0x3880], R48 ;  /* 0x0038803001007387 */ /* 0x000fe80000100800 */
[----:B------:R-:W-:Y:S04]  /*61220*/  STL [R1+0x3870], R49 ;  /* 0x0038703101007387 */ /* 0x000fe80000100800 */
[----:B------:R-:W-:Y:S01]  /*61230*/  STL.64 [R1+0x8b0], R2 ;  /* 0x0008b00201007387 */ /* 0x000fe20000100a00 */
[----:B------:R-:W-:-:S03]  /*61240*/  IMAD.MOV.U32 R67, RZ, RZ, R16 ;  /* 0x000000ffff437224 */ /* 0x000fc600078e0010 */
[----:B------:R0:W-:Y:S01]  /*61250*/  STL.64 [R1+0x3878], R2 ;  /* 0x0038780201007387 */ /* 0x0001e20000100a00 */
[----:B------:R-:W-:-:S03]  /*61260*/  IMAD.MOV.U32 R66, RZ, RZ, R15 ;  /* 0x000000ffff427224 */ /* 0x000fc600078e000f */
[----:B------:R-:W4:Y:S04]  /*61270*/  LDL.LU R16, [R1+0x8e8] ;  /* 0x0008e80001107983 */ /* 0x000f280000300800 */
[----:B------:R-:W4:Y:S01]  /*61280*/  LDL.LU R15, [R1+0xf50] ;  /* 0x000f5000010f7983 */ /* 0x000f220000300800 */
[----:B------:R-:W-:Y:S02]  /*61290*/  IMAD.MOV.U32 R81, RZ, RZ, R14 ;  /* 0x000000ffff517224 */ /* 0x000fe400078e000e */
[----:B------:R-:W-:Y:S01]  /*612a0*/  IMAD.MOV.U32 R80, RZ, RZ, R13 ;  /* 0x000000ffff507224 */ /* 0x000fe200078e000d */
[----:B------:R-:W4:Y:S04]  /*612b0*/  LDL.LU R14, [R1+0x8f0] ;  /* 0x0008f000010e7983 */ /* 0x000f280000300800 */
[----:B------:R-:W4:Y:S01]  /*612c0*/  LDL.LU R13, [R1+0xf40] ;  /* 0x000f4000010d7983 */ /* 0x000f220000300800 */
[----:B------:R-:W-:-:S03]  /*612d0*/  IMAD.MOV.U32 R83, RZ, RZ, R12 ;  /* 0x000000ffff537224 */ /* 0x000fc600078e000c */
[----:B------:R-:W4:Y:S01]  /*612e0*/  LDL.LU R12, [R1+0x8f8] ;  /* 0x0008f800010c7983 */ /* 0x000f220000300800 */
[----:B--2---:R-:W-:-:S03]  /*612f0*/  IMAD.MOV.U32 R82, RZ, RZ, R0 ;  /* 0x000000ffff527224 */ /* 0x004fc600078e0000 */
[----:B0-----:R-:W2:Y:S04]  /*61300*/  LDL.LU R3, [R1+0xf44] ;  /* 0x000f440001037983 */ /* 0x001ea80000300800 */
[----:B------:R-:W2:Y:S04]  /*61310*/  LDL.LU R2, [R1+0x900] ;  /* 0x0009000001027983 */ /* 0x000ea80000300800 */
        /* <DEDUP_REMOVED lines=11> */
[----:B------:R-:W-:Y:S01]  /*613d0*/  STL.64 [R1+0x38a8], R86 ;  /* 0x0038a85601007387 */ /* 0x000fe20000100a00 */
[----:B------:R-:W-:-:S03]  /*613e0*/  IMAD.MOV.U32 R96, RZ, RZ, R8 ;  /* 0x000000ffff607224 */ /* 0x000fc600078e0008 */
[----:B------:R-:W3:Y:S01]  /*613f0*/  LDL.LU R11, [R1+0x908] ;  /* 0x00090800010b7983 */ /* 0x000ee20000300800 */
        /* <DEDUP_REMOVED lines=24> */
[----:B------:R-:W4:Y:S04]  /*61580*/  LDL.LU R22, [R1+0x928] ;  /* 0x0009280001167983 */ /* 0x000f280000300800 */
[----:B------:R-:W4:Y:S04]  /*61590*/  LDL.LU R19, [R1+0xf30] ;  /* 0x000f300001137983 */ /* 0x000f280000300800 */
[----:B------:R-:W4:Y:S01]  /*615a0*/  LDL.LU R16, [R1+0x930] ;  /* 0x0009300001107983 */ /* 0x000f220000300800 */
[----:B------:R-:W-:-:S03]  /*615b0*/  IMAD.MOV.U32 R106, RZ, RZ, R13 ;  /* 0x000000ffff6a7224 */ /* 0x000fc600078e000d */
[----:B------:R-:W4:Y:S01]  /*615c0*/  LDL.LU R13, [R1+0xf34] ;  /* 0x000f3400010d7983 */ /* 0x000f220000300800 */
[----:B------:R-:W-:-:S03]  /*615d0*/  IMAD.MOV.U32 R21, RZ, RZ, R12 ;  /* 0x000000ffff157224 */ /* 0x000fc600078e000c */
[----:B------:R-:W4:Y:S01]  /*615e0*/  LDL.LU R12, [R1+0x938] ;  /* 0x00093800010c7983 */ /* 0x000f220000300800 */
[----:B--2---:R-:W-:Y:S02]  /*615f0*/  IMAD.MOV.U32 R20, RZ, RZ, R3 ;  /* 0x000000ffff147224 */ /* 0x004fe400078e0003 */
[----:B------:R-:W-:Y:S01]  /*61600*/  IMAD.MOV.U32 R101, RZ, RZ, R2 ;  /* 0x000000ffff657224 */ /* 0x000fe200078e0002 */
[----:B------:R-:W2:Y:S01]  /*61610*/  LDL.LU R3, [R1+0x940] ;  /* 0x0009400001037983 */ /* 0x000ea20000300800 */
[----:B------:R-:W-:-:S03]  /*61620*/  IMAD.MOV.U32 R100, RZ, RZ, R0 ;  /* 0x000000ffff647224 */ /* 0x000fc600078e0000 */
[----:B------:R-:W2:Y:S04]  /*61630*/  LDL.LU R2, [R1+0x93c] ;  /* 0x00093c0001027983 */ /* 0x000ea80000300800 */
[----:B------:R-:W2:Y:S01]  /*61640*/  LDL.LU R0, [R1+0xf24] ;  /* 0x000f240001007983 */ /* 0x000ea20000300800 */
        /* <DEDUP_REMOVED lines=8> */
[----:B---3--:R-:W-:-:S02]  /*616d0*/  IMAD.MOV.U32 R55, RZ, RZ, R11 ;  /* 0x000000ffff377224 */ /* 0x008fc400078e000b */
[----:B----4-:R-:W-:-:S05]  /*616e0*/  IMAD.MOV.U32 R54, RZ, RZ, R10 ;  /* 0x000000ffff367224 */ /* 0x010fca00078e000a */
[----:B------:R-:W-:Y:S04]  /*616f0*/  STL.64 [R1+0x910], R54 ;  /* 0x0009103601007387 */ /* 0x000fe80000100a00 */
[----:B------:R-:W-:Y:S04]  /*61700*/  STL.64 [R1+0x38f8], R54 ;  /* 0x0038f83601007387 */ /* 0x000fe80000100a00 */
        /* <DEDUP_REMOVED lines=22> */
[----:B------:R-:W-:Y:S04]  /*61870*/  STL.64 [R1+0x928], R84 ;  /* 0x0009285401007387 */ /* 0x000fe80000100a00 */
[----:B------:R-:W-:Y:S04]  /*61880*/  STL.64 [R1+0x3928], R84 ;  /* 0x0039285401007387 */ /* 0x000fe80000100a00 */
[----:B------:R-:W4:Y:S04]  /*61890*/  LDL.LU R16, [R1+0x968] ;  /* 0x0009680001107983 */ /* 0x000f280000300800 */
[----:B0-----:R-:W4:Y:S01]  /*618a0*/  LDL.LU R15, [R1+0x970] ;  /* 0x00097000010f7983 */ /* 0x001f220000300800 */
[----:B------:R-:W-:-:S03]  /*618b0*/  IMAD.MOV.U32 R94, RZ, RZ, R13 ;  /* 0x000000ffff5e7224 */ /* 0x000fc600078e000d */
[----:B------:R-:W4:Y:S04]  /*618c0*/  LDL.LU R14, [R1+0x96c] ;  /* 0x00096c00010e7983 */ /* 0x000f280000300800 */
        /* <DEDUP_REMOVED lines=17> */
[----:B----4-:R-:W-:Y:S02]  /*619e0*/  IMAD.MOV.U32 R60, RZ, RZ, R17 ;  /* 0x000000ffff3c7224 */ /* 0x010fe400078e0011 */
[----:B------:R-:W-:-:S03]  /*619f0*/  IMAD.MOV.U32 R125, RZ, RZ, R11 ;  /* 0x000000ffff7d7224 */ /* 0x000fc600078e000b */
[----:B------:R-:W-:Y:S01]  /*61a00*/  STL.64 [R1+0x948], R60 ;  /* 0x0009483c01007387 */ /* 0x000fe20000100a00 */
[----:B------:R-:W-:-:S03]  /*61a10*/  IMAD.MOV.U32 R124, RZ, RZ, R10 ;  /* 0x000000ffff7c7224 */ /* 0x000fc600078e000a */
        /* <DEDUP_REMOVED lines=48> */
[----:B------:R-:W-:Y:S01]  /*61d20*/  STL.64 [R1+0x988], R18 ;  /* 0x0009881201007387 */ /* 0x000fe20000100a00 */
[----:B------:R-:W-:-:S03]  /*61d30*/  IMAD.MOV.U32 R51, RZ, RZ, R9 ;  /* 0x000000ffff337224 */ /* 0x000fc600078e0009 */
[----:B------:R0:W-:Y:S01]  /*61d40*/  STL.64 [R1+0x39a0], R18 ;  /* 0x0039a01201007387 */ /* 0x0001e20000100a00 */
        /* <DEDUP_REMOVED lines=48> */
[----:B------:R-:W-:Y:S01]  /*62050*/  STL [R1+0x3a08], R114 ;  /* 0x003a087201007387 */ /* 0x000fe20000100800 */
[----:B------:R-:W-:-:S03]  /*62060*/  IMAD.MOV.U32 R141, RZ, RZ, R7 ;  /* 0x000000ffff8d7224 */ /* 0x000fc600078e0007 */
[----:B------:R-:W-:Y:S01]  /*62070*/  STL [R1+0x39f8], R115 ;  /* 0x0039f87301007387 */ /* 0x000fe20000100800 */
[----:B------:R-:W-:-:S03]  /*62080*/  IMAD.MOV.U32 R140, RZ, RZ, R6 ;  /* 0x000000ffff8c7224 */ /* 0x000fc600078e0006 */
[----:B------:R-:W3:Y:S01]  /*62090*/  LDL.LU R7, [R1+0xa08] ;  /* 0x000a080001077983 */ /* 0x000ee20000300800 */
        /* <DEDUP_REMOVED lines=22> */
[----:B0-----:R-:W4:Y:S04]  /*62200*/  LDL.LU R18, [R1+0xa28] ;  /* 0x000a280001127983 */ /* 0x001f280000300800 */
[----:B------:R-:W4:Y:S01]  /*62210*/  LDL.LU R17, [R1+0xa30] ;  /* 0x000a300001117983 */ /* 0x000f220000300800 */
        /* <DEDUP_REMOVED lines=15> */
[----:B------:R-:W-:Y:S04]  /*62310*/  STL [R1+0x3a48], R130 ;  /* 0x003a488201007387 */ /* 0x000fe80000100800 */
[----:B------:R-:W-:Y:S04]  /*62320*/  STL [R1+0x3a38], R131 ;  /* 0x003a388301007387 */ /* 0x000fe80000100800 */
[----:B------:R-:W-:Y:S04]  /*62330*/  STL.64 [R1+0x9f8], R110 ;  /* 0x0009f86e01007387 */ /* 0x000fe80000100a00 */
[----:B------:R-:W-:Y:S04]  /*62340*/  STL.64 [R1+0x3a40], R110 ;  /* 0x003a406e01007387 */ /* 0x000fe80000100a00 */
[----:B---3--:R-:W-:Y:S04]  /*62350*/  STL.64 [R1+0xa08], R6 ;  /* 0x000a080601007387 */ /* 0x008fe80000100a00 */
[----:B------:R0:W-:Y:S01]  /*62360*/  STL.64 [R1+0x3a50], R6 ;  /* 0x003a500601007387 */ /* 0x0001e20000100a00 */
[----:B----4-:R-:W-:-:S03]  /*62370*/  IMAD.MOV.U32 R23, RZ, RZ, R11 ;  /* 0x000000ffff177224 */ /* 0x010fc600078e000b */
        /* <DEDUP_REMOVED lines=23> */
[----:B------:R-:W-:Y:S01]  /*624f0*/  STL [R1+0x3a88], R128 ;  /* 0x003a888001007387 */ /* 0x000fe20000100800 */
[----:B------:R-:W-:-:S03]  /*62500*/  IMAD.MOV.U32 R152, RZ, RZ, R13 ;  /* 0x000000ffff987224 */ /* 0x000fc600078e000d */
[----:B------:R-:W-:Y:S04]  /*62510*/  STL [R1+0x3a78], R129 ;  /* 0x003a788101007387 */ /* 0x000fe80000100800 */
[----:B------:R-:W4:Y:S04]  /*62520*/  LDL.LU R17, [R1+0xa68] ;  /* 0x000a680001117983 */ /* 0x000f280000300800 */
[----:B------:R-:W4:Y:S01]  /*62530*/  LDL.LU R13, [R1+0xeb0] ;  /* 0x000eb000010d7983 */ /* 0x000f220000300800 */
[----:B------:R-:W-:-:S03]  /*62540*/  IMAD.MOV.U32 R75, RZ, RZ, R12 ;  /* 0x000000ffff4b7224 */ /* 0x000fc600078e000c */
[----:B------:R-:W4:Y:S01]  /*62550*/  LDL.LU R12, [R1+0xa70] ;  /* 0x000a7000010c7983 */ /* 0x000f220000300800 */
[----:B--2---:R-:W-:-:S03]  /*62560*/  IMAD.MOV.U32 R74, RZ, RZ, R3 ;  /* 0x000000ffff4a7224 */ /* 0x004fc600078e0003 */
[----:B0-----:R-:W2:Y:S01]  /*62570*/  LDL.LU R7, [R1+0xea0] ;  /* 0x000ea00001077983 */ /* 0x001ea20000300800 */
[----:B------:R-:W-:-:S03]  /*62580*/  IMAD.MOV.U32 R157, RZ, RZ, R2 ;  /* 0x000000ffff9d7224 */ /* 0x000fc600078e0002 */
[----:B------:R-:W2:Y:S01]  /*62590*/  LDL.LU R6, [R1+0xa78] ;  /* 0x000a780001067983 */ /* 0x000ea20000300800 */
[----:B------:R-:W-:-:S03]  /*625a0*/  IMAD.MOV.U32 R156, RZ, RZ, R0 ;  /* 0x000000ffff9c7224 */ /* 0x000fc600078e0000 */
[----:B------:R-:W2:Y:S04]  /*625b0*/  LDL.LU R3, [R1+0xea4] ;  /* 0x000ea40001037983 */ /* 0x000ea80000300800 */
        /* <DEDUP_REMOVED lines=37> */
[----:B------:R-:W4:Y:S01]  /*62810*/  LDL.LU R18, [R1+0xaa8] ;  /* 0x000aa80001127983 */ /* 0x000f220000300800 */
[----:B--2---:R-:W-:-:S03]  /*62820*/  IMAD.MOV.U32 R136, RZ, RZ, R7 ;  /* 0x000000ffff887224 */ /* 0x004fc600078e0007 */
[----:B------:R-:W2:Y:S01]  /*62830*/  LDL.LU R17, [R1+0xe90] ;  /* 0x000e900001117983 */ /* 0x000ea20000300800 */
[----:B------:R-:W-:Y:S02]  /*62840*/  IMAD.MOV.U32 R137, RZ, RZ, R12 ;  /* 0x000000ffff897224 */ /* 0x000fe400078e000c */
[----:B------:R-:W-:Y:S01]  /*62850*/  IMAD.MOV.U32 R13, RZ, RZ, R6 ;  /* 0x000000ffff0d7224 */ /* 0x000fe200078e0006 */
[----:B0-----:R-:W2:Y:S01]  /*62860*/  LDL.LU R10, [R1+0xab0] ;  /* 0x000ab000010a7983 */ /* 0x001ea20000300800 */
[----:B------:R-:W-:-:S03]  /*62870*/  IMAD.MOV.U32 R12, RZ, RZ, R3 ;  /* 0x000000ffff0c7224 */ /* 0x000fc600078e0003 */
[----:B------:R-:W2:Y:S01]  /*62880*/  LDL.LU R7, [R1+0xe94] ;  /* 0x000e940001077983 */ /* 0x000ea20000300800 */
[----:B------:R-:W-:-:S03]  /*62890*/  IMAD.MOV.U32 R35, RZ, RZ, R2 ;  /* 0x000000ffff237224 */ /* 0x000fc600078e0002 */
[----:B------:R-:W2:Y:S01]  /*628a0*/  LDL.LU R6, [R1+0xab8] ;  /* 0x000ab80001067983 */ /* 0x000ea20000300800 */
[----:B------:R-:W-:-:S03]  /*628b0*/  IMAD.MOV.U32 R34, RZ, RZ, R0 ;  /* 0x000000ffff227224 */ /* 0x000fc600078e0000 */
[----:B------:R-:W2:Y:S04]  /*628c0*/  LDL.LU R3, [R1+0xac0] ;  /* 0x000ac00001037983 */ /* 0x000ea80000300800 */
[----:B------:R-:W2:Y:S04]  /*628d0*/  LDL.LU R2, [R1+0xabc] ;  /* 0x000abc0001027983 */ /* 0x000ea80000300800 */
[----:B------:R-:W2:Y:S04]  /*628e0*/  LDL.LU R0, [R1+0xe84] ;  /* 0x000e840001007983 */ /* 0x000ea80000300800 */
[----:B------:R-:W-:Y:S04]  /*628f0*/  STL.64 [R1+0xa70], R136 ;  /* 0x000a708801007387 */ /* 0x000fe80000100a00 */
[----:B------:R-:W-:Y:S04]  /*62900*/  STL.64 [R1+0x3ad8], R136 ;  /* 0x003ad88801007387 */ /* 0x000fe80000100a00 */
[----:B------:R-:W-:Y:S04]  /*62910*/  STL.64 [R1+0xa78], R12 ;  /* 0x000a780c01007387 */ /* 0x000fe80000100a00 */
[----:B------:R-:W-:Y:S04]  /*62920*/  STL [R1+0x3af0], R12 ;  /* 0x003af00c01007387 */ /* 0x000fe80000100800 */
[----:B------:R0:W-:Y:S04]  /*62930*/  STL [R1+0x3ae0], R13 ;  /* 0x003ae00d01007387 */ /* 0x0001e80000100800 */
[----:B------:R-:W-:Y:S04]  /*62940*/  STL.64 [R1+0xa80], R34 ;  /* 0x000a802201007387 */ /* 0x000fe80000100a00 */
[----:B------:R-:W-:Y:S01]  /*62950*/  STL.64 [R1+0x3ae8], R34 ;  /* 0x003ae82201007387 */ /* 0x000fe20000100a00 */
[----:B---3--:R-:W-:-:S02]  /*62960*/  IMAD.MOV.U32 R77, RZ, RZ, R19 ;  /* 0x000000ffff4d7224 */ /* 0x008fc400078e0013 */
[----:B----4-:R-:W-:-:S05]  /*62970*/  IMAD.MOV.U32 R76, RZ, RZ, R16 ;  /* 0x000000ffff4c7224 */ /* 0x010fca00078e0010 */
[----:B------:R-:W-:Y:S01]  /*62980*/  STL.64 [R1+0xa90], R76 ;  /* 0x000a904c01007387 */ /* 0x000fe20000100a00 */
[----:B------:R-:W-:-:S03]  /*62990*/  IMAD.MOV.U32 R127, RZ, RZ, R15 ;  /* 0x000000ffff7f7224 */ /* 0x000fc600078e000f */
[----:B------:R-:W-:Y:S01]  /*629a0*/  STL.64 [R1+0x3af8], R76 ;  /* 0x003af84c01007387 */ /* 0x000fe20000100a00 */
[----:B------:R-:W-:-:S03]  /*629b0*/  IMAD.MOV.U32 R126, RZ, RZ, R14 ;  /* 0x000000ffff7e7224 */ /* 0x000fc600078e000e */
[----:B------:R-:W3:Y:S04]  /*629c0*/  LDL.LU R16, [R1+0xac8] ;  /* 0x000ac80001107983 */ /* 0x000ee80000300800 */
[----:B------:R-:W4:Y:S04]  /*629d0*/  LDL.LU R15, [R1+0xe88] ;  /* 0x000e8800010f7983 */ /* 0x000f280000300800 */
[----:B------:R-:W4:Y:S01]  /*629e0*/  LDL.LU R14, [R1+0xad0] ;  /* 0x000ad000010e7983 */ /* 0x000f220000300800 */
[----:B------:R-:W-:-:S03]  /*629f0*/  IMAD.MOV.U32 R27, RZ, RZ, R5 ;  /* 0x000000ffff1b7224 */ /* 0x000fc600078e0005 */
[----:B0-----:R-:W4:Y:S01]  /*62a00*/  LDL.LU R13, [R1+0xe78] ;  /* 0x000e7800010d7983 */ /* 0x001f220000300800 */
[----:B------:R-:W-:-:S03]  /*62a10*/  IMAD.MOV.U32 R26, RZ, RZ, R4 ;  /* 0x000000ffff1a7224 */ /* 0x000fc600078e0004 */
        /* <DEDUP_REMOVED lines=12> */
[----:B--2---:R-:W-:-:S05]  /*62ae0*/  IMAD.MOV.U32 R30, RZ, RZ, R17 ;  /* 0x000000ffff1e7224 */ /* 0x004fca00078e0011 */
[----:B------:R-:W-:Y:S04]  /*62af0*/  STL.64 [R1+0xaa8], R30 ;  /* 0x000aa81e01007387 */ /* 0x000fe80000100a00 */
[----:B------:R-:W-:Y:S04]  /*62b00*/  STL [R1+0x3b30], R30 ;  /* 0x003b301e01007387 */ /* 0x000fe80000100800 */
[----:B------:R-:W-:Y:S04]  /*62b10*/  STL [R1+0x3b20], R31 ;  /* 0x003b201f01007387 */ /* 0x000fe80000100800 */
[----:B0-----:R-:W2:Y:S01]  /*62b20*/  LDL.LU R8, [R1+0xae8] ;  /* 0x000ae80001087983 */ /* 0x001ea20000300800 */
[----:B------:R-:W-:-:S03]  /*62b30*/  IMAD.MOV.U32 R44, RZ, RZ, R0 ;  /* 0x000000ffff2c7224 */ /* 0x000fc600078e0000 */
[----:B------:R-:W2:Y:S01]  /*62b40*/  LDL.LU R0, [R1+0xaf0] ;  /* 0x000af00001007983 */ /* 0x000ea20000300800 */
[----:B------:R-:W-:Y:S02]  /*62b50*/  IMAD.MOV.U32 R33, RZ, RZ, R10 ;  /* 0x000000ffff217224 */ /* 0x000fe400078e000a */
[----:B------:R-:W-:Y:S01]  /*62b60*/  IMAD.MOV.U32 R32, RZ, RZ, R7 ;  /* 0x000000ffff207224 */ /* 0x000fe200078e0007 */
[----:B------:R-:W2:Y:S01]  /*62b70*/  LDL.LU R10, [R1+0xaec] ;  /* 0x000aec00010a7983 */ /* 0x000ea20000300800 */
        /* <DEDUP_REMOVED lines=19> */
[----:B------:R-:W-:Y:S01]  /*62cb0*/  STL.64 [R1+0x3b48], R116 ;  /* 0x003b487401007387 */ /* 0x000fe20000100a00 */
[----:B------:R-:W-:-:S03]  /*62cc0*/  IMAD.MOV.U32 R132, RZ, RZ, R13 ;  /* 0x000000ffff847224 */ /* 0x000fc600078e000d */
[----:B------:R-:W3:Y:S01]  /*62cd0*/  LDL.LU R18, [R1+0xb08] ;  /* 0x000b080001127983 */ /* 0x000ee20000300800 */
[----:B------:R-:W-:-:S03]  /*62ce0*/  IMAD.MOV.U32 R159, RZ, RZ, R12 ;  /* 0x000000ffff9f7224 */ /* 0x000fc600078e000c */
[----:B------:R-:W4:Y:S01]  /*62cf0*/  LDL.LU R17, [R1+0xc20] ;  /* 0x000c200001117983 */ /* 0x000f220000300800 */
[----:B------:R-:W-:Y:S02]  /*62d00*/  IMAD.MOV.U32 R158, RZ, RZ, R11 ;  /* 0x000000ffff9e7224 */ /* 0x000fe400078e000b */
[----:B------:R-:W-:Y:S02]  /*62d10*/  IMAD.MOV.U32 R79, RZ, RZ, R5 ;  /* 0x000000ffff4f7224 */ /* 0x000fe400078e0005 */
        /* <DEDUP_REMOVED lines=8> */
[----:B------:R-:W-:Y:S04]  /*62da0*/  STL [R1+0x3b70], R158 ;  /* 0x003b709e01007387 */ /* 0x000fe80000100800 */
[----:B------:R-:W-:Y:S01]  /*62db0*/  STL [R1+0x3b60], R159 ;  /* 0x003b609f01007387 */ /* 0x000fe20000100800 */
[----:B--2---:R-:W-:-:S03]  /*62dc0*/  IMAD.MOV.U32 R89, RZ, RZ, R8 ;  /* 0x000000ffff597224 */ /* 0x004fc600078e0008 */
[----:B------:R-:W2:Y:S01]  /*62dd0*/  LDL.LU R8, [R1+0xb10] ;  /* 0x000b100001087983 */ /* 0x000ea20000300800 */
[----:B------:R-:W-:-:S03]  /*62de0*/  IMAD.MOV.U32 R88, RZ, RZ, R0 ;  /* 0x000000ffff587224 */ /* 0x000fc600078e0000 */
[----:B------:R-:W2:Y:S04]  /*62df0*/  LDL.LU R0, [R1+0xd90] ;  /* 0x000d900001007983 */ /* 0x000ea80000300800 */
[----:B------:R-:W-:Y:S04]  /*62e00*/  STL.64 [R1+0xae0], R78 ;  /* 0x000ae04e01007387 */ /* 0x000fe80000100a00 */
[----:B------:R-:W-:Y:S04]  /*62e10*/  STL.64 [R1+0x3b68], R78 ;  /* 0x003b684e01007387 */ /* 0x000fe80000100a00 */
[----:B------:R-:W-:Y:S04]  /*62e20*/  STL.64 [R1+0xaf0], R88 ;  /* 0x000af05801007387 */ /* 0x000fe80000100a00 */
[----:B------:R-:W-:Y:S04]  /*62e30*/  STL.64 [R1+0x3b78], R88 ;  /* 0x003b785801007387 */ /* 0x000fe80000100a00 */
[----:B------:R-:W2:Y:S04]  /*62e40*/  LDL.LU R16, [R1+0xb18] ;  /* 0x000b180001107983 */ /* 0x000ea80000300800 */
[----:B------:R-:W2:Y:S01]  /*62e50*/  LDL.LU R15, [R1+0xc30] ;  /* 0x000c3000010f7983 */ /* 0x000ea20000300800 */
[----:B------:R-:W-:-:S03]  /*62e60*/  IMAD.MOV.U32 R161, RZ, RZ, R10 ;  /* 0x000000ffffa17224 */ /* 0x000fc600078e000a */
[----:B------:R-:W2:Y:S01]  /*62e70*/  LDL.LU R12, [R1+0xb1c] ;  /* 0x000b1c00010c7983 */ /* 0x000ea20000300800 */
[----:B------:R-:W-:-:S03]  /*62e80*/  IMAD.MOV.U32 R160, RZ, RZ, R9 ;  /* 0x000000ffffa07224 */ /* 0x000fc600078e0009 */
[----:B------:R-:W2:Y:S04]  /*62e90*/  LDL.LU R11, [R1+0xd94] ;  /* 0x000d9400010b7983 */ /* 0x000ea80000300800 */
[----:B------:R-:W2:Y:S04]  /*62ea0*/  LDL.LU R10, [R1+0xc38] ;  /* 0x000c3800010a7983 */ /* 0x000ea80000300800 */
[----:B------:R-:W2:Y:S01]  /*62eb0*/  LDL.LU R9, [R1+0xd98] ;  /* 0x000d980001097983 */ /* 0x000ea20000300800 */
[----:B------:R-:W-:Y:S02]  /*62ec0*/  IMAD.MOV.U32 R43, RZ, RZ, R7 ;  /* 0x000000ffff2b7224 */ /* 0x000fe400078e0007 */
[----:B------:R-:W-:Y:S01]  /*62ed0*/  IMAD.MOV.U32 R42, RZ, RZ, R6 ;  /* 0x000000ffff2a7224 */ /* 0x000fe200078e0006 */
[----:B------:R-:W2:Y:S04]  /*62ee0*/  LDL.LU R7, [R1+0xb20] ;  /* 0x000b200001077983 */ /* 0x000ea80000300800 */
[----:B------:R-:W2:Y:S04]  /*62ef0*/  LDL.LU R6, [R1+0xd9c] ;  /* 0x000d9c0001067983 */ /* 0x000ea80000300800 */
[----:B------:R-:W-:Y:S04]  /*62f00*/  STL.64 [R1+0xae8], R160 ;  /* 0x000ae8a001007387 */ /* 0x000fe80000100a00 */
[----:B------:R-:W-:Y:S04]  /*62f10*/  STL [R1+0x3b90], R160 ;  /* 0x003b90a001007387 */ /* 0x000fe80000100800 */
[----:B------:R-:W-:Y:S04]  /*62f20*/  STL [R1+0x3b80], R161 ;  /* 0x003b80a101007387 */ /* 0x000fe80000100800 */
[----:B------:R-:W-:Y:S04]  /*62f30*/  STL.64 [R1+0xaf8], R42 ;  /* 0x000af82a01007387 */ /* 0x000fe80000100a00 */
[----:B------:R-:W-:Y:S04]  /*62f40*/  STL.64 [R1+0x3b88], R42 ;  /* 0x003b882a01007387 */ /* 0x000fe80000100a00 */
[----:B------:R-:W-:Y:S01]  /*62f50*/  STL.64 [R1+0xb00], R2 ;  /* 0x000b000201007387 */ /* 0x000fe20000100a00 */
[----:B---3--:R-:W-:-:S03]  /*62f60*/  IMAD.MOV.U32 R67, RZ, RZ, R18 ;  /* 0x000000ffff437224 */ /* 0x008fc600078e0012 */
[----:B------:R0:W-:Y:S01]  /*62f70*/  STL.64 [R1+0x3b98], R2 ;  /* 0x003b980201007387 */ /* 0x0001e20000100a00 */
[----:B----4-:R-:W-:Y:S02]  /*62f80*/  IMAD.MOV.U32 R66, RZ, RZ, R17 ;  /* 0x000000ffff427224 */ /* 0x010fe400078e0011 */
[----:B------:R-:W-:Y:S02]  /*62f90*/  IMAD.MOV.U32 R83, RZ, RZ, R5 ;  /* 0x000000ffff537224 */ /* 0x000fe400078e0005 */
[----:B------:R-:W3:Y:S01]  /*62fa0*/  LDL.LU R5, [R1+0xb28] ;  /* 0x000b280001057983 */ /* 0x000ee20000300800 */
[----:B------:R-:W-:-:S03]  /*62fb0*/  IMAD.MOV.U32 R82, RZ, RZ, R4 ;  /* 0x000000ffff527224 */ /* 0x000fc600078e0004 */
[----:B------:R-:W3:Y:S01]  /*62fc0*/  LDL.LU R4, [R1+0xc40] ;  /* 0x000c400001047983 */ /* 0x000ee20000300800 */
[----:B------:R-:W-:-:S03]  /*62fd0*/  IMAD.MOV.U32 R87, RZ, RZ, R14 ;  /* 0x000000ffff577224 */ /* 0x000fc600078e000e */
[----:B------:R-:W-:Y:S01]  /*62fe0*/  STL.64 [R1+0xc20], R66 ;  /* 0x000c204201007387 */ /* 0x000fe20000100a00 */
[----:B------:R-:W-:-:S03]  /*62ff0*/  IMAD.MOV.U32 R86, RZ, RZ, R13 ;  /* 0x000000ffff567224 */ /* 0x000fc600078e000d */
[----:B------:R-:W-:Y:S04]  /*63000*/  STL [R1+0x3bb0], R66 ;  /* 0x003bb04201007387 */ /* 0x000fe80000100800 */
[----:B------:R-:W-:Y:S04]  /*63010*/  STL [R1+0x3ba0], R67 ;  /* 0x003ba04301007387 */ /* 0x000fe80000100800 */
[----:B------:R-:W4:Y:S04]  /*63020*/  LDL.LU R14, [R1+0xb2c] ;  /* 0x000b2c00010e7983 */ /* 0x000f280000300800 */
[----:B------:R-:W3:Y:S01]  /*63030*/  LDL.LU R13, [R1+0xda0] ;  /* 0x000da000010d7983 */ /* 0x000ee20000300800 */
[----:B--2---:R-:W-:-:S03]  /*63040*/  IMAD.MOV.U32 R103, RZ, RZ, R8 ;  /* 0x000000ffff677224 */ /* 0x004fc600078e0008 */
[----:B------:R-:W2:Y:S01]  /*63050*/  LDL.LU R8, [R1+0xc48] ;  /* 0x000c480001087983 */ /* 0x000ea20000300800 */
[----:B------:R-:W-:-:S03]  /*63060*/  IMAD.MOV.U32 R102, RZ, RZ, R0 ;  /* 0x000000ffff667224 */ /* 0x000fc600078e0000 */
[----:B------:R-:W3:Y:S04]  /*63070*/  LDL.LU R0, [R1+0xda4] ;  /* 0x000da40001007983 */ /* 0x000ee80000300800 */
[----:B------:R-:W-:Y:S04]  /*63080*/  STL.64 [R1+0xb08], R82 ;  /* 0x000b085201007387 */ /* 0x000fe80000100a00 */
[----:B------:R-:W-:Y:S04]  /*63090*/  STL.64 [R1+0x3ba8], R82 ;  /* 0x003ba85201007387 */ /* 0x000fe80000100a00 */
[----:B------:R-:W-:Y:S04]  /*630a0*/  STL.64 [R1+0xc28], R86 ;  /* 0x000c285601007387 */ /* 0x000fe80000100a00 */
[----:B------:R-:W-:Y:S01]  /*630b0*/  STL.64 [R1+0x3bb8], R86 ;  /* 0x003bb85601007387 */ /* 0x000fe20000100a00 */
[----:B------:R-:W-:-:S03]  /*630c0*/  IMAD.MOV.U32 R119, RZ, RZ, R16 ;  /* 0x000000ffff777224 */ /* 0x000fc600078e0010 */
[----:B------:R-:W-:Y:S01]  /*630d0*/  STL.64 [R1+0xb10], R102 ;  /* 0x000b106601007387 */ /* 0x000fe20000100a00 */
[----:B------:R-:W-:-:S03]  /*630e0*/  IMAD.MOV.U32 R118, RZ, RZ, R15 ;  /* 0x000000ffff767224 */ /* 0x000fc600078e000f */
[----:B------:R-:W-:Y:S04]  /*630f0*/  STL [R1+0x3bd0], R102 ;  /* 0x003bd06601007387 */ /* 0x000fe80000100800 */
[----:B------:R-:W-:Y:S01]  /*63100*/  STL [R1+0x3bc0], R103 ;  /* 0x003bc06701007387 */ /* 0x000fe20000100800 */
[----:B------:R-:W-:-:S03]  /*63110*/  IMAD.MOV.U32 R107, RZ, RZ, R12 ;  /* 0x000000ffff6b7224 */ /* 0x000fc600078e000c */
[----:B0-----:R-:W3:Y:S01]  /*63120*/  LDL.LU R3, [R1+0xb30] ;  /* 0x000b300001037983 */ /* 0x001ee20000300800 */
[----:B------:R-:W-:-:S03]  /*63130*/  IMAD.MOV.U32 R106, RZ, RZ, R11 ;  /* 0x000000ffff6a7224 */ /* 0x000fc600078e000b */
[----:B------:R-:W3:Y:S01]  /*63140*/  LDL.LU R2, [R1+0xda8] ;  /* 0x000da80001027983 */ /* 0x000ee20000300800 */
[----:B------:R-:W-:Y:S02]  /*63150*/  IMAD.MOV.U32 R21, RZ, RZ, R10 ;  /* 0x000000ffff157224 */ /* 0x000fe400078e000a */
[----:B------:R-:W-:Y:S01]  /*63160*/  IMAD.MOV.U32 R20, RZ, RZ, R9 ;  /* 0x000000ffff147224 */ /* 0x000fe200078e0009 */
[----:B------:R-:W-:Y:S04]  /*63170*/  STL.64 [R1+0xc30], R118 ;  /* 0x000c307601007387 */ /* 0x000fe80000100a00 */
[----:B------:R-:W-:Y:S04]  /*63180*/  STL.64 [R1+0x3bc8], R118 ;  /* 0x003bc87601007387 */ /* 0x000fe80000100a00 */
[----:B------:R-:W3:Y:S04]  /*63190*/  LDL.LU R11, [R1+0xb38] ;  /* 0x000b3800010b7983 */ /* 0x000ee80000300800 */
[----:B------:R-:W3:Y:S04]  /*631a0*/  LDL.LU R10, [R1+0xc50] ;  /* 0x000c5000010a7983 */ /* 0x000ee80000300800 */
[----:B------:R-:W-:Y:S04]  /*631b0*/  STL.64 [R1+0xb18], R106 ;  /* 0x000b186a01007387 */ /* 0x000fe80000100a00 */
[----:B------:R-:W-:Y:S01]  /*631c0*/  STL.64 [R1+0x3bd8], R106 ;  /* 0x003bd86a01007387 */ /* 0x000fe20000100a00 */
[----:B------:R-:W-:-:S03]  /*631d0*/  IMAD.MOV.U32 R55, RZ, RZ, R7 ;  /* 0x000000ffff377224 */ /* 0x000fc600078e0007 */
[----:B------:R-:W-:Y:S01]  /*631e0*/  STL.64 [R1+0xc38], R20 ;  /* 0x000c381401007387 */ /* 0x000fe20000100a00 */
[----:B------:R-:W-:-:S03]  /*631f0*/  IMAD.MOV.U32 R54, RZ, RZ, R6 ;  /* 0x000000ffff367224 */ /* 0x000fc600078e0006 */
[----:B------:R0:W-:Y:S04]  /*63200*/  STL.64 [R1+0x3be0], R20 ;  /* 0x003be01401007387 */ /* 0x0001e80000100a00 */
[----:B0-----:R-:W3:Y:S04]  /*63210*/  LDL.LU R20, [R1+0xb3c] ;  /* 0x000b3c0001147983 */ /* 0x001ee80000300800 */
[----:B------:R-:W3:Y:S04]  /*63220*/  LDL.LU R19, [R1+0xdac] ;  /* 0x000dac0001137983 */ /* 0x000ee80000300800 */
[----:B------:R-:W3:Y:S04]  /*63230*/  LDL.LU R7, [R1+0xc58] ;  /* 0x000c580001077983 */ /* 0x000ee80000300800 */
[----:B------:R-:W3:Y:S04]  /*63240*/  LDL.LU R6, [R1+0xdb0] ;  /* 0x000db00001067983 */ /* 0x000ee80000300800 */
[----:B------:R-:W3:Y:S04]  /*63250*/  LDL.LU R12, [R1+0xb40] ;  /* 0x000b4000010c7983 */ /* 0x000ee80000300800 */
[----:B------:R-:W3:Y:S04]  /*63260*/  LDL.LU R9, [R1+0xdb4] ;  /* 0x000db40001097983 */ /* 0x000ee80000300800 */
[----:B------:R-:W-:Y:S04]  /*63270*/  STL.64 [R1+0xb20], R54 ;  /* 0x000b203601007387 */ /* 0x000fe80000100a00 */
[----:B------:R-:W-:Y:S01]  /*63280*/  STL [R1+0x3bf8], R54 ;  /* 0x003bf83601007387 */ /* 0x000fe20000100800 */
[----:B----4-:R-:W-:-:S03]  /*63290*/  IMAD.MOV.U32 R73, RZ, RZ, R14 ;  /* 0x000000ffff497224 */ /* 0x010fc600078e000e */
[----:B------:R-:W-:Y:S04]  /*632a0*/  STL [R1+0x3be8], R55 ;  /* 0x003be83701007387 */ /* 0x000fe80000100800 */
[----:B------:R-:W4:Y:S04]  /*632b0*/  LDL.LU R18, [R1+0xb48] ;  /* 0x000b480001127983 */ /* 0x000f280000300800 */
[----:B------:R-:W4:Y:S04]  /*632c0*/  LDL.LU R17, [R1+0xc60] ;  /* 0x000c600001117983 */ /* 0x000f280000300800 */
[----:B------:R-:W4:Y:S04]  /*632d0*/  LDL.LU R15, [R1+0xb4c] ;  /* 0x000b4c00010f7983 */ /* 0x000f280000300800 */
[----:B------:R-:W4:Y:S01]  /*632e0*/  LDL.LU R14, [R1+0xdb8] ;  /* 0x000db800010e7983 */ /* 0x000f220000300800 */
[----:B--2---:R-:W-:-:S03]  /*632f0*/  IMAD.MOV.U32 R85, RZ, RZ, R8 ;  /* 0x000000ffff557224 */ /* 0x004fc600078e0008 */
[----:B------:R-:W2:Y:S01]  /*63300*/  LDL.LU R8, [R1+0xc68] ;  /* 0x000c680001087983 */ /* 0x000ea20000300800 */
[----:B---3--:R-:W-:-:S03]  /*63310*/  IMAD.MOV.U32 R84, RZ, RZ, R0 ;  /* 0x000000ffff547224 */ /* 0x008fc600078e0000 */
[----:B------:R-:W3:Y:S01]  /*63320*/  LDL.LU R0, [R1+0xdbc] ;  /* 0x000dbc0001007983 */ /* 0x000ee20000300800 */
[----:B------:R-:W-:-:S03]  /*63330*/  IMAD.MOV.U32 R72, RZ, RZ, R13 ;  /* 0x000000ffff487224 */ /* 0x000fc600078e000d */
[----:B------:R-:W-:Y:S04]  /*63340*/  STL.64 [R1+0xc40], R4 ;  /* 0x000c400401007387 */ /* 0x000fe80000100a00 */
[----:B------:R0:W-:Y:S01]  /*63350*/  STL.64 [R1+0x3bf0], R4 ;  /* 0x003bf00401007387 */ /* 0x0001e20000100a00 */
[----:B------:R-:W-:-:S03]  /*63360*/  IMAD.MOV.U32 R135, RZ, RZ, R3 ;  /* 0x000000ffff877224 */ /* 0x000fc600078e0003 */
[----:B------:R-:W3:Y:S01]  /*63370*/  LDL.LU R3, [R1+0xb50] ;  /* 0x000b500001037983 */ /* 0x000ee20000300800 */
[----:B------:R-:W-:-:S03]  /*63380*/  IMAD.MOV.U32 R134, RZ, RZ, R2 ;  /* 0x000000ffff867224 */ /* 0x000fc600078e0002 */
[----:B------:R-:W3:Y:S04]  /*63390*/  LDL.LU R2, [R1+0xdc0] ;  /* 0x000dc00001027983 */ /* 0x000ee80000300800 */
[----:B------:R-:W-:Y:S04]  /*633a0*/  STL.64 [R1+0xb28], R72 ;  /* 0x000b284801007387 */ /* 0x000fe80000100a00 */
[----:B------:R-:W-:Y:S01]  /*633b0*/  STL.64 [R1+0x3c00], R72 ;  /* 0x003c004801007387 */ /* 0x000fe20000100a00 */
[----:B------:R-:W-:-:S03]  /*633c0*/  IMAD.MOV.U32 R57, RZ, RZ, R11 ;  /* 0x000000ffff397224 */ /* 0x000fc600078e000b */
[----:B------:R-:W-:Y:S01]  /*633d0*/  STL.64 [R1+0xc48], R84 ;  /* 0x000c485401007387 */ /* 0x000fe20000100a00 */
[----:B------:R-:W-:-:S03]  /*633e0*/  IMAD.MOV.U32 R56, RZ, RZ, R10 ;  /* 0x000000ffff387224 */ /* 0x000fc600078e000a */
[----:B------:R1:W-:Y:S04]  /*633f0*/  STL [R1+0x3c08], R85 ;  /* 0x003c085501007387 */ /* 0x0003e80000100800 */
[----:B------:R-:W3:Y:S04]  /*63400*/  LDL.LU R11, [R1+0xb58] ;  /* 0x000b5800010b7983 */ /* 0x000ee80000300800 */
[----:B------:R-:W3:Y:S04]  /*63410*/  LDL.LU R10, [R1+0xc70] ;  /* 0x000c7000010a7983 */ /* 0x000ee80000300800 */
[----:B------:R-:W3:Y:S04]  /*63420*/  LDL.LU R16, [R1+0xb5c] ;  /* 0x000b5c0001107983 */ /* 0x000ee80000300800 */
[----:B------:R-:W3:Y:S04]  /*63430*/  LDL.LU R13, [R1+0xdc4] ;  /* 0x000dc400010d7983 */ /* 0x000ee80000300800 */
[----:B------:R-:W-:Y:S04]  /*63440*/  STL.64 [R1+0xb30], R134 ;  /* 0x000b308601007387 */ /* 0x000fe80000100a00 */
[----:B------:R0:W-:Y:S01]  /*63450*/  STL.64 [R1+0x3c10], R134 ;  /* 0x003c108601007387 */ /* 0x0001e20000100a00 */
[----:B------:R-:W-:-:S02]  /*63460*/  IMAD.MOV.U32 R61, RZ, RZ, R20 ;  /* 0x000000ffff3d7224 */ /* 0x000fc400078e0014 */
[----:B------:R-:W-:Y:S02]  /*63470*/  IMAD.MOV.U32 R60, RZ, RZ, R19 ;  /* 0x000000ffff3c7224 */ /* 0x000fe400078e0013 */
[----:B------:R-:W-:Y:S02]  /*63480*/  IMAD.MOV.U32 R47, RZ, RZ, R7 ;  /* 0x000000ffff2f7224 */ /* 0x000fe400078e0007 */
[----:B------:R-:W3:Y:S01]  /*63490*/  LDL.LU R7, [R1+0xc78] ;  /* 0x000c780001077983 */ /* 0x000ee20000300800 */
[----:B------:R-:W-:-:S03]  /*634a0*/  IMAD.MOV.U32 R46, RZ, RZ, R6 ;  /* 0x000000ffff2e7224 */ /* 0x000fc600078e0006 */
[----:B------:R-:W3:Y:S01]  /*634b0*/  LDL.LU R6, [R1+0xdc8] ;  /* 0x000dc80001067983 */ /* 0x000ee20000300800 */
[----:B------:R-:W-:-:S03]  /*634c0*/  IMAD.MOV.U32 R105, RZ, RZ, R12 ;  /* 0x000000ffff697224 */ /* 0x000fc600078e000c */
[----:B------:R-:W-:Y:S01]  /*634d0*/  STL.64 [R1+0xc50], R56 ;  /* 0x000c503801007387 */ /* 0x000fe20000100a00 */
[----:B------:R-:W-:-:S03]  /*634e0*/  IMAD.MOV.U32 R104, RZ, RZ, R9 ;  /* 0x000000ffff687224 */ /* 0x000fc600078e0009 */
[----:B------:R-:W3:Y:S04]  /*634f0*/  LDL.LU R12, [R1+0xb60] ;  /* 0x000b6000010c7983 */ /* 0x000ee80000300800 */
[----:B------:R-:W3:Y:S04]  /*63500*/  LDL.LU R9, [R1+0xdcc] ;  /* 0x000dcc0001097983 */ /* 0x000ee80000300800 */
[----:B------:R-:W-:Y:S04]  /*63510*/  STL.64 [R1+0xb38], R60 ;  /* 0x000b383c01007387 */ /* 0x000fe80000100a00 */
[----:B------:R-:W-:Y:S04]  /*63520*/  STL.64 [R1+0xc58], R46 ;  /* 0x000c582e01007387 */ /* 0x000fe80000100a00 */
[----:B0-----:R-:W3:Y:S01]  /*63530*/  LDL.LU R5, [R1+0xb68] ;  /* 0x000b680001057983 */ /* 0x001ee20000300800 */
[----:B----4-:R-:W-:-:S03]  /*63540*/  IMAD.MOV.U32 R145, RZ, RZ, R18 ;  /* 0x000000ffff917224 */ /* 0x010fc600078e0012 */
[----:B------:R-:W4:Y:S04]  /*63550*/  LDL.LU R4, [R1+0xc80] ;  /* 0x000c800001047983 */ /* 0x000f280000300800 */
[----:B------:R-:W-:Y:S04]  /*63560*/  STL.64 [R1+0xb40], R104 ;  /* 0x000b406801007387 */ /* 0x000fe80000100a00 */
[----:B------:R-:W4:Y:S04]  /*63570*/  LDL.LU R19, [R1+0xb6c] ;  /* 0x000b6c0001137983 */ /* 0x000f280000300800 */
[----:B------:R-:W4:Y:S01]  /*63580*/  LDL.LU R18, [R1+0xdd0] ;  /* 0x000dd00001127983 */ /* 0x000f220000300800 */
[----:B--2---:R-:W-:-:S03]  /*63590*/  IMAD.MOV.U32 R49, RZ, RZ, R8 ;  /* 0x000000ffff317224 */ /* 0x004fc600078e0008 */
[----:B------:R-:W2:Y:S01]  /*635a0*/  LDL.LU R8, [R1+0xc88] ;  /* 0x000c880001087983 */ /* 0x000ea20000300800 */
[----:B---3--:R-:W-:-:S03]  /*635b0*/  IMAD.MOV.U32 R48, RZ, RZ, R0 ;  /* 0x000000ffff307224 */ /* 0x008fc600078e0000 */
[----:B------:R-:W3:Y:S01]  /*635c0*/  LDL.LU R0, [R1+0xdd4] ;  /* 0x000dd40001007983 */ /* 0x000ee20000300800 */
[----:B------:R-:W-:-:S05]  /*635d0*/  IMAD.MOV.U32 R144, RZ, RZ, R17 ;  /* 0x000000ffff907224 */ /* 0x000fca00078e0011 */
[----:B------:R-:W-:Y:S01]  /*635e0*/  STL.64 [R1+0xc60], R144 ;  /* 0x000c609001007387 */ /* 0x000fe20000100a00 */
[----:B------:R-:W-:-:S03]  /*635f0*/  IMAD.MOV.U32 R81, RZ, RZ, R3 ;  /* 0x000000ffff517224 */ /* 0x000fc600078e0003 */
        /* <DEDUP_REMOVED lines=14> */
[----:B------:R-:W3:Y:S04]  /*636e0*/  LDL.LU R16, [R1+0xca0] ;  /* 0x000ca00001107983 */ /* 0x000ee80000300800 */
[----:B------:R-:W3:Y:S01]  /*636f0*/  LDL.LU R13, [R1+0xde4] ;  /* 0x000de400010d7983 */ /* 0x000ee20000300800 */
[----:B------:R-:W-:-:S03]  /*63700*/  IMAD.MOV.U32 R101, RZ, RZ, R7 ;  /* 0x000000ffff657224 */ /* 0x000fc600078e0007 */
[----:B------:R-:W3:Y:S01]  /*63710*/  LDL.LU R7, [R1+0xb78] ;  /* 0x000b780001077983 */ /* 0x000ee20000300800 */
[----:B------:R-:W-:-:S03]  /*63720*/  IMAD.MOV.U32 R100, RZ, RZ, R6 ;  /* 0x000000ffff647224 */ /* 0x000fc600078e0006 */
[----:B------:R-:W3:Y:S04]  /*63730*/  LDL.LU R6, [R1+0xde8] ;  /* 0x000de80001067983 */ /* 0x000ee80000300800 */
        /* <DEDUP_REMOVED lines=9> */
[----:B----4-:R-:W-:-:S03]  /*637d0*/  IMAD.MOV.U32 R154, RZ, RZ, R4 ;  /* 0x000000ffff9a7224 */ /* 0x010fc600078e0004 */
[----:B------:R-:W4:Y:S04]  /*637e0*/  LDL.LU R17, [R1+0xdec] ;  /* 0x000dec0001117983 */ /* 0x000f280000300800 */
[----:B------:R-:W4:Y:S04]  /*637f0*/  LDL.LU R5, [R1+0xcb0] ;  /* 0x000cb00001057983 */ /* 0x000f280000300800 */
[----:B------:R-:W4:Y:S04]  /*63800*/  LDL.LU R4, [R1+0xdf0] ;  /* 0x000df00001047983 */ /* 0x000f280000300800 */
[----:B------:R-:W-:Y:S01]  /*63810*/  STL.64 [R1+0xb60], R124 ;  /* 0x000b607c01007387 */ /* 0x000fe20000100a00 */
[----:B--2---:R-:W-:-:S03]  /*63820*/  IMAD.MOV.U32 R113, RZ, RZ, R8 ;  /* 0x000000ffff717224 */ /* 0x004fc600078e0008 */
[----:B------:R-:W2:Y:S01]  /*63830*/  LDL.LU R8, [R1+0xb88] ;  /* 0x000b880001087983 */ /* 0x000ea20000300800 */
[----:B---3--:R-:W-:-:S03]  /*63840*/  IMAD.MOV.U32 R112, RZ, RZ, R0 ;  /* 0x000000ffff707224 */ /* 0x008fc600078e0000 */
[----:B------:R-:W3:Y:S01]  /*63850*/  LDL.LU R0, [R1+0xdf4] ;  /* 0x000df40001007983 */ /* 0x000ee20000300800 */
[----:B------:R-:W-:Y:S02]  /*63860*/  IMAD.MOV.U32 R162, RZ, RZ, R18 ;  /* 0x000000ffffa27224 */ /* 0x000fe400078e0012 */
[----:B------:R-:W-:Y:S01]  /*63870*/  IMAD.MOV.U32 R163, RZ, RZ, R19 ;  /* 0x000000ffffa37224 */ /* 0x000fe200078e0013 */
        /* <DEDUP_REMOVED lines=11> */
[----:B------:R-:W-:Y:S01]  /*63930*/  STL.64 [R1+0xb70], R28 ;  /* 0x000b701c01007387 */ /* 0x000fe20000100a00 */
[----:B------:R-:W-:Y:S02]  /*63940*/  IMAD.MOV.U32 R51, RZ, RZ, R22 ;  /* 0x000000ffff337224 */ /* 0x000fe400078e0016 */
[----:B------:R-:W-:Y:S02]  /*63950*/  IMAD.MOV.U32 R50, RZ, RZ, R21 ;  /* 0x000000ffff327224 */ /* 0x000fe400078e0015 */
[----:B------:R-:W-:Y:S02]  /*63960*/  IMAD.MOV.U32 R25, RZ, RZ, R16 ;  /* 0x000000ffff197224 */ /* 0x000fe400078e0010 */
        /* <DEDUP_REMOVED lines=8> */
[----:B------:R-:W-:Y:S01]  /*639f0*/  STL.64 [R1+0xc98], R50 ;  /* 0x000c983201007387 */ /* 0x000fe20000100a00 */
[----:B------:R-:W-:-:S03]  /*63a00*/  IMAD.MOV.U32 R69, RZ, RZ, R12 ;  /* 0x000000ffff457224 */ /* 0x000fc600078e000c */
[----:B------:R-:W-:Y:S01]  /*63a10*/  STL.64 [R1+0xca0], R24 ;  /* 0x000ca01801007387 */ /* 0x000fe20000100a00 */
[----:B------:R-:W-:-:S03]  /*63a20*/  IMAD.MOV.U32 R68, RZ, RZ, R9 ;  /* 0x000000ffff447224 */ /* 0x000fc600078e0009 */
[----:B------:R-:W3:Y:S04]  /*63a30*/  LDL.LU R12, [R1+0xba0] ;  /* 0x000ba000010c7983 */ /* 0x000ee80000300800 */
[----:B------:R-:W3:Y:S04]  /*63a40*/  LDL.LU R9, [R1+0xcc8] ;  /* 0x000cc80001097983 */ /* 0x000ee80000300800 */
[----:B------:R-:W-:Y:S04]  /*63a50*/  STL.64 [R1+0xb78], R40 ;  /* 0x000b782801007387 */ /* 0x000fe80000100a00 */
[----:B------:R-:W3:Y:S04]  /*63a60*/  LDL.LU R30, [R1+0xba4] ;  /* 0x000ba400011e7983 */ /* 0x000ee80000300800 */
[----:B------:R-:W3:Y:S01]  /*63a70*/  LDL.LU R27, [R1+0xe04] ;  /* 0x000e0400011b7983 */ /* 0x000ee20000300800 */
[----:B----4-:R-:W-:-:S03]  /*63a80*/  IMAD.MOV.U32 R123, RZ, RZ, R5 ;  /* 0x000000ffff7b7224 */ /* 0x010fc600078e0005 */
[----:B------:R-:W4:Y:S01]  /*63a90*/  LDL.LU R5, [R1+0xcd0] ;  /* 0x000cd00001057983 */ /* 0x000f220000300800 */
[----:B------:R-:W-:-:S03]  /*63aa0*/  IMAD.MOV.U32 R122, RZ, RZ, R4 ;  /* 0x000000ffff7a7224 */ /* 0x000fc600078e0004 */
[----:B------:R-:W4:Y:S04]  /*63ab0*/  LDL.LU R4, [R1+0xe08] ;  /* 0x000e080001047983 */ /* 0x000f280000300800 */
[----:B------:R-:W-:Y:S01]  /*63ac0*/  STL.64 [R1+0xca8], R68 ;  /* 0x000ca84401007387 */ /* 0x000fe20000100a00 */
[----:B--2---:R-:W-:-:S03]  /*63ad0*/  IMAD.MOV.U32 R141, RZ, RZ, R8 ;  /* 0x000000ffff8d7224 */ /* 0x004fc600078e0008 */
[----:B------:R-:W2:Y:S01]  /*63ae0*/  LDL.LU R8, [R1+0xba8] ;  /* 0x000ba80001087983 */ /* 0x000ea20000300800 */
[----:B---3--:R-:W-:-:S03]  /*63af0*/  IMAD.MOV.U32 R140, RZ, RZ, R0 ;  /* 0x000000ffff8c7224 */ /* 0x008fc600078e0000 */
[----:B------:R-:W3:Y:S01]  /*63b00*/  LDL.LU R0, [R1+0xe0c] ;  /* 0x000e0c0001007983 */ /* 0x000ee20000300800 */
[----:B------:R-:W-:Y:S02]  /*63b10*/  IMAD.MOV.U32 R90, RZ, RZ, R17 ;  /* 0x000000ffff5a7224 */ /* 0x000fe400078e0011 */
[----:B------:R-:W-:-:S05]  /*63b20*/  IMAD.MOV.U32 R91, RZ, RZ, R20 ;  /* 0x000000ffff5b7224 */ /* 0x000fca00078e0014 */
[----:B------:R-:W-:Y:S04]  /*63b30*/  STL.64 [R1+0xb80], R90 ;  /* 0x000b805a01007387 */ /* 0x000fe80000100a00 */
[----:B------:R-:W-:Y:S01]  /*63b40*/  STL.64 [R1+0xcb0], R122 ;  /* 0x000cb07a01007387 */ /* 0x000fe20000100a00 */
        /* <DEDUP_REMOVED lines=15> */
[----:B------:R-:W-:Y:S04]  /*63c40*/  STL.64 [R1+0xcb8], R62 ;  /* 0x000cb83e01007387 */ /* 0x000fe80000100a00 */
[----:B------:R-:W3:Y:S04]  /*63c50*/  LDL.LU R20, [R1+0xbb8] ;  /* 0x000bb80001147983 */ /* 0x000ee80000300800 */
[----:B------:R-:W3:Y:S04]  /*63c60*/  LDL.LU R17, [R1+0xcf0] ;  /* 0x000cf00001117983 */ /* 0x000ee80000300800 */
[----:B------:R-:W-:Y:S04]  /*63c70*/  STL.64 [R1+0xb90], R148 ;  /* 0x000b909401007387 */ /* 0x000fe80000100a00 */
[----:B------:R-:W-:Y:S04]  /*63c80*/  STL.64 [R1+0xcc0], R110 ;  /* 0x000cc06e01007387 */ /* 0x000fe80000100a00 */
[----:B------:R-:W3:Y:S01]  /*63c90*/  LDL.LU R16, [R1+0xbbc] ;  /* 0x000bbc0001107983 */ /* 0x000ee20000300800 */
[----:B------:R-:W-:-:S03]  /*63ca0*/  IMAD.MOV.U32 R53, RZ, RZ, R12 ;  /* 0x000000ffff357224 */ /* 0x000fc600078e000c */
[----:B------:R-:W3:Y:S01]  /*63cb0*/  LDL.LU R13, [R1+0xe20] ;  /* 0x000e2000010d7983 */ /* 0x000ee20000300800 */
[----:B------:R-:W-:-:S03]  /*63cc0*/  IMAD.MOV.U32 R52, RZ, RZ, R9 ;  /* 0x000000ffff347224 */ /* 0x000fc600078e0009 */
[----:B------:R-:W3:Y:S04]  /*63cd0*/  LDL.LU R12, [R1+0xcf8] ;  /* 0x000cf800010c7983 */ /* 0x000ee80000300800 */
[----:B------:R-:W3:Y:S04]  /*63ce0*/  LDL.LU R9, [R1+0xe24] ;  /* 0x000e240001097983 */ /* 0x000ee80000300800 */
[----:B------:R-:W-:Y:S01]  /*63cf0*/  STL.64 [R1+0xb98], R6 ;  /* 0x000b980601007387 */ /* 0x000fe20000100a00 */
        /* <DEDUP_REMOVED lines=14> */
[----:B------:R-:W2:Y:S01]  /*63de0*/  LDL.LU R3, [R1+0xbcc] ;  /* 0x000bcc0001037983 */ /* 0x000ea20000300800 */
[----:B------:R-:W-:-:S03]  /*63df0*/  IMAD.MOV.U32 R156, RZ, RZ, R2 ;  /* 0x000000ffff9c7224 */ /* 0x000fc600078e0002 */
[----:B------:R-:W2:Y:S04]  /*63e00*/  LDL.LU R2, [R1+0xe2c] ;  /* 0x000e2c0001027983 */ /* 0x000ea80000300800 */
[----:B------:R-:W-:Y:S04]  /*63e10*/  STL.64 [R1+0xba8], R74 ;  /* 0x000ba84a01007387 */ /* 0x000fe80000100a00 */
[----:B------:R-:W2:Y:S04]  /*63e20*/  LDL.LU R32, [R1+0xd08] ;  /* 0x000d080001207983 */ /* 0x000ea80000300800 */
[----:B------:R-:W2:Y:S04]  /*63e30*/  LDL.LU R31, [R1+0xe30] ;  /* 0x000e3000011f7983 */ /* 0x000ea80000300800 */
[----:B------:R-:W-:Y:S04]  /*63e40*/  STL.64 [R1+0xcd8], R156 ;  /* 0x000cd89c01007387 */ /* 0x000fe80000100a00 */
[----:B------:R-:W2:Y:S04]  /*63e50*/  LDL.LU R30, [R1+0xbd0] ;  /* 0x000bd000011e7983 */ /* 0x000ea80000300800 */
[----:B------:R-:W2:Y:S01]  /*63e60*/  LDL.LU R27, [R1+0xe34] ;  /* 0x000e3400011b7983 */ /* 0x000ea20000300800 */
[----:B------:R-:W-:-:S02]  /*63e70*/  IMAD.MOV.U32 R71, RZ, RZ, R26 ;  /* 0x000000ffff477224 */ /* 0x000fc400078e001a */
[----:B------:R-:W-:Y:S01]  /*63e80*/  IMAD.MOV.U32 R70, RZ, RZ, R23 ;  /* 0x000000ffff467224 */ /* 0x000fe200078e0017 */
[----:B------:R-:W-:Y:S01]  /*63e90*/  STL.64 [R1+0xce0], R10 ;  /* 0x000ce00a01007387 */ /* 0x000fe20000100a00 */
[----:B------:R-:W-:-:S03]  /*63ea0*/  IMAD.MOV.U32 R139, RZ, RZ, R22 ;  /* 0x000000ffff8b7224 */ /* 0x000fc600078e0016 */
[----:B------:R-:W-:Y:S01]  /*63eb0*/  STL.64 [R1+0xce8], R70 ;  /* 0x000ce84601007387 */ /* 0x000fe20000100a00 */
[----:B------:R-:W-:-:S03]  /*63ec0*/  IMAD.MOV.U32 R138, RZ, RZ, R21 ;  /* 0x000000ffff8a7224 */ /* 0x000fc600078e0015 */
[----:B------:R-:W2:Y:S04]  /*63ed0*/  LDL.LU R26, [R1+0xbd8] ;  /* 0x000bd800011a7983 */ /* 0x000ea80000300800 */
[----:B------:R-:W2:Y:S01]  /*63ee0*/  LDL.LU R21, [R1+0xd10] ;  /* 0x000d100001157983 */ /* 0x000ea20000300800 */
[----:B------:R-:W-:-:S03]  /*63ef0*/  IMAD.MOV.U32 R23, RZ, RZ, R20 ;  /* 0x000000ffff177224 */ /* 0x000fc600078e0014 */
[----:B------:R-:W-:Y:S01]  /*63f00*/  STL.64 [R1+0xbb0], R138 ;  /* 0x000bb08a01007387 */ /* 0x000fe20000100a00 */
[----:B------:R-:W-:-:S03]  /*63f10*/  IMAD.MOV.U32 R22, RZ, RZ, R17 ;  /* 0x000000ffff167224 */ /* 0x000fc600078e0011 */
[----:B------:R-:W2:Y:S04]  /*63f20*/  LDL.LU R20, [R1+0xbdc] ;  /* 0x000bdc0001147983 */ /* 0x000ea80000300800 */
[----:B------:R-:W2:Y:S01]  /*63f30*/  LDL.LU R17, [R1+0xe38] ;  /* 0x000e380001117983 */ /* 0x000ea20000300800 */
[----:B------:R-:W-:-:S03]  /*63f40*/  IMAD.MOV.U32 R37, RZ, RZ, R16 ;  /* 0x000000ffff257224 */ /* 0x000fc600078e0010 */
[----:B------:R-:W2:Y:S01]  /*63f50*/  LDL.LU R16, [R1+0xd18] ;  /* 0x000d180001107983 */ /* 0x000ea20000300800 */
[----:B------:R-:W-:-:S03]  /*63f60*/  IMAD.MOV.U32 R36, RZ, RZ, R13 ;  /* 0x000000ffff247224 */ /* 0x000fc600078e000d */
[----:B------:R-:W2:Y:S01]  /*63f70*/  LDL.LU R13, [R1+0xe3c] ;  /* 0x000e3c00010d7983 */ /* 0x000ea20000300800 */
[----:B------:R-:W-:-:S03]  /*63f80*/  IMAD.MOV.U32 R59, RZ, RZ, R12 ;  /* 0x000000ffff3b7224 */ /* 0x000fc600078e000c */
[----:B------:R-:W-:Y:S01]  /*63f90*/  STL.64 [R1+0xcf0], R22 ;  /* 0x000cf01601007387 */ /* 0x000fe20000100a00 */
[----:B------:R-:W-:Y:S02]  /*63fa0*/  IMAD.MOV.U32 R58, RZ, RZ, R9 ;  /* 0x000000ffff3a7224 */ /* 0x000fe400078e0009 */
[----:B----4-:R-:W-:Y:S02]  /*63fb0*/  IMAD.MOV.U32 R65, RZ, RZ, R5 ;  /* 0x000000ffff417224 */ /* 0x010fe400078e0005 */
[----:B------:R-:W4:Y:S01]  /*63fc0*/  LDL.LU R5, [R1+0xbe0] ;  /* 0x000be00001057983 */ /* 0x000f220000300800 */
[----:B------:R-:W-:-:S03]  /*63fd0*/  IMAD.MOV.U32 R64, RZ, RZ, R4 ;  /* 0x000000ffff407224 */ /* 0x000fc600078e0004 */
[----:B------:R-:W4:Y:S04]  /*63fe0*/  LDL.LU R4, [R1+0xe40] ;  /* 0x000e400001047983 */ /* 0x000f280000300800 */
[----:B------:R-:W-:Y:S04]  /*63ff0*/  STL.64 [R1+0xbb8], R36 ;  /* 0x000bb82401007387 */ /* 0x000fe80000100a00 */
[----:B------:R-:W-:Y:S04]  /*64000*/  STL.64 [R1+0xcf8], R58 ;  /* 0x000cf83a01007387 */ /* 0x000fe80000100a00 */
[----:B------:R-:W4:Y:S01]  /*64010*/  LDL.LU R12, [R1+0xd20] ;  /* 0x000d2000010c7983 */ /* 0x000f220000300800 */
[----:B---3--:R-:W-:-:S03]  /*64020*/  IMAD.MOV.U32 R114, RZ, RZ, R0 ;  /* 0x000000ffff727224 */ /* 0x008fc600078e0000 */
[----:B------:R-:W3:Y:S01]  /*64030*/  LDL.LU R0, [R1+0xe44] ;  /* 0x000e440001007983 */ /* 0x000ee20000300800 */
[----:B--2---:R-:W-:-:S03]  /*64040*/  IMAD.MOV.U32 R115, RZ, RZ, R8 ;  /* 0x000000ffff737224 */ /* 0x004fc600078e0008 */
[----:B------:R-:W-:Y:S04]  /*64050*/  STL.64 [R1+0xbc0], R64 ;  /* 0x000bc04001007387 */ /* 0x000fe80000100a00 */
[----:B------:R-:W2:Y:S04]  /*64060*/  LDL.LU R9, [R1+0xd28] ;  /* 0x000d280001097983 */ /* 0x000ea80000300800 */
[----:B------:R-:W2:Y:S01]  /*64070*/  LDL.LU R8, [R1+0xe48] ;  /* 0x000e480001087983 */ /* 0x000ea20000300800 */
[----:B------:R-:W-:-:S03]  /*64080*/  IMAD.MOV.U32 R121, RZ, RZ, R3 ;  /* 0x000000ffff797224 */ /* 0x000fc600078e0003 */
[----:B------:R-:W2:Y:S01]  /*64090*/  LDL.LU R3, [R1+0xbe8] ;  /* 0x000be80001037983 */ /* 0x000ea20000300800 */
[----:B------:R-:W-:-:S03]  /*640a0*/  IMAD.MOV.U32 R120, RZ, RZ, R2 ;  /* 0x000000ffff787224 */ /* 0x000fc600078e0002 */
[----:B------:R-:W2:Y:S04]  /*640b0*/  LDL.LU R2, [R1+0xd30] ;  /* 0x000d300001027983 */ /* 0x000ea80000300800 */
[----:B------:R-:W2:Y:S01]  /*640c0*/  LDL.LU R33, [R1+0xbec] ;  /* 0x000bec0001217983 */ /* 0x000ea20000300800 */
[----:B------:R-:W-:-:S03]  /*640d0*/  IMAD.MOV.U32 R129, RZ, RZ, R32 ;  /* 0x000000ffff817224 */ /* 0x000fc600078e0020 */
[----:B------:R-:W2:Y:S01]  /*640e0*/  LDL.LU R32, [R1+0xe4c] ;  /* 0x000e4c0001207983 */ /* 0x000ea20000300800 */
[----:B------:R-:W-:-:S03]  /*640f0*/  IMAD.MOV.U32 R128, RZ, RZ, R31 ;  /* 0x000000ffff807224 */ /* 0x000fc600078e001f */
[----:B------:R-:W-:Y:S04]  /*64100*/  STL.64 [R1+0xd00], R114 ;  /* 0x000d007201007387 */ /* 0x000fe80000100a00 */
[----:B------:R-:W2:Y:S01]  /*64110*/  LDL.LU R38, [R1+0xbf0] ;  /* 0x000bf00001267983 */ /* 0x000ea20000300800 */
[----:B------:R-:W-:-:S03]  /*64120*/  IMAD.MOV.U32 R131, RZ, RZ, R30 ;  /* 0x000000ffff837224 */ /* 0x000fc600078e001e */
[----:B------:R-:W2:Y:S01]  /*64130*/  LDL.LU R31, [R1+0xd38] ;  /* 0x000d3800011f7983 */ /* 0x000ea20000300800 */
[----:B------:R-:W-:-:S03]  /*64140*/  IMAD.MOV.U32 R130, RZ, RZ, R27 ;  /* 0x000000ffff827224 */ /* 0x000fc600078e001b */
[----:B------:R-:W-:Y:S04]  /*64150*/  STL.64 [R1+0xbc8], R120 ;  /* 0x000bc87801007387 */ /* 0x000fe80000100a00 */
[----:B------:R-:W-:Y:S04]  /*64160*/  STL.64 [R1+0xd08], R128 ;  /* 0x000d088001007387 */ /* 0x000fe80000100a00 */
[----:B------:R-:W2:Y:S01]  /*64170*/  LDL.LU R30, [R1+0xbf4] ;  /* 0x000bf400011e7983 */ /* 0x000ea20000300800 */
[----:B------:R-:W-:Y:S02]  /*64180*/  IMAD.MOV.U32 R143, RZ, RZ, R26 ;  /* 0x000000ffff8f7224 */ /* 0x000fe400078e001a */
[----:B------:R-:W-:-:S02]  /*64190*/  IMAD.MOV.U32 R142, RZ, RZ, R21 ;  /* 0x000000ffff8e7224 */ /* 0x000fc400078e0015 */
[----:B------:R-:W2:Y:S04]  /*641a0*/  LDL.LU R21, [R1+0xe50] ;  /* 0x000e500001157983 */ /* 0x000ea80000300800 */
[----:B------:R-:W-:Y:S01]  /*641b0*/  STL.64 [R1+0xbd0], R130 ;  /* 0x000bd08201007387 */ /* 0x000fe20000100a00 */
[----:B------:R-:W-:-:S03]  /*641c0*/  IMAD.MOV.U32 R93, RZ, RZ, R20 ;  /* 0x000000ffff5d7224 */ /* 0x000fc600078e0014 */
[----:B------:R-:W2:Y:S01]  /*641d0*/  LDL.LU R20, [R1+0xbf8] ;  /* 0x000bf80001147983 */ /* 0x000ea20000300800 */
[----:B------:R-:W-:-:S03]  /*641e0*/  IMAD.MOV.U32 R92, RZ, RZ, R17 ;  /* 0x000000ffff5c7224 */ /* 0x000fc600078e0011 */
[----:B------:R-:W2:Y:S01]  /*641f0*/  LDL.LU R17, [R1+0xd40] ;  /* 0x000d400001117983 */ /* 0x000ea20000300800 */
[----:B------:R-:W-:-:S03]  /*64200*/  IMAD.MOV.U32 R137, RZ, RZ, R16 ;  /* 0x000000ffff897224 */ /* 0x000fc600078e0010 */
[----:B------:R-:W2:Y:S01]  /*64210*/  LDL.LU R16, [R1+0xbfc] ;  /* 0x000bfc0001107983 */ /* 0x000ea20000300800 */
[----:B------:R-:W-:-:S03]  /*64220*/  IMAD.MOV.U32 R136, RZ, RZ, R13 ;  /* 0x000000ffff887224 */ /* 0x000fc600078e000d */
[----:B------:R-:W2:Y:S04]  /*64230*/  LDL.LU R13, [R1+0xe54] ;  /* 0x000e5400010d7983 */ /* 0x000ea80000300800 */
[----:B------:R-:W-:Y:S01]  /*64240*/  STL.64 [R1+0xd10], R142 ;  /* 0x000d108e01007387 */ /* 0x000fe20000100a00 */
[----:B----4-:R-:W-:-:S03]  /*64250*/  IMAD.MOV.U32 R35, RZ, RZ, R5 ;  /* 0x000000ffff237224 */ /* 0x010fc600078e0005 */
[----:B------:R-:W4:Y:S01]  /*64260*/  LDL.LU R5, [R1+0xc00] ;  /* 0x000c000001057983 */ /* 0x000f220000300800 */
[----:B------:R-:W-:-:S03]  /*64270*/  IMAD.MOV.U32 R34, RZ, RZ, R4 ;  /* 0x000000ffff227224 */ /* 0x000fc600078e0004 */
[----:B------:R-:W4:Y:S04]  /*64280*/  LDL.LU R4, [R1+0xd48] ;  /* 0x000d480001047983 */ /* 0x000f280000300800 */
[----:B------:R-:W-:Y:S04]  /*64290*/  STL.64 [R1+0xbd8], R92 ;  /* 0x000bd85c01007387 */ /* 0x000fe80000100a00 */
[----:B------:R-:W-:Y:S01]  /*642a0*/  STL.64 [R1+0xd18], R136 ;  /* 0x000d188801007387 */ /* 0x000fe20000100a00 */
[----:B------:R-:W-:-:S03]  /*642b0*/  IMAD.MOV.U32 R77, RZ, RZ, R12 ;  /* 0x000000ffff4d7224 */ /* 0x000fc600078e000c */
[----:B------:R-:W4:Y:S01]  /*642c0*/  LDL.LU R12, [R1+0xc04] ;  /* 0x000c0400010c7983 */ /* 0x000f220000300800 */
[----:B---3--:R-:W-:-:S03]  /*642d0*/  IMAD.MOV.U32 R76, RZ, RZ, R0 ;  /* 0x000000ffff4c7224 */ /* 0x008fc600078e0000 */
[----:B------:R-:W3:Y:S04]  /*642e0*/  LDL.LU R0, [R1+0xe58] ;  /* 0x000e580001007983 */ /* 0x000ee80000300800 */
[----:B------:R-:W-:Y:S01]  /*642f0*/  STL.64 [R1+0xbe0], R34 ;  /* 0x000be02201007387 */ /* 0x000fe20000100a00 */
[----:B--2---:R-:W-:-:S03]  /*64300*/  IMAD.MOV.U32 R27, RZ, RZ, R3 ;  /* 0x000000ffff1b7224 */ /* 0x004fc600078e0003 */
[----:B------:R-:W2:Y:S01]  /*64310*/  LDL.LU R3, [R1+0xc08] ;  /* 0x000c080001037983 */ /* 0x000ea20000300800 */
[----:B------:R-:W-:-:S03]  /*64320*/  IMAD.MOV.U32 R26, RZ, RZ, R2 ;  /* 0x000000ffff1a7224 */ /* 0x000fc600078e0002 */
[----:B------:R-:W2:Y:S04]  /*64330*/  LDL.LU R2, [R1+0xd50] ;  /* 0x000d500001027983 */ /* 0x000ea80000300800 */
[----:B------:R-:W-:Y:S04]  /*64340*/  STL.64 [R1+0xd20], R76 ;  /* 0x000d204c01007387 */ /* 0x000fe80000100a00 */
[----:B------:R-:W2:Y:S04]  /*64350*/  LDL.LU R66, [R1+0xc0c] ;  /* 0x000c0c0001427983 */ /* 0x000ea80000300800 */
[----:B------:R-:W2:Y:S04]  /*64360*/  LDL.LU R55, [R1+0xe5c] ;  /* 0x000e5c0001377983 */ /* 0x000ea80000300800 */
[----:B------:R-:W-:Y:S01]  /*64370*/  STL.64 [R1+0xd28], R8 ;  /* 0x000d280801007387 */ /* 0x000fe20000100a00 */
[----:B------:R-:W-:-:S03]  /*64380*/  IMAD.MOV.U32 R39, RZ, RZ, R38 ;  /* 0x000000ffff277224 */ /* 0x000fc600078e0026 */
[----:B------:R-:W-:Y:S01]  /*64390*/  STL.64 [R1+0xd30], R26 ;  /* 0x000d301a01007387 */ /* 0x000fe20000100a00 */
[----:B------:R-:W-:-:S03]  /*643a0*/  IMAD.MOV.U32 R38, RZ, RZ, R31 ;  /* 0x000000ffff267224 */ /* 0x000fc600078e001f */
[----:B------:R-:W2:Y:S04]  /*643b0*/  LDL.LU R54, [R1+0xc10] ;  /* 0x000c100001367983 */ /* 0x000ea80000300800 */
[----:B------:R-:W2:Y:S01]  /*643c0*/  LDL.LU R45, [R1+0xd58] ;  /* 0x000d5800012d7983 */ /* 0x000ea20000300800 */
[----:B------:R-:W-:-:S03]  /*643d0*/  IMAD.MOV.U32 R117, RZ, RZ, R30 ;  /* 0x000000ffff757224 */ /* 0x000fc600078e001e */
[----:B------:R-:W-:Y:S04]  /*643e0*/  STL.64 [R1+0xbe8], R32 ;  /* 0x000be82001007387 */ /* 0x000fe80000100a00 */
[----:B------:R-:W2:Y:S04]  /*643f0*/  LDL.LU R44, [R1+0xc14] ;  /* 0x000c1400012c7983 */ /* 0x000ea80000300800 */
[----:B------:R-:W2:Y:S01]  /*64400*/  LDL.LU R31, [R1+0xe60] ;  /* 0x000e6000011f7983 */ /* 0x000ea20000300800 */
        /* <DEDUP_REMOVED lines=11> */
[----:B------:R-:W-:Y:S01]  /*644c0*/  STL.64 [R1+0xd40], R132 ;  /* 0x000d408401007387 */ /* 0x000fe20000100a00 */
[----:B----4-:R-:W-:-:S03]  /*644d0*/  IMAD.MOV.U32 R89, RZ, RZ, R5 ;  /* 0x000000ffff597224 */ /* 0x010fc600078e0005 */
[----:B------:R-:W4:Y:S01]  /*644e0*/  LDL.LU R5, [R1+0xd68] ;  /* 0x000d680001057983 */ /* 0x000f220000300800 */
[----:B------:R-:W-:-:S03]  /*644f0*/  IMAD.MOV.U32 R88, RZ, RZ, R4 ;  /* 0x000000ffff587224 */ /* 0x000fc600078e0004 */
[----:B------:R-:W4:Y:S04]  /*64500*/  LDL.LU R4, [R1+0xe68] ;  /* 0x000e680001047983 */ /* 0x000f280000300800 */
[----:B------:R-:W-:Y:S04]  /*64510*/  STL.64 [R1+0xbf8], R78 ;  /* 0x000bf84e01007387 */ /* 0x000fe80000100a00 */
[----:B------:R-:W4:Y:S01]  /*64520*/  LDL.LU R16, [R1+0xd70] ;  /* 0x000d700001107983 */ /* 0x000f220000300800 */
[----:B------:R-:W-:-:S03]  /*64530*/  IMAD.MOV.U32 R43, RZ, RZ, R12 ;  /* 0x000000ffff2b7224 */ /* 0x000fc600078e000c */
[----:B------:R-:W4:Y:S04]  /*64540*/  LDL.LU R13, [R1+0xe6c] ;  /* 0x000e6c00010d7983 */ /* 0x000f280000300800 */
[----:B------:R-:W4:Y:S01]  /*64550*/  LDL.LU R12, [R1+0xd78] ;  /* 0x000d7800010c7983 */ /* 0x000f220000300800 */
[----:B---3--:R-:W-:-:S03]  /*64560*/  IMAD.MOV.U32 R42, RZ, RZ, R0 ;  /* 0x000000ffff2a7224 */ /* 0x008fc600078e0000 */
[----:B------:R-:W3:Y:S04]  /*64570*/  LDL.LU R0, [R1+0xd80] ;  /* 0x000d800001007983 */ /* 0x000ee80000300800 */
[----:B------:R-:W-:Y:S04]  /*64580*/  STL.64 [R1+0xd48], R88 ;  /* 0x000d485801007387 */ /* 0x000fe80000100a00 */
[----:B------:R-:W-:Y:S04]  /*64590*/  STL.64 [R1+0xc00], R42 ;  /* 0x000c002a01007387 */ /* 0x000fe80000100a00 */
[----:B--2---:R-:W-:Y:S01]  /*645a0*/  STL.64 [R1+0xd50], R2 ;  /* 0x000d500201007387 */ /* 0x004fe20000100a00 */
[----:B------:R-:W-:-:S02]  /*645b0*/  IMAD.MOV.U32 R83, RZ, RZ, R66 ;  /* 0x000000ffff537224 */ /* 0x000fc400078e0042 */
[----:B------:R-:W-:-:S05]  /*645c0*/  IMAD.MOV.U32 R82, RZ, RZ, R55 ;  /* 0x000000ffff527224 */ /* 0x000fca00078e0037 */
[----:B------:R-:W-:Y:S01]  /*645d0*/  STL.64 [R1+0xc08], R82 ;  /* 0x000c085201007387 */ /* 0x000fe20000100a00 */
[----:B------:R-:W-:Y:S02]  /*645e0*/  IMAD.MOV.U32 R87, RZ, RZ, R54 ;  /* 0x000000ffff577224 */ /* 0x000fe400078e0036 */
[----:B------:R-:W-:Y:S02]  /*645f0*/  IMAD.MOV.U32 R86, RZ, RZ, R45 ;  /* 0x000000ffff567224 */ /* 0x000fe400078e002d */
[----:B------:R-:W-:Y:S02]  /*64600*/  IMAD.MOV.U32 R119, RZ, RZ, R44 ;  /* 0x000000ffff777224 */ /* 0x000fe400078e002c */
[----:B------:R-:W-:Y:S01]  /*64610*/  IMAD.MOV.U32 R118, RZ, RZ, R31 ;  /* 0x000000ffff767224 */ /* 0x000fe200078e001f */
[----:B------:R-:W-:Y:S01]  /*64620*/  STL.64 [R1+0xd58], R86 ;  /* 0x000d585601007387 */ /* 0x000fe20000100a00 */
[----:B------:R-:W-:Y:S02]  /*64630*/  IMAD.MOV.U32 R107, RZ, RZ, R30 ;  /* 0x000000ffff6b7224 */ /* 0x000fe400078e001e */
[----:B------:R-:W-:Y:S01]  /*64640*/  IMAD.MOV.U32 R106, RZ, RZ, R21 ;  /* 0x000000ffff6a7224 */ /* 0x000fe200078e0015 */
[----:B------:R-:W-:Y:S01]  /*64650*/  STL.64 [R1+0xc10], R118 ;  /* 0x000c107601007387 */ /* 0x000fe20000100a00 */
[----:B------:R-:W-:-:S02]  /*64660*/  IMAD.MOV.U32 R21, RZ, RZ, R20 ;  /* 0x000000ffff157224 */ /* 0x000fc400078e0014 */
[----:B------:R-:W-:Y:S01]  /*64670*/  IMAD.MOV.U32 R20, RZ, RZ, R17 ;  /* 0x000000ffff147224 */ /* 0x000fe200078e0011 */
[----:B------:R-:W-:Y:S04]  /*64680*/  STL.64 [R1+0xd60], R106 ;  /* 0x000d606a01007387 */ /* 0x000fe80000100a00 */
[----:B------:R-:W-:Y:S04]  /*64690*/  STL.64 [R1+0xc18], R20 ;  /* 0x000c181401007387 */ /* 0x000fe80000100a00 */
[----:B-1----:R-:W2:Y:S04]  /*646a0*/  LDL R85, [R1+0x157c] ;  /* 0x00157c0001557983 */ /* 0x002ea80000100800 */
[----:B------:R-:W2:Y:S04]  /*646b0*/  LDL R54, [R1+0x1578] ;  /* 0x0015780001367983 */ /* 0x000ea80000100800 */
[----:B----4-:R-:W-:Y:S01]  /*646c0*/  STL.64 [R1+0xd68], R4 ;  /* 0x000d680401007387 */ /* 0x010fe20000100a00 */
[----:B------:R-:W-:-:S02]  /*646d0*/  IMAD.MOV.U32 R73, RZ, RZ, R16 ;  /* 0x000000ffff497224 */ /* 0x000fc400078e0010 */
[----:B------:R-:W-:Y:S01]  /*646e0*/  IMAD.MOV.U32 R72, RZ, RZ, R13 ;  /* 0x000000ffff487224 */ /* 0x000fe200078e000d */
[----:B------:R-:W-:Y:S01]  /*646f0*/  BAR.SYNC.DEFER_BLOCKING 0x0 ;  /* 0x0000000000007b1d */ /* 0x000fe20000010000 */
[----:B------:R-:W-:Y:S02]  /*64700*/  IMAD.MOV.U32 R135, RZ, RZ, R12 ;  /* 0x000000ffff877224 */ /* 0x000fe400078e000c */
[----:B---3--:R-:W-:-:S05]  /*64710*/  IMAD.MOV.U32 R134, RZ, RZ, R0 ;  /* 0x000000ffff867224 */ /* 0x008fca00078e0000 */
[----:B------:R0:W-:Y:S04]  /*64720*/  STL.64 [R1+0xd78], R134 ;  /* 0x000d788601007387 */ /* 0x0001e80000100a00 */
[----:B------:R-:W-:Y:S04]  /*64730*/  STL.64 [R1+0xd70], R72 ;  /* 0x000d704801007387 */ /* 0x000fe80000100a00 */
[----:B------:R-:W3:Y:S04]  /*64740*/  LDL R55, [R1+0x1574] ;  /* 0x0015740001377983 */ /* 0x000ee80000100800 */
[----:B------:R-:W4:Y:S04]  /*64750*/  LDL R0, [R1+0x1570] ;  /* 0x0015700001007983 */ /* 0x000f280000100800 */
        /* <DEDUP_REMOVED lines=21> */
[----:B--2---:R-:W2:Y:S04]  /*648b0*/  @!P5 LDG.E.U16 R85, desc[UR20][R134.64] ;  /* 0x000000148655d981 */ /* 0x004ea8000c1e1500 */
[----:B------:R-:W2:Y:S04]  /*648c0*/  @!P6 LDG.E.U16 R54, desc[UR20][R72.64] ;  /* 0x000000144836e981 */ /* 0x000ea8000c1e1500 */
[----:B------:R-:W2:Y:S04]  /*648d0*/  LDL R151, [R1+0x151c] ;  /* 0x00151c0001977983 */ /* 0x000ea80000100800 */
[----:B------:R-:W2:Y:S04]  /*648e0*/  LDL R150, [R1+0x1518] ;  /* 0x0015180001967983 */ /* 0x000ea80000100800 */
[----:B------:R-:W2:Y:S04]  /*648f0*/  LDL R99, [R1+0x1514] ;  /* 0x0015140001637983 */ /* 0x000ea80000100800 */
[----:B------:R-:W2:Y:S04]  /*64900*/  LDL R98, [R1+0x1510] ;  /* 0x0015100001627983 */ /* 0x000ea80000100800 */
[----:B------:R-:W2:Y:S04]  /*64910*/  LDL R17, [R1+0x150c] ;  /* 0x00150c0001117983 */ /* 0x000ea80000100800 */
[----:B0-----:R-:W2:Y:S04]  /*64920*/  LDL.LU.64 R134, [R1+0x3c10] ;  /* 0x003c100001867983 */ /* 0x001ea80000300a00 */
[----:B---3--:R-:W3:Y:S04]  /*64930*/  @!P5 LDG.E.U16 R55, desc[UR20][R4.64] ;  /* 0x000000140437d981 */ /* 0x008ee8000c1e1500 */
[----:B----4-:R-:W4:Y:S04]  /*64940*/  @!P6 LDG.E.U16 R0, desc[UR20][R20.64] ;  /* 0x000000141400e981 */ /* 0x010f28000c1e1500 */
[----:B------:R-:W4:Y:S04]  /*64950*/  @!P5 LDG.E.U16 R102, desc[UR20][R106.64] ;  /* 0x000000146a66d981 */ /* 0x000f28000c1e1500 */
        /* <DEDUP_REMOVED lines=20> */
[----:B--2---:R0:W-:Y:S04]  /*64aa0*/  @!P5 STL [R1+0x157c], R85 ;  /* 0x00157c550100d387 */ /* 0x0041e80000100800 */
[----:B------:R-:W2:Y:S04]  /*64ab0*/  @!P5 LDG.E.U16 R151, desc[UR20][R128.64] ;  /* 0x000000148097d981 */ /* 0x000ea8000c1e1500 */
[----:B0-----:R-:W2:Y:S04]  /*64ac0*/  LDL.LU R85, [R1+0x3c08] ;  /* 0x003c080001557983 */ /* 0x001ea80000300800 */
[----:B------:R-:W2:Y:S04]  /*64ad0*/  LDL.LU.64 R72, [R1+0x3c00] ;  /* 0x003c000001487983 */ /* 0x000ea80000300a00 */
[----:B------:R0:W-:Y:S04]  /*64ae0*/  @!P6 STL [R1+0x1578], R54 ;  /* 0x001578360100e387 */ /* 0x0001e80000100800 */
[----:B------:R-:W2:Y:S04]  /*64af0*/  @!P6 LDG.E.U16 R150, desc[UR20][R120.64] ;  /* 0x000000147896e981 */ /* 0x000ea8000c1e1500 */
[----:B------:R-:W2:Y:S04]  /*64b00*/  @!P5 LDG.E.U16 R99, desc[UR20][R114.64] ;  /* 0x000000147263d981 */ /* 0x000ea8000c1e1500 */
[----:B0-----:R-:W2:Y:S04]  /*64b10*/  LDL.LU R54, [R1+0x3bf8] ;  /* 0x003bf80001367983 */ /* 0x001ea80000300800 */
[----:B------:R-:W2:Y:S04]  /*64b20*/  LDL.LU.64 R4, [R1+0x3bf0] ;  /* 0x003bf00001047983 */ /* 0x000ea80000300a00 */
[----:B------:R-:W2:Y:S04]  /*64b30*/  @!P6 LDG.E.U16 R98, desc[UR20][R64.64] ;  /* 0x000000144062e981 */ /* 0x000ea8000c1e1500 */
[----:B------:R-:W2:Y:S04]  /*64b40*/  @!P5 LDG.E.U16 R17, desc[UR20][R58.64] ;  /* 0x000000143a11d981 */ /* 0x000ea8000c1e1500 */
[----:B---3--:R0:W-:Y:S04]  /*64b50*/  @!P5 STL [R1+0x1574], R55 ;  /* 0x001574370100d387 */ /* 0x0081e80000100800 */
[----:B0-----:R-:W3:Y:S04]  /*64b60*/  LDL.LU R55, [R1+0x3be8] ;  /* 0x003be80001377983 */ /* 0x001ee80000300800 */
[----:B------:R-:W2:Y:S04]  /*64b70*/  LDL.LU.64 R20, [R1+0x3be0] ;  /* 0x003be00001147983 */ /* 0x000ea80000300a00 */
[----:B----4-:R0:W-:Y:S04]  /*64b80*/  @!P6 STL [R1+0x1570], R0 ;  /* 0x001570000100e387 */ /* 0x0101e80000100800 */
[----:B0-----:R-:W4:Y:S04]  /*64b90*/  LDL R0, [R1+0x1504] ;  /* 0x0015040001007983 */ /* 0x001f280000100800 */
[----:B------:R-:W2:Y:S04]  /*64ba0*/  LDL.LU.64 R106, [R1+0x3bd8] ;  /* 0x003bd800016a7983 */ /* 0x000ea80000300a00 */
[----:B------:R0:W-:Y:S04]  /*64bb0*/  @!P5 STL [R1+0x156c], R102 ;  /* 0x00156c660100d387 */ /* 0x0001e80000100800 */
[----:B0-----:R-:W2:Y:S04]  /*64bc0*/  LDL.LU R102, [R1+0x3bd0] ;  /* 0x003bd00001667983 */ /* 0x001ea80000300800 */
        /* <DEDUP_REMOVED lines=16> */
[----:B----4-:R-:W4:Y:S04]  /*64cd0*/  @!P5 LDG.E.U16 R0, desc[UR20][R22.64] ;  /* 0x000000141600d981 */ /* 0x010f28000c1e1500 */
[----:B------:R0:W-:Y:S04]  /*64ce0*/  @!P5 STL [R1+0x1554], R158 ;  /* 0x0015549e0100d387 */ /* 0x0001e80000100800 */
[----:B0-----:R-:W2:Y:S04]  /*64cf0*/  LDL.LU R158, [R1+0x3b70] ;  /* 0x003b7000019e7983 */ /* 0x001ea80000300800 */
[----:B------:R-:W2:Y:S04]  /*64d00*/  LDL.LU.64 R78, [R1+0x3b68] ;  /* 0x003b6800014e7983 */ /* 0x000ea80000300a00 */
[----:B------:R0:W-:Y:S04]  /*64d10*/  @!P6 STL [R1+0x1550], R159 ;  /* 0x0015509f0100e387 */ /* 0x0001e80000100800 */
[----:B0-----:R-:W3:Y:S04]  /*64d20*/  LDL.LU R159, [R1+0x3b60] ;  /* 0x003b6000019f7983 */ /* 0x001ee80000300800 */
[----:B------:R-:W3:Y:S04]  /*64d30*/  LDL.LU.64 R132, [R1+0x3b58] ;  /* 0x003b580001847983 */ /* 0x000ee80000300a00 */
        /* <DEDUP_REMOVED lines=24> */
[----:B------:R-:W3:Y:S04]  /*64ec0*/  LDL.LU R92, [R1+0x3ad0] ;  /* 0x003ad000015c7983 */ /* 0x000ee80000300800 */
[----:B------:R-:W3:Y:S04]  /*64ed0*/  LDL R93, [R1+0x1500] ;  /* 0x00150000015d7983 */ /* 0x000ee80000100800 */
[----:B------:R-:W3:Y:S04]  /*64ee0*/  LDL R36, [R1+0x14fc] ;  /* 0x0014fc0001247983 */ /* 0x000ee80000100800 */
[----:B------:R-:W3:Y:S04]  /*64ef0*/  LDL R37, [R1+0x14f8] ;  /* 0x0014f80001257983 */ /* 0x000ee80000100800 */
[----:B------:R0:W-:Y:S04]  /*64f00*/  @!P6 STL [R1+0x1508], R16 ;  /* 0x001508100100e387 */ /* 0x0001e80000100800 */
[----:B------:R-:W3:Y:S04]  /*64f10*/  LDL R128, [R1+0x14f0] ;  /* 0x0014f00001807983 */ /* 0x000ee80000100800 */
[----:B------:R-:W3:Y:S04]  /*64f20*/  LDL R129, [R1+0x14ec] ;  /* 0x0014ec0001817983 */ /* 0x000ee80000100800 */
[----:B0-----:R-:W3:Y:S04]  /*64f30*/  LDL R16, [R1+0x14f4] ;  /* 0x0014f40001107983 */ /* 0x001ee80000100800 */
[----:B------:R-:W3:Y:S04]  /*64f40*/  LDL R22, [R1+0x14e8] ;  /* 0x0014e80001167983 */ /* 0x000ee80000100800 */
        /* <DEDUP_REMOVED lines=12> */
[----:B------:R0:W-:Y:S04]  /*65010*/  @!P5 STL [R1+0x152c], R165 ;  /* 0x00152ca50100d387 */ /* 0x0001e80000100800 */
[----:B------:R-:W3:Y:S04]  /*65020*/  LDL R65, [R1+0x14b4] ;  /* 0x0014b40001417983 */ /* 0x000ee80000100800 */
[----:B0-----:R-:W3:Y:S04]  /*65030*/  LDL R165, [R1+0x14b0] ;  /* 0x0014b00001a57983 */ /* 0x001ee80000100800 */
[----:B------:R0:W-:Y:S04]  /*65040*/  @!P6 STL [R1+0x1528], R164 ;  /* 0x001528a40100e387 */ /* 0x0001e80000100800 */
[----:B0-----:R-:W3:Y:S04]  /*65050*/  LDL R164, [R1+0x14ac] ;  /* 0x0014ac0001a47983 */ /* 0x001ee80000100800 */
[----:B------:R0:W-:Y:S04]  /*65060*/  @!P5 STL [R1+0x1524], R147 ;  /* 0x001524930100d387 */ /* 0x0001e80000100800 */
[----:B0-----:R-:W3:Y:S04]  /*65070*/  LDL R147, [R1+0x14a8] ;  /* 0x0014a80001937983 */ /* 0x001ee80000100800 */
[----:B------:R0:W-:Y:S04]  /*65080*/  @!P6 STL [R1+0x1520], R146 ;  /* 0x001520920100e387 */ /* 0x0001e80000100800 */
[----:B0-----:R-:W3:Y:S04]  /*65090*/  LDL R146, [R1+0x14a4] ;  /* 0x0014a40001927983 */ /* 0x001ee80000100800 */
[----:B--2---:R0:W-:Y:S04]  /*650a0*/  @!P5 STL [R1+0x151c], R151 ;  /* 0x00151c970100d387 */ /* 0x0041e80000100800 */
[----:B0-----:R-:W2:Y:S04]  /*650b0*/  LDL R151, [R1+0x14a0] ;  /* 0x0014a00001977983 */ /* 0x001ea80000100800 */
[----:B------:R0:W-:Y:S04]  /*650c0*/  @!P6 STL [R1+0x1518], R150 ;  /* 0x001518960100e387 */ /* 0x0001e80000100800 */
[----:B0-----:R-:W2:Y:S04]  /*650d0*/  LDL R150, [R1+0x149c] ;  /* 0x00149c0001967983 */ /* 0x001ea80000100800 */
[----:B------:R0:W-:Y:S04]  /*650e0*/  @!P5 STL [R1+0x1514], R99 ;  /* 0x001514630100d387 */ /* 0x0001e80000100800 */
[----:B0-----:R-:W2:Y:S04]  /*650f0*/  LDL R99, [R1+0x1498] ;  /* 0x0014980001637983 */ /* 0x001ea80000100800 */
[----:B------:R0:W-:Y:S04]  /*65100*/  @!P6 STL [R1+0x1510], R98 ;  /* 0x001510620100e387 */ /* 0x0001e80000100800 */
[----:B0-----:R-:W2:Y:S04]  /*65110*/  LDL R98, [R1+0x1494] ;  /* 0x0014940001627983 */ /* 0x001ea80000100800 */
[----:B------:R0:W-:Y:S04]  /*65120*/  @!P5 STL [R1+0x150c], R17 ;  /* 0x00150c110100d387 */ /* 0x0001e80000100800 */
[----:B0-----:R-:W2:Y:S04]  /*65130*/  LDL R17, [R1+0x1490] ;  /* 0x0014900001117983 */ /* 0x001ea80000100800 */
[----:B----4-:R0:W-:Y:S04]  /*65140*/  @!P5 STL [R1+0x1504], R0 ;  /* 0x001504000100d387 */ /* 0x0101e80000100800 */
[----:B0-----:R-:W4:Y:S04]  /*65150*/  LDL R0, [R1+0x148c] ;  /* 0x00148c0001007983 */ /* 0x001f280000100800 */
[----:B---3--:R-:W3:Y:S04]  /*65160*/  @!P6 LDG.E.U16 R93, desc[UR20][R138.64] ;  /* 0x000000148a5de981 */ /* 0x008ee8000c1e1500 */
[----:B------:R-:W3:Y:S04]  /*65170*/  @!P5 LDG.E.U16 R36, desc[UR20][R70.64] ;  /* 0x000000144624d981 */ /* 0x000ee8000c1e1500 */
[----:B------:R-:W3:Y:S04]  /*65180*/  @!P6 LDG.E.U16 R37, desc[UR20][R10.64] ;  /* 0x000000140a25e981 */ /* 0x000ee8000c1e1500 */
[----:B------:R-:W3:Y:S04]  /*65190*/  LDL.LU.64 R138, [R1+0x3ac8] ;  /* 0x003ac800018a7983 */ /* 0x000ee80000300a00 */
[----:B------:R-:W3:Y:S04]  /*651a0*/  @!P6 LDG.E.U16 R128, desc[UR20][R74.64] ;  /* 0x000000144a80e981 */ /* 0x000ee8000c1e1500 */
        /* <DEDUP_REMOVED lines=20> */
[----:B--2---:R-:W2:Y:S04]  /*652f0*/  @!P6 LDG.E.U16 R151, desc[UR20][R124.64] ;  /* 0x000000147c97e981 */ /* 0x004ea8000c1e1500 */
[----:B------:R-:W2:Y:S04]  /*65300*/  @!P5 LDG.E.U16 R150, desc[UR20][R100.64] ;  /* 0x000000146496d981 */ /* 0x000ea8000c1e1500 */
[----:B------:R-:W2:Y:S04]  /*65310*/  @!P6 LDG.E.U16 R99, desc[UR20][R96.64] ;  /* 0x000000146063e981 */ /* 0x000ea8000c1e1500 */
[----:B------:R-:W2:Y:S04]  /*65320*/  @!P5 LDG.E.U16 R98, desc[UR20][R94.64] ;  /* 0x000000145e62d981 */ /* 0x000ea8000c1e1500 */
[----:B------:R-:W2:Y:S04]  /*65330*/  @!P6 LDG.E.U16 R17, desc[UR20][R80.64] ;  /* 0x000000145011e981 */ /* 0x000ea8000c1e1500 */
[----:B----4-:R-:W4:Y:S04]  /*65340*/  @!P5 LDG.E.U16 R0, desc[UR20][R48.64] ;  /* 0x000000143000d981 */ /* 0x010f28000c1e1500 */
[----:B---3--:R0:W-:Y:S04]  /*65350*/  @!P6 STL [R1+0x1500], R93 ;  /* 0x0015005d0100e387 */ /* 0x0081e80000100800 */
[----:B0-----:R-:W3:Y:S04]  /*65360*/  LDL.LU R93, [R1+0x3ac0] ;  /* 0x003ac000015d7983 */ /* 0x001ee80000300800 */
        /* <DEDUP_REMOVED lines=8> */
[----:B0-----:R-:W2:Y:S04]  /*653f0*/  LDL R16, [R1+0x1488] ;  /* 0x0014880001107983 */ /* 0x001ea80000100800 */
        /* <DEDUP_REMOVED lines=53> */
[----:B----4-:R0:W-:Y:S04]  /*65750*/  @!P5 STL [R1+0x148c], R0 ;  /* 0x00148c000100d387 */ /* 0x0101e80000100800 */
[----:B--2---:R-:W2:Y:S04]  /*65760*/  @!P6 LDG.E.U16 R16, desc[UR20][R14.64] ;  /* 0x000000140e10e981 */ /* 0x004ea8000c1e1500 */
[----:B------:R-:W4:Y:S04]  /*65770*/  LDL R94, [R1+0x1474] ;  /* 0x00147400015e7983 */ /* 0x000f280000100800 */
[----:B0-----:R-:W2:Y:S04]  /*65780*/  LDL R0, [R1+0x1478] ;  /* 0x0014780001007983 */ /* 0x001ea80000100800 */
[----:B------:R-:W2:Y:S04]  /*65790*/  LDL R95, [R1+0x1470] ;  /* 0x00147000015f7983 */ /* 0x000ea80000100800 */
        /* <DEDUP_REMOVED lines=12> */
[----:B---3--:R-:W3:Y:S04]  /*65860*/  @!P5 LDG.E.U16 R113, desc[UR20][R144.64] ;  /* 0x000000149071d981 */ /* 0x008ee8000c1e1500 */
[----:B------:R-:W3:Y:S04]  /*65870*/  @!P6 LDG.E.U16 R124, desc[UR20][R104.64] ;  /* 0x00000014687ce981 */ /* 0x000ee8000c1e1500 */
[----:B------:R-:W3:Y:S04]  /*65880*/  @!P5 LDG.E.U16 R125, desc[UR20][R46.64] ;  /* 0x000000142e7dd981 */ /* 0x000ee8000c1e1500 */
[----:B----4-:R-:W4:Y:S04]  /*65890*/  @!P5 LDG.E.U16 R94, desc[UR20][R56.64] ;  /* 0x00000014385ed981 */ /* 0x010f28000c1e1500 */
[----:B--2---:R-:W2:Y:S04]  /*658a0*/  @!P6 LDG.E.U16 R0, desc[UR20][R60.64] ;  /* 0x000000143c00e981 */ /* 0x004ea8000c1e1500 */
[----:B------:R0:W-:Y:S04]  /*658b0*/  @!P5 STL [R1+0x14ac], R164 ;  /* 0x0014aca40100d387 */ /* 0x0001e80000100800 */
[----:B------:R1:W-:Y:S04]  /*658c0*/  @!P6 STL [R1+0x14b0], R165 ;  /* 0x0014b0a50100e387 */ /* 0x0003e80000100800 */
[----:B------:R-:W2:Y:S04]  /*658d0*/  LDL R163, [R1+0x1434] ;  /* 0x0014340001a37983 */ /* 0x000ea80000100800 */
[----:B0-----:R-:W2:Y:S04]  /*658e0*/  LDL R164, [R1+0x143c] ;  /* 0x00143c0001a47983 */ /* 0x001ea80000100800 */
[----:B-1----:R-:W4:Y:S04]  /*658f0*/  LDL R165, [R1+0x1438] ;  /* 0x0014380001a57983 */ /* 0x002f280000100800 */
[----:B------:R-:W4:Y:S04]  /*65900*/  LDL R162, [R1+0x1430] ;  /* 0x0014300001a27983 */ /* 0x000f280000100800 */
[----:B------:R0:W-:Y:S04]  /*65910*/  @!P6 STL [R1+0x14a8], R147 ;  /* 0x0014a8930100e387 */ /* 0x0001e80000100800 */
[----:B------:R-:W4:Y:S04]  /*65920*/  @!P6 LDG.E.U16 R95, desc[UR20][R134.64] ;  /* 0x00000014865fe981 */ /* 0x000f28000c1e1500 */
[----:B------:R-:W4:Y:S04]  /*65930*/  @!P5 LDG.E.U16 R14, desc[UR20][R84.64] ;  /* 0x00000014540ed981 */ /* 0x000f28000c1e1500 */
[----:B0-----:R-:W4:Y:S04]  /*65940*/  LDL R147, [R1+0x142c] ;  /* 0x00142c0001937983 */ /* 0x001f280000100800 */
        /* <DEDUP_REMOVED lines=22> */
[----:B0-----:R-:W4:Y:S04]  /*65ab0*/  LDL R17, [R1+0x1414] ;  /* 0x0014140001117983 */ /* 0x001f280000100800 */
[----:B------:R0:W-:Y:S04]  /*65ac0*/  @!P6 STL [R1+0x1488], R16 ;  /* 0x001488100100e387 */ /* 0x0001e80000100800 */
[----:B0-----:R-:W4:Y:S04]  /*65ad0*/  LDL R16, [R1+0x1410] ;  /* 0x0014100001107983 */ /* 0x001f280000100800 */
[----:B------:R-:W4:Y:S04]  /*65ae0*/  LDL.LU.64 R144, [R1+0x3980] ;  /* 0x0039800001907983 */ /* 0x000f280000300a00 */
[----:B---3--:R0:W-:Y:S04]  /*65af0*/  @!P5 STL [R1+0x1484], R113 ;  /* 0x001484710100d387 */ /* 0x0081e80000100800 */
[----:B0-----:R-:W3:Y:S04]  /*65b00*/  LDL.LU R113, [R1+0x3978] ;  /* 0x0039780001717983 */ /* 0x001ee80000300800 */
[----:B------:R-:W3:Y:S04]  /*65b10*/  LDL.LU.64 R104, [R1+0x3970] ;  /* 0x0039700001687983 */ /* 0x000ee80000300a00 */
[----:B------:R0:W-:Y:S04]  /*65b20*/  @!P6 STL [R1+0x1480], R124 ;  /* 0x0014807c0100e387 */ /* 0x0001e80000100800 */
[----:B0-----:R-:W3:Y:S04]  /*65b30*/  LDL.LU R124, [R1+0x3968] ;  /* 0x00396800017c7983 */ /* 0x001ee80000300800 */
[----:B------:R-:W3:Y:S04]  /*65b40*/  LDL.LU.64 R46, [R1+0x3960] ;  /* 0x00396000012e7983 */ /* 0x000ee80000300a00 */
[----:B------:R0:W-:Y:S04]  /*65b50*/  @!P5 STL [R1+0x147c], R125 ;  /* 0x00147c7d0100d387 */ /* 0x0001e80000100800 */
[----:B--2---:R-:W2:Y:S04]  /*65b60*/  @!P5 LDG.E.U16 R164, desc[UR20][R42.64] ;  /* 0x000000142aa4d981 */ /* 0x004ea8000c1e1500 */
[----:B----4-:R-:W4:Y:S04]  /*65b70*/  @!P6 LDG.E.U16 R165, desc[UR20][R160.64] ;  /* 0x00000014a0a5e981 */ /* 0x010f28000c1e1500 */
[----:B0-----:R-:W2:Y:S04]  /*65b80*/  LDL.LU R125, [R1+0x3958] ;  /* 0x00395800017d7983 */ /* 0x001ea80000300800 */
[----:B------:R-:W2:Y:S04]  /*65b90*/  LDL.LU.64 R60, [R1+0x3950] ;  /* 0x00395000013c7983 */ /* 0x000ea80000300a00 */
[----:B------:R0:W-:Y:S04]  /*65ba0*/  @!P6 STL [R1+0x1478], R0 ;  /* 0x001478000100e387 */ /* 0x0001e80000100800 */
[----:B------:R-:W2:Y:S04]  /*65bb0*/  @!P5 LDG.E.U16 R163, desc[UR20][R88.64] ;  /* 0x0000001458a3d981 */ /* 0x000ea8000c1e1500 */
[----:B------:R-:W2:Y:S04]  /*65bc0*/  @!P6 LDG.E.U16 R162, desc[UR20][R78.64] ;  /* 0x000000144ea2e981 */ /* 0x000ea8000c1e1500 */
[----:B0-----:R-:W2:Y:S04]  /*65bd0*/  LDL R0, [R1+0x140c] ;  /* 0x00140c0001007983 */ /* 0x001ea80000100800 */
        /* <DEDUP_REMOVED lines=9> */
[----:B------:R0:W-:Y:S04]  /*65c70*/  @!P5 STL [R1+0x1474], R94 ;  /* 0x0014745e0100d387 */ /* 0x0001e80000100800 */
[----:B0-----:R-:W3:Y:S04]  /*65c80*/  LDL.LU R94, [R1+0x3940] ;  /* 0x00394000015e7983 */ /* 0x001ee80000300800 */
[----:B------:R-:W3:Y:S04]  /*65c90*/  LDL.LU.64 R134, [R1+0x3938] ;  /* 0x0039380001867983 */ /* 0x000ee80000300a00 */
[----:B--2---:R-:W2:Y:S04]  /*65ca0*/  @!P5 LDG.E.U16 R0, desc[UR20][R8.64] ;  /* 0x000000140800d981 */ /* 0x004ea8000c1e1500 */
        /* <DEDUP_REMOVED lines=42> */
[----:B----4-:R0:W-:Y:S04]  /*65f50*/  @!P6 STL [R1+0x1438], R165 ;  /* 0x001438a50100e387 */ /* 0x0101e80000100800 */
[----:B0-----:R-:W4:Y:S04]  /*65f60*/  LDL.LU R165, [R1+0x3850] ;  /* 0x0038500001a57983 */ /* 0x001f280000300800 */
[----:B------:R-:W4:Y:S04]  /*65f70*/  LDL.LU.64 R88, [R1+0x3848] ;  /* 0x0038480001587983 */ /* 0x000f280000300a00 */
[----:B------:R-:W4:Y:S04]  /*65f80*/  LDL.LU R78, [R1+0x3840] ;  /* 0x00384000014e7983 */ /* 0x000f280000300800 */
[----:B------:R-:W4:Y:S04]  /*65f90*/  LDL R79, [R1+0x1408] ;  /* 0x00140800014f7983 */ /* 0x000f280000100800 */
[----:B------:R-:W4:Y:S04]  /*65fa0*/  LDL R38, [R1+0x1404] ;  /* 0x0014040001267983 */ /* 0x000f280000100800 */
[----:B------:R-:W4:Y:S04]  /*65fb0*/  LDL R39, [R1+0x1400] ;  /* 0x0014000001277983 */ /* 0x000f280000100800 */
[----:B---3--:R0:W-:Y:S04]  /*65fc0*/  @!P6 STL [R1+0x1410], R16 ;  /* 0x001410100100e387 */ /* 0x0081e80000100800 */
        /* <DEDUP_REMOVED lines=37> */
[----:B----4-:R-:W4:Y:S04]  /*66220*/  @!P6 LDG.E.U16 R79, desc[UR20][R126.64] ;  /* 0x000000147e4fe981 */ /* 0x010f28000c1e1500 */
[----:B------:R-:W4:Y:S04]  /*66230*/  @!P5 LDG.E.U16 R38, desc[UR20][R76.64] ;  /* 0x000000144c26d981 */ /* 0x000f28000c1e1500 */
[----:B------:R-:W4:Y:S04]  /*66240*/  @!P6 LDG.E.U16 R39, desc[UR20][R34.64] ;  /* 0x000000142227e981 */ /* 0x000f28000c1e1500 */
[----:B------:R-:W4:Y:S04]  /*66250*/  LDL.LU.64 R126, [R1+0x3838] ;  /* 0x00383800017e7983 */ /* 0x000f280000300a00 */
[----:B---3--:R-:W3:Y:S04]  /*66260*/  @!P6 LDG.E.U16 R132, desc[UR20][R136.64] ;  /* 0x000000148884e981 */ /* 0x008ee8000c1e1500 */
        /* <DEDUP_REMOVED lines=26> */
[----:B----4-:R0:W-:Y:S04]  /*66410*/  @!P6 STL [R1+0x1408], R79 ;  /* 0x0014084f0100e387 */ /* 0x0101e80000100800 */
[----:B0-----:R-:W4:Y:S04]  /*66420*/  LDL.LU R79, [R1+0x3830] ;  /* 0x00383000014f7983 */ /* 0x001f280000300800 */
[----:B------:R-:W2:Y:S04]  /*66430*/  LDL.LU.64 R76, [R1+0x3828] ;  /* 0x00382800014c7983 */ /* 0x000ea80000300a00 */
[----:B------:R0:W-:Y:S04]  /*66440*/  @!P5 STL [R1+0x1404], R38 ;  /* 0x001404260100d387 */ /* 0x0001e80000100800 */
[----:B0-----:R-:W2:Y:S04]  /*66450*/  LDL.LU R38, [R1+0x3820] ;  /* 0x0038200001267983 */ /* 0x001ea80000300800 */
[----:B------:R-:W2:Y:S04]  /*66460*/  LDL.LU.64 R34, [R1+0x3818] ;  /* 0x0038180001227983 */ /* 0x000ea80000300a00 */
[----:B------:R0:W-:Y:S04]  /*66470*/  @!P6 STL [R1+0x1400], R39 ;  /* 0x001400270100e387 */ /* 0x0001e80000100800 */
[----:B0-----:R-:W2:Y:S04]  /*66480*/  LDL.LU R39, [R1+0x3810] ;  /* 0x0038100001277983 */ /* 0x001ea80000300800 */
[----:B------:R-:W2:Y:S04]  /*66490*/  LDL.LU.64 R12, [R1+0x3808] ;  /* 0x00380800010c7983 */ /* 0x000ea80000300a00 */
[----:B---3--:R0:W-:Y:S04]  /*664a0*/  @!P5 STL [R1+0x13fc], R16 ;  /* 0x0013fc100100d387 */ /* 0x0081e80000100800 */
[----:B0-----:R-:W3:Y:S04]  /*664b0*/  LDL R16, [R1+0x1390] ;  /* 0x0013900001107983 */ /* 0x001ee80000100800 */
[----:B------:R-:W2:Y:S04]  /*664c0*/  LDL.LU.64 R136, [R1+0x3800] ;  /* 0x0038000001887983 */ /* 0x000ea80000300a00 */
[----:B------:R0:W-:Y:S04]  /*664d0*/  @!P6 STL [R1+0x13f8], R132 ;  /* 0x0013f8840100e387 */ /* 0x0001e80000100800 */
[----:B0-----:R-:W4:Y:S04]  /*664e0*/  LDL.LU R132, [R1+0x37f8] ;  /* 0x0037f80001847983 */ /* 0x001f280000300800 */
[----:B------:R-:W4:Y:S04]  /*664f0*/  LDL.LU.64 R138, [R1+0x37f0] ;  /* 0x0037f000018a7983 */ /* 0x000f280000300a00 */
        /* <DEDUP_REMOVED lines=45> */
[----:B------:R-:W4:Y:S04]  /*667d0*/  LDL.LU R62, [R1+0x36f8] ;  /* 0x0036f800013e7983 */ /* 0x000f280000300800 */
[----:B------:R-:W4:Y:S04]  /*667e0*/  LDL R63, [R1+0x138c] ;  /* 0x00138c00013f7983 */ /* 0x000f280000100800 */
[----:B------:R-:W4:Y:S04]  /*667f0*/  LDL R68, [R1+0x1388] ;  /* 0x0013880001447983 */ /* 0x000f280000100800 */
[----:B------:R-:W4:Y:S04]  /*66800*/  LDL R69, [R1+0x1384] ;  /* 0x0013840001457983 */ /* 0x000f280000100800 */
[----:B--2---:R0:W-:Y:S04]  /*66810*/  @!P5 STL [R1+0x1394], R0 ;  /* 0x001394000100d387 */ /* 0x0041e80000100800 */
[----:B---3--:R-:W2:Y:S04]  /*66820*/  @!P6 LDG.E.U16 R16, desc[UR20][R24.64] ;  /* 0x000000141810e981 */ /* 0x008ea8000c1e1500 */
[----:B------:R-:W3:Y:S04]  /*66830*/  LDL R142, [R1+0x137c] ;  /* 0x00137c00018e7983 */ /* 0x000ee80000100800 */
        /* <DEDUP_REMOVED lines=15> */
[----:B----4-:R-:W4:Y:S04]  /*66930*/  @!P5 LDG.E.U16 R63, desc[UR20][R120.64] ;  /* 0x00000014783fd981 */ /* 0x010f28000c1e1500 */
[----:B------:R-:W4:Y:S04]  /*66940*/  @!P6 LDG.E.U16 R68, desc[UR20][R50.64] ;  /* 0x000000143244e981 */ /* 0x000f28000c1e1500 */
[----:B------:R-:W4:Y:S04]  /*66950*/  @!P5 LDG.E.U16 R69, desc[UR20][R18.64] ;  /* 0x000000141245d981 */ /* 0x000f28000c1e1500 */
[----:B---3--:R-:W3:Y:S04]  /*66960*/  @!P5 LDG.E.U16 R142, desc[UR20][R28.64] ;  /* 0x000000141c8ed981 */ /* 0x008ee8000c1e1500 */
[----:B--2---:R-:W2:Y:S04]  /*66970*/  @!P6 LDG.E.U16 R0, desc[UR20][R64.64] ;  /* 0x000000144000e981 */ /* 0x004ea8000c1e1500 */
[----:B------:R0:W-:Y:S04]  /*66980*/  @!P6 STL [R1+0x13b8], R163 ;  /* 0x0013b8a30100e387 */ /* 0x0001e80000100800 */
[----:B------:R-:W2:Y:S04]  /*66990*/  LDL R115, [R1+0x1340] ;  /* 0x0013400001737983 */ /* 0x000ea80000100800 */
[----:B------:R-:W2:Y:S04]  /*669a0*/  @!P6 LDG.E.U16 R143, desc[UR20][R144.64] ;  /* 0x00000014908fe981 */ /* 0x000ea8000c1e1500 */
[----:B0-----:R-:W2:Y:S04]  /*669b0*/  LDL R163, [R1+0x133c] ;  /* 0x00133c0001a37983 */ /* 0x001ea80000100800 */
[----:B------:R0:W-:Y:S04]  /*669c0*/  @!P5 STL [R1+0x13b4], R162 ;  /* 0x0013b4a20100d387 */ /* 0x0001e80000100800 */
[----:B------:R-:W3:Y:S04]  /*669d0*/  @!P5 LDG.E.U16 R24, desc[UR20][R112.64] ;  /* 0x000000147018d981 */ /* 0x000ee8000c1e1500 */
[----:B------:R-:W3:Y:S04]  /*669e0*/  @!P6 LDG.E.U16 R25, desc[UR20][R104.64] ;  /* 0x000000146819e981 */ /* 0x000ee8000c1e1500 */
[----:B0-----:R-:W3:Y:S04]  /*669f0*/  LDL R162, [R1+0x1338] ;  /* 0x0013380001a27983 */ /* 0x001ee80000100800 */
        /* <DEDUP_REMOVED lines=22> */
[----:B0-----:R-:W3:Y:S04]  /*66b60*/  LDL R98, [R1+0x1320] ;  /* 0x0013200001627983 */ /* 0x001ee80000100800 */
[----:B------:R0:W-:Y:S04]  /*66b70*/  @!P6 STL [R1+0x1398], R17 ;  /* 0x001398110100e387 */ /* 0x0001e80000100800 */
[----:B0-----:R-:W3:Y:S04]  /*66b80*/  LDL R17, [R1+0x131c] ;  /* 0x00131c0001117983 */ /* 0x001ee80000100800 */
[----:B------:R0:W-:Y:S04]  /*66b90*/  @!P6 STL [R1+0x1390], R16 ;  /* 0x001390100100e387 */ /* 0x0001e80000100800 */
[----:B0-----:R-:W3:Y:S04]  /*66ba0*/  LDL R16, [R1+0x1318] ;  /* 0x0013180001107983 */ /* 0x001ee80000100800 */
[----:B------:R-:W3:Y:S04]  /*66bb0*/  LDL.LU.64 R120, [R1+0x36f0] ;  /* 0x0036f00001787983 */ /* 0x000ee80000300a00 */
[----:B----4-:R0:W-:Y:S04]  /*66bc0*/  @!P5 STL [R1+0x138c], R63 ;  /* 0x00138c3f0100d387 */ /* 0x0101e80000100800 */
[----:B0-----:R-:W4:Y:S04]  /*66bd0*/  LDL.LU R63, [R1+0x36e8] ;  /* 0x0036e800013f7983 */ /* 0x001f280000300800 */
[----:B------:R-:W4:Y:S04]  /*66be0*/  LDL.LU.64 R50, [R1+0x36e0] ;  /* 0x0036e00001327983 */ /* 0x000f280000300a00 */
[----:B------:R0:W-:Y:S04]  /*66bf0*/  @!P6 STL [R1+0x1388], R68 ;  /* 0x001388440100e387 */ /* 0x0001e80000100800 */
[----:B0-----:R-:W4:Y:S04]  /*66c00*/  LDL.LU R68, [R1+0x36d8] ;  /* 0x0036d80001447983 */ /* 0x001f280000300800 */
[----:B------:R-:W4:Y:S04]  /*66c10*/  LDL.LU.64 R18, [R1+0x36d0] ;  /* 0x0036d00001127983 */ /* 0x000f280000300a00 */
[----:B------:R0:W-:Y:S04]  /*66c20*/  @!P5 STL [R1+0x1384], R69 ;  /* 0x001384450100d387 */ /* 0x0001e80000100800 */
[----:B--2---:R-:W2:Y:S04]  /*66c30*/  @!P6 LDG.E.U16 R115, desc[UR20][R100.64] ;  /* 0x000000146473e981 */ /* 0x004ea8000c1e1500 */
[----:B------:R-:W2:Y:S04]  /*66c40*/  @!P5 LDG.E.U16 R163, desc[UR20][R20.64] ;  /* 0x0000001414a3d981 */ /* 0x000ea8000c1e1500 */
[----:B0-----:R-:W2:Y:S04]  /*66c50*/  LDL.LU R69, [R1+0x36c8] ;  /* 0x0036c80001457983 */ /* 0x001ea80000300800 */
[----:B------:R-:W2:Y:S04]  /*66c60*/  LDL.LU.64 R64, [R1+0x36c0] ;  /* 0x0036c00001407983 */ /* 0x000ea80000300a00 */
[----:B------:R0:W-:Y:S04]  /*66c70*/  @!P6 STL [R1+0x1380], R0 ;  /* 0x001380000100e387 */ /* 0x0001e80000100800 */
[----:B---3--:R-:W3:Y:S04]  /*66c80*/  @!P6 LDG.E.U16 R162, desc[UR20][R106.64] ;  /* 0x000000146aa2e981 */ /* 0x008ee8000c1e1500 */
[----:B0-----:R-:W2:Y:S04]  /*66c90*/  LDL R0, [R1+0x1314] ;  /* 0x0013140001007983 */ /* 0x001ea80000100800 */
        /* <DEDUP_REMOVED lines=738> */
[----:B------:R0:W-:Y:S04]  /*69ac0*/  @!P5 STL [R1+0x10cc], R162 ;  /* 0x0010cca20100d387 */ /* 0x0001e80000100800 */
[----:B0-----:R-:W2:Y:S04]  /*69ad0*/  LDL R162, [R1+0x1084] ;  /* 0x0010840001a27983 */ /* 0x001ea80000100800 */
[----:B------:R0:W-:Y:S04]  /*69ae0*/  @!P6 STL [R1+0x10d0], R163 ;  /* 0x0010d0a30100e387 */ /* 0x0001e80000100800 */
[----:B------:R-:W2:Y:S04]  /*69af0*/  LDL R78, [R1+0x107c] ;  /* 0x00107c00014e7983 */ /* 0x000ea80000100800 */
[----:B------:R-:W2:Y:S04]  /*69b00*/  LDL R79, [R1+0x1078] ;  /* 0x00107800014f7983 */ /* 0x000ea80000100800 */
        /* <DEDUP_REMOVED lines=15> */
[----:B------:R-:W2:Y:S04]  /*69c00*/  @!P5 LDG.E.U16 R34, desc[UR20][R12.64] ;  /* 0x000000140c22d981 */ /* 0x000ea8000c1e1500 */
[----:B------:R-:W2:Y:S04]  /*69c10*/  @!P6 LDG.E.U16 R35, desc[UR20][R82.64] ;  /* 0x000000145223e981 */ /* 0x000ea8000c1e1500 */
[----:B0-----:R-:W2:Y:S04]  /*69c20*/  LDL R147, [R1+0x1054] ;  /* 0x0010540001937983 */ /* 0x001ea80000100800 */
[----:B------:R0:W-:Y:S04]  /*69c30*/  @!P5 STL [R1+0x10c4], R146 ;  /* 0x0010c4920100d387 */ /* 0x0001e80000100800 */
[----:B------:R-:W2:Y:S04]  /*69c40*/  LDL R119, [R1+0x104c] ;  /* 0x00104c0001777983 */ /* 0x000ea80000100800 */
[----:B------:R-:W2:Y:S04]  /*69c50*/  LDL R118, [R1+0x1048] ;  /* 0x0010480001767983 */ /* 0x000ea80000100800 */
        /* <DEDUP_REMOVED lines=20> */
[----:B------:R-:W3:Y:S04]  /*69da0*/  @!P6 LDG.E.U16 R95, desc[UR20][R130.64] ;  /* 0x00000014825fe981 */ /* 0x000ee8000c1e1500 */
[----:B------:R-:W3:Y:S04]  /*69db0*/  @!P5 LDG.E.U16 R126, desc[UR20][R128.64] ;  /* 0x00000014807ed981 */ /* 0x000ee8000c1e1500 */
[----:B------:R-:W3:Y:S04]  /*69dc0*/  @!P6 LDG.E.U16 R127, desc[UR20][R10.64] ;  /* 0x000000140a7fe981 */ /* 0x000ee8000c1e1500 */
        /* <DEDUP_REMOVED lines=13> */
[----:B--2---:R0:W-:Y:S04]  /*69ea0*/  @!P6 STL [R1+0x1098], R0 ;  /* 0x001098000100e387 */ /* 0x0041e80000100800 */
[----:B------:R-:W2:Y:S04]  /*69eb0*/  @!P5 LDG.E.U16 R147, desc[UR20][R30.64] ;  /* 0x000000141e93d981 */ /* 0x000ea8000c1e1500 */
[----:B0-----:R-:W2:Y:S04]  /*69ec0*/  LDL R0, [R1+0x102c] ;  /* 0x00102c0001007983 */ /* 0x001ea80000100800 */
[----:B------:R-:W4:Y:S04]  /*69ed0*/  @!P5 LDG.E.U16 R119, desc[UR20][R138.64] ;  /* 0x000000148a77d981 */ /* 0x000f28000c1e1500 */
[----:B------:R-:W4:Y:S04]  /*69ee0*/  LDL.LU.64 R12, [R1+0x2f08] ;  /* 0x002f0800010c7983 */ /* 0x000f280000300a00 */
[----:B------:R-:W4:Y:S04]  /*69ef0*/  @!P6 LDG.E.U16 R118, desc[UR20][R120.64] ;  /* 0x000000147876e981 */ /* 0x000f28000c1e1500 */
[----:B---3--:R-:W3:Y:S04]  /*69f00*/  @!P6 LDG.E.U16 R146, desc[UR20][R148.64] ;  /* 0x000000149492e981 */ /* 0x008ee8000c1e1500 */
        /* <DEDUP_REMOVED lines=55> */
[----:B------:R-:W2:Y:S04]  /*6a280*/  LDL.LU R148, [R1+0x2e00] ;  /* 0x002e000001947983 */ /* 0x000ea80000300800 */
[----:B------:R-:W2:Y:S04]  /*6a290*/  LDL R149, [R1+0x1028] ;  /* 0x0010280001957983 */ /* 0x000ea80000100800 */
[----:B------:R-:W2:Y:S04]  /*6a2a0*/  LDL R26, [R1+0x1024] ;  /* 0x00102400011a7983 */ /* 0x000ea80000100800 */
[----:B------:R-:W2:Y:S04]  /*6a2b0*/  LDL R27, [R1+0x1020] ;  /* 0x00102000011b7983 */ /* 0x000ea80000100800 */
[----:B---3--:R0:W-:Y:S04]  /*6a2c0*/  @!P5 STL [R1+0x1034], R17 ;  /* 0x001034110100d387 */ /* 0x0081e80000100800 */
[----:B------:R-:W3:Y:S04]  /*6a2d0*/  LDL R62, [R1+0x1018] ;  /* 0x00101800013e7983 */ /* 0x000ee80000100800 */
[----:B------:R-:W3:Y:S04]  /*6a2e0*/  LDL R63, [R1+0x1014] ;  /* 0x00101400013f7983 */ /* 0x000ee80000100800 */
[----:B0-----:R-:W3:Y:S04]  /*6a2f0*/  LDL R17, [R1+0x101c] ;  /* 0x00101c0001117983 */ /* 0x001ee80000100800 */
[----:B------:R0:W-:Y:S04]  /*6a300*/  @!P6 STL [R1+0x1050], R146 ;  /* 0x001050920100e387 */ /* 0x0001e80000100800 */
[----:B0-----:R-:W3:Y:S04]  /*6a310*/  LDL R146, [R1+0x1010] ;  /* 0x0010100001927983 */ /* 0x001ee80000100800 */
[----:B------:R0:W-:Y:S04]  /*6a320*/  @!P5 STL [R1+0x1054], R147 ;  /* 0x001054930100d387 */ /* 0x0001e80000100800 */
[----:B------:R-:W3:Y:S04]  /*6a330*/  LDL R120, [R1+0x1008] ;  /* 0x0010080001787983 */ /* 0x000ee80000100800 */
[----:B------:R-:W3:Y:S04]  /*6a340*/  LDL R121, [R1+0x1004] ;  /* 0x0010040001797983 */ /* 0x000ee80000100800 */
[----:B------:R-:W3:Y:S04]  /*6a350*/  LDL R138, [R1+0x1000] ;  /* 0x00100000018a7983 */ /* 0x000ee80000100800 */
[----:B------:R-:W3:Y:S04]  /*6a360*/  LDL R139, [R1+0xffc] ;  /* 0x000ffc00018b7983 */ /* 0x000ee80000100800 */
[----:B------:R-:W3:Y:S04]  /*6a370*/  LDL R92, [R1+0xff8] ;  /* 0x000ff800015c7983 */ /* 0x000ee80000100800 */
[----:B------:R-:W3:Y:S04]  /*6a380*/  LDL R93, [R1+0xff4] ;  /* 0x000ff400015d7983 */ /* 0x000ee80000100800 */
[----:B------:R-:W3:Y:S04]  /*6a390*/  LDL R108, [R1+0xff0] ;  /* 0x000ff000016c7983 */ /* 0x000ee80000100800 */
[----:B0-----:R-:W3:Y:S04]  /*6a3a0*/  LDL R147, [R1+0x100c] ;  /* 0x00100c0001937983 */ /* 0x001ee80000100800 */
[----:B------:R-:W3:Y:S04]  /*6a3b0*/  LDL R109, [R1+0xfec] ;  /* 0x000fec00016d7983 */ /* 0x000ee80000100800 */
[----:B----4-:R0:W-:Y:S04]  /*6a3c0*/  @!P6 STL [R1+0x1048], R118 ;  /* 0x001048760100e387 */ /* 0x0101e80000100800 */
[----:B0-----:R-:W4:Y:S04]  /*6a3d0*/  LDL R118, [R1+0xfe8] ;  /* 0x000fe80001767983 */ /* 0x001f280000100800 */
[----:B------:R0:W-:Y:S04]  /*6a3e0*/  @!P5 STL [R1+0x104c], R119 ;  /* 0x00104c770100d387 */ /* 0x0001e80000100800 */
[----:B0-----:R-:W4:Y:S04]  /*6a3f0*/  LDL R119, [R1+0xfe4] ;  /* 0x000fe40001777983 */ /* 0x001f280000100800 */
[----:B------:R0:W-:Y:S04]  /*6a400*/  @!P6 STL [R1+0x1040], R150 ;  /* 0x001040960100e387 */ /* 0x0001e80000100800 */
[----:B0-----:R-:W4:Y:S04]  /*6a410*/  LDL R150, [R1+0xfe0] ;  /* 0x000fe00001967983 */ /* 0x001f280000100800 */
[----:B------:R0:W-:Y:S04]  /*6a420*/  @!P5 STL [R1+0x1044], R151 ;  /* 0x001044970100d387 */ /* 0x0001e80000100800 */
[----:B------:R-:W4:Y:S04]  /*6a430*/  LDL R50, [R1+0xfd8] ;  /* 0x000fd80001327983 */ /* 0x000f280000100800 */
[----:B------:R-:W4:Y:S04]  /*6a440*/  LDL R51, [R1+0xfd4] ;  /* 0x000fd40001337983 */ /* 0x000f280000100800 */
[----:B------:R-:W4:Y:S04]  /*6a450*/  LDL R18, [R1+0xfd0] ;  /* 0x000fd00001127983 */ /* 0x000f280000100800 */
[----:B------:R-:W4:Y:S04]  /*6a460*/  LDL R19, [R1+0xfcc] ;  /* 0x000fcc0001137983 */ /* 0x000f280000100800 */
[----:B------:R-:W4:Y:S04]  /*6a470*/  LDL R44, [R1+0xfc8] ;  /* 0x000fc800012c7983 */ /* 0x000f280000100800 */
[----:B------:R-:W4:Y:S04]  /*6a480*/  LDL R45, [R1+0xfc4] ;  /* 0x000fc400012d7983 */ /* 0x000f280000100800 */
[----:B0-----:R-:W4:Y:S04]  /*6a490*/  LDL R151, [R1+0xfdc] ;  /* 0x000fdc0001977983 */ /* 0x001f280000100800 */
[----:B------:R0:W-:Y:S04]  /*6a4a0*/  @!P5 STL [R1+0x103c], R99 ;  /* 0x00103c630100d387 */ /* 0x0001e80000100800 */
[----:B------:R1:W-:Y:S04]  /*6a4b0*/  @!P6 STL [R1+0x1038], R98 ;  /* 0x001038620100e387 */ /* 0x0003e80000100800 */
[----:B0-----:R-:W4:Y:S04]  /*6a4c0*/  LDL R99, [R1+0xfbc] ;  /* 0x000fbc0001637983 */ /* 0x001f280000100800 */
[----:B-1----:R-:W4:Y:S04]  /*6a4d0*/  LDL R98, [R1+0xfc0] ;  /* 0x000fc00001627983 */ /* 0x002f280000100800 */
[----:B------:R0:W-:Y:S04]  /*6a4e0*/  @!P6 STL [R1+0x1030], R16 ;  /* 0x001030100100e387 */ /* 0x0001e80000100800 */
[----:B0-----:R-:W4:Y:S04]  /*6a4f0*/  LDL R16, [R1+0xfb8] ;  /* 0x000fb80001107983 */ /* 0x001f280000100800 */
[----:B--2---:R0:W-:Y:S04]  /*6a500*/  @!P5 STL [R1+0x102c], R0 ;  /* 0x00102c000100d387 */ /* 0x0041e80000100800 */
[----:B0-----:R-:W2:Y:S04]  /*6a510*/  LDL R0, [R1+0xfb4] ;  /* 0x000fb40001007983 */ /* 0x001ea80000100800 */
[----:B------:R-:W2:Y:S04]  /*6a520*/  @!P6 LDG.E.U16 R149, desc[UR20][R70.64] ;  /* 0x000000144695e981 */ /* 0x000ea8000c1e1500 */
[----:B------:R-:W2:Y:S04]  /*6a530*/  @!P5 LDG.E.U16 R26, desc[UR20][R68.64] ;  /* 0x00000014441ad981 */ /* 0x000ea8000c1e1500 */
[----:B------:R-:W2:Y:S04]  /*6a540*/  @!P6 LDG.E.U16 R27, desc[UR20][R6.64] ;  /* 0x00000014061be981 */ /* 0x000ea8000c1e1500 */
[----:B---3--:R-:W3:Y:S04]  /*6a550*/  @!P6 LDG.E.U16 R62, desc[UR20][R64.64] ;  /* 0x00000014403ee981 */ /* 0x008ee8000c1e1500 */
        /* <DEDUP_REMOVED lines=115> */
[----:B---3--:R-:W2:Y:S04]  /*6ac90*/  @!P5 LDG.E.U16 R17, desc[UR20][R104.64] ;  /* 0x000000146811d981 */ /* 0x008ea8000c1e1500 */
[----:B0-----:R-:W3:Y:S04]  /*6aca0*/  LDL.LU R0, [R1+0x2c28] ;  /* 0x002c280001007983 */ /* 0x001ee80000300800 */
[----:B---3--:R-:W3:Y:S04]  /*6acb0*/  @!P6 LDG.E.U16 R0, desc[UR20][R160.64] ;  /* 0x00000014a000e981 */ /* 0x008ee8000c1e1500 */
[----:B------:R-:W2:Y:S04]  /*6acc0*/  LDL.LU.64 R160, [R1+0x2c20] ;  /* 0x002c200001a07983 */ /* 0x000ea80000300a00 */
[----:B---3--:R0:W-:Y:S04]  /*6acd0*/  STL [R1+0xfb0], R0 ;  /* 0x000fb00001007387 */ /* 0x0081e80000100800 */
[----:B0-----:R-:W3:Y:S01]  /*6ace0*/  LDL.LU R0, [R1+0x2c18] ;  /* 0x002c180001007983 */ /* 0x001ee20000300800 */
[----:B--2---:R-:W-:-:S02]  /*6acf0*/  PRMT R161, RZ, 0x7610, R161 ;  /* 0x00007610ffa17816 */ /* 0x004fc400000000a1 */
[----:B------:R-:W-:Y:S01]  /*6ad00*/  PRMT R160, RZ, 0x7610, R160 ;  /* 0x00007610ffa07816 */ /* 0x000fe200000000a0 */
[----:B------:R-:W2:Y:S04]  /*6ad10*/  LDL.LU.64 R104, [R1+0x2c10] ;  /* 0x002c100001687983 */ /* 0x000ea80000300a00 */
[----:B------:R-:W2:Y:S04]  /*6ad20*/  @!P6 LDG.E.U16 R161, desc[UR20][R96.64] ;  /* 0x0000001460a1e981 */ /* 0x000ea8000c1e1500 */
[----:B------:R-:W4:Y:S04]  /*6ad30*/  @!P5 LDG.E.U16 R160, desc[UR20][R40.64] ;  /* 0x0000001428a0d981 */ /* 0x000f28000c1e1500 */
[----:B------:R0:W-:Y:S04]  /*6ad40*/  @!P5 STL [R1+0xfac], R17 ;  /* 0x000fac110100d387 */ /* 0x0001e80000100800 */
[----:B0-----:R-:W4:Y:S04]  /*6ad50*/  LDL.LU R17, [R1+0x2c08] ;  /* 0x002c080001117983 */ /* 0x001f280000300800 */
[----:B------:R-:W4:Y:S01]  /*6ad60*/  LDL.LU.64 R96, [R1+0x2c00] ;  /* 0x002c000001607983 */ /* 0x000f220000300a00 */
[----:B---3--:R-:W-:-:S06]  /*6ad70*/  PRMT R0, RZ, 0x7610, R0 ;  /* 0x00007610ff007816 */ /* 0x008fcc0000000000 */
[----:B------:R-:W3:Y:S04]  /*6ad80*/  @!P6 LDG.E.U16 R0, desc[UR20][R164.64] ;  /* 0x00000014a400e981 */ /* 0x000ee8000c1e1500 */
[----:B--2---:R0:W-:Y:S04]  /*6ad90*/  STL [R1+0xfa8], R161 ;  /* 0x000fa8a101007387 */ /* 0x0041e80000100800 */
[----:B0-----:R-:W2:Y:S04]  /*6ada0*/  LDL.LU R161, [R1+0x2bf8] ;  /* 0x002bf80001a17983 */ /* 0x001ea80000300800 */
[----:B------:R-:W2:Y:S04]  /*6adb0*/  LDL.LU.64 R40, [R1+0x2bf0] ;  /* 0x002bf00001287983 */ /* 0x000ea80000300a00 */
[----:B----4-:R0:W-:Y:S04]  /*6adc0*/  STL [R1+0xfa4], R160 ;  /* 0x000fa4a001007387 */ /* 0x0101e80000100800 */
[----:B0-----:R-:W4:Y:S04]  /*6add0*/  LDL.LU R160, [R1+0x2bec] ;  /* 0x002bec0001a07983 */ /* 0x001f280000300800 */
[----:B---3--:R0:W-:Y:S04]  /*6ade0*/  STL [R1+0xfa0], R0 ;  /* 0x000fa00001007387 */ /* 0x0081e80000100800 */
[----:B0-----:R-:W3:Y:S01]  /*6adf0*/  LDL.LU R0, [R1+0x2be8] ;  /* 0x002be80001007983 */ /* 0x001ee20000300800 */
[----:B--2---:R-:W-:-:S02]  /*6ae00*/  PRMT R41, RZ, 0x7610, R41 ;  /* 0x00007610ff297816 */ /* 0x004fc40000000029 */
[----:B------:R-:W-:-:S04]  /*6ae10*/  PRMT R161, RZ, 0x7610, R161 ;  /* 0x00007610ffa17816 */ /* 0x000fc800000000a1 */
[----:B------:R-:W2:Y:S04]  /*6ae20*/  @!P5 LDG.E.U16 R41, desc[UR20][R142.64] ;  /* 0x000000148e29d981 */ /* 0x000ea8000c1e1500 */
[----:B------:R-:W2:Y:S01]  /*6ae30*/  @!P6 LDG.E.U16 R161, desc[UR20][R88.64] ;  /* 0x0000001458a1e981 */ /* 0x000ea2000c1e1500 */
[----:B----4-:R-:W-:-:S06]  /*6ae40*/  PRMT R160, RZ, 0x7610, R160 ;  /* 0x00007610ffa07816 */ /* 0x010fcc00000000a0 */
[----:B------:R-:W4:Y:S01]  /*6ae50*/  @!P5 LDG.E.U16 R160, desc[UR20][R14.64] ;  /* 0x000000140ea0d981 */ /* 0x000f22000c1e1500 */
[----:B---3--:R-:W-:-:S06]  /*6ae60*/  PRMT R0, RZ, 0x7610, R0 ;  /* 0x00007610ff007816 */ /* 0x008fcc0000000000 */
[----:B------:R-:W3:Y:S04]  /*6ae70*/  @!P6 LDG.E.U16 R0, desc[UR20][R86.64] ;  /* 0x000000145600e981 */ /* 0x000ee8000c1e1500 */
[----:B------:R-:W-:Y:S04]  /*6ae80*/  STL [R1+0x27d4], R164 ;  /* 0x0027d4a401007387 */ /* 0x000fe80000100800 */
[----:B------:R-:W-:Y:S04]  /*6ae90*/  STL [R1+0x27d0], R165 ;  /* 0x0027d0a501007387 */ /* 0x000fe80000100800 */
[----:B------:R-:W3:Y:S04]  /*6aea0*/  LDL.LU.64 R142, [R1+0x2be0] ;  /* 0x002be000018e7983 */ /* 0x000ee80000300a00 */
[----:B--2---:R0:W-:Y:S04]  /*6aeb0*/  STL [R1+0xf9c], R41 ;  /* 0x000f9c2901007387 */ /* 0x0041e80000100800 */
[----:B0-----:R-:W2:Y:S04]  /*6aec0*/  LDL.LU R41, [R1+0x2bdc] ;  /* 0x002bdc0001297983 */ /* 0x001ea80000300800 */
[----:B------:R0:W-:Y:S04]  /*6aed0*/  STL [R1+0xf98], R161 ;  /* 0x000f98a101007387 */ /* 0x0001e80000100800 */
[----:B0-----:R-:W2:Y:S04]  /*6aee0*/  LDL.LU R161, [R1+0x2bd8] ;  /* 0x002bd80001a17983 */ /* 0x001ea80000300800 */
[----:B------:R-:W-:Y:S04]  /*6aef0*/  STL [R1+0x27dc], R88 ;  /* 0x0027dc5801007387 */ /* 0x000fe80000100800 */
[----:B------:R-:W-:Y:S04]  /*6af00*/  STL [R1+0x27d8], R89 ;  /* 0x0027d85901007387 */ /* 0x000fe80000100800 */
[----:B------:R-:W2:Y:S04]  /*6af10*/  LDL.LU.64 R14, [R1+0x2bd0] ;  /* 0x002bd000010e7983 */ /* 0x000ea80000300a00 */
[----:B----4-:R0:W-:Y:S04]  /*6af20*/  STL [R1+0xf94], R160 ;  /* 0x000f94a001007387 */ /* 0x0101e80000100800 */
[----:B0-----:R-:W4:Y:S04]  /*6af30*/  LDL.LU R160, [R1+0x2bcc] ;  /* 0x002bcc0001a07983 */ /* 0x001f280000300800 */
[----:B---3--:R0:W-:Y:S04]  /*6af40*/  STL [R1+0xf90], R0 ;  /* 0x000f900001007387 */ /* 0x0081e80000100800 */
[----:B0-----:R-:W3:Y:S01]  /*6af50*/  LDL.LU R0, [R1+0x2bc8] ;  /* 0x002bc80001007983 */ /* 0x001ee20000300800 */
[----:B------:R-:W-:-:S06]  /*6af60*/  PRMT R164, RZ, 0x7610, R164 ;  /* 0x00007610ffa47816 */ /* 0x000fcc00000000a4 */
[----:B------:R-:W3:Y:S01]  /*6af70*/  @!P6 LDG.E.U16 R164, desc[UR20][R84.64] ;  /* 0x0000001454a4e981 */ /* 0x000ee2000c1e1500 */
[----:B--2---:R-:W-:-:S06]  /*6af80*/  PRMT R161, RZ, 0x7610, R161 ;  /* 0x00007610ffa17816 */ /* 0x004fcc00000000a1 */
        /* <DEDUP_REMOVED lines=10> */
[----:B------:R-:W-:Y:S04]  /*6b030*/  STL [R1+0x2890], R164 ;  /* 0x002890a401007387 */ /* 0x000fe80000100800 */
[----:B------:R-:W-:Y:S04]  /*6b040*/  STL [R1+0x27ec], R84 ;  /* 0x0027ec5401007387 */ /* 0x000fe80000100800 */
[----:B------:R-:W-:Y:S04]  /*6b050*/  STL [R1+0x27e8], R85 ;  /* 0x0027e85501007387 */ /* 0x000fe80000100800 */
        /* <DEDUP_REMOVED lines=37> */
[----:B------:R-:W3:Y:S01]  /*6b2b0*/  LDL.LU.64 R36, [R1+0x2b80] ;  /* 0x002b800001247983 */ /* 0x000ee20000300a00 */
[----:B------:R-:W-:-:S06]  /*6b2c0*/  PRMT R164, RZ, 0x7610, R164 ;  /* 0x00007610ffa47816 */ /* 0x000fcc00000000a4 */
[----:B------:R-:W3:Y:S04]  /*6b2d0*/  @!P5 LDG.E.U16 R164, desc[UR20][R162.64] ;  /* 0x00000014a2a4d981 */ /* 0x000ee8000c1e1500 */
        /* <DEDUP_REMOVED lines=10> */
[----:B0-----:R-:W3:Y:S04]  /*6b380*/  LDL.LU R0, [R1+0x2b64] ;  /* 0x002b640001007983 */ /* 0x001ee80000300800 */
[----:B------:R-:W-:Y:S04]  /*6b390*/  STL [R1+0x2814], R80 ;  /* 0x0028145001007387 */ /* 0x000fe80000100800 */
[----:B------:R-:W-:Y:S01]  /*6b3a0*/  STL [R1+0x2810], R81 ;  /* 0x0028105101007387 */ /* 0x000fe20000100800 */
[----:B--2---:R-:W-:-:S05]  /*6b3b0*/  PRMT R161, RZ, 0x7610, R161 ;  /* 0x00007610ffa17816 */ /* 0x004fca00000000a1 */
[----:B------:R0:W-:Y:S01]  /*6b3c0*/  STL.S16 [R1+0xefc], R161 ;  /* 0x000efca101007387 */ /* 0x0001e20000100600 */
[----:B----4-:R-:W-:-:S03]  /*6b3d0*/  PRMT R160, RZ, 0x7610, R160 ;  /* 0x00007610ffa07816 */ /* 0x010fc600000000a0 */
[----:B0-----:R-:W2:Y:S04]  /*6b3e0*/  LDL.LU R161, [R1+0x2b60] ;  /* 0x002b600001a17983 */ /* 0x001ea80000300800 */
[----:B------:R-:W4:Y:S04]  /*6b3f0*/  LDL.LU.64 R162, [R1+0x2b58] ;  /* 0x002b580001a27983 */ /* 0x000f280000300a00 */
[----:B------:R-:W2:Y:S04]  /*6b400*/  @!P5 LDG.E.U16 R160, desc[UR20][R110.64] ;  /* 0x000000146ea0d981 */ /* 0x000ea8000c1e1500 */
[----:B------:R0:W-:Y:S04]  /*6b410*/  STL [R1+0x2914], R164 ;  /* 0x002914a401007387 */ /* 0x0001e80000100800 */
[----:B0-----:R-:W4:Y:S04]  /*6b420*/  LDL.LU R164, [R1+0xefc] ;  /* 0x000efc0001a47983 */ /* 0x001f280000300800 */
[----:B------:R-:W4:Y:S01]  /*6b430*/  LDL.LU.64 R110, [R1+0x2b50] ;  /* 0x002b5000016e7983 */ /* 0x000f220000300a00 */
[----:B---3--:R-:W-:-:S06]  /*6b440*/  PRMT R0, RZ, 0x7610, R0 ;  /* 0x00007610ff007816 */ /* 0x008fcc0000000000 */
[----:B------:R-:W3:Y:S04]  /*6b450*/  @!P6 LDG.E.U16 R0, desc[UR20][R130.64] ;  /* 0x000000148200e981 */ /* 0x000ee8000c1e1500 */
[----:B--2---:R0:W-:Y:S04]  /*6b460*/  STL [R1+0xf3c], R160 ;  /* 0x000f3ca001007387 */ /* 0x0041e80000100800 */
[----:B0-----:R-:W2:Y:S04]  /*6b470*/  LDL.LU R160, [R1+0x2b4c] ;  /* 0x002b4c0001a07983 */ /* 0x001ea80000300800 */
[----:B----4-:R0:W4:Y:S04]  /*6b480*/  @!P5 LDG.E.U16 R164, desc[UR20][R158.64] ;  /* 0x000000149ea4d981 */ /* 0x010128000c1e1500 */
[----:B---3--:R1:W-:Y:S04]  /*6b490*/  STL [R1+0xf38], R0 ;  /* 0x000f380001007387 */ /* 0x0083e80000100800 */
[----:B-1----:R-:W3:Y:S04]  /*6b4a0*/  LDL.LU R0, [R1+0x2b48] ;  /* 0x002b480001007983 */ /* 0x002ee80000300800 */
[----:B------:R-:W-:Y:S04]  /*6b4b0*/  STL [R1+0x281c], R130 ;  /* 0x00281c8201007387 */ /* 0x000fe80000100800 */
[----:B------:R-:W-:Y:S04]  /*6b4c0*/  STL [R1+0x2818], R131 ;  /* 0x0028188301007387 */ /* 0x000fe80000100800 */
[----:B------:R-:W0:Y:S01]  /*6b4d0*/  LDL.LU.64 R158, [R1+0x2b40] ;  /* 0x002b4000019e7983 */ /* 0x000e220000300a00 */
[----:B------:R-:W-:-:S06]  /*6b4e0*/  PRMT R161, RZ, 0x7610, R161 ;  /* 0x00007610ffa17816 */ /* 0x000fcc00000000a1 */
[----:B------:R-:W2:Y:S01]  /*6b4f0*/  @!P6 LDG.E.U16 R161, desc[UR20][R124.64] ;  /* 0x000000147ca1e981 */ /* 0x000ea2000c1e1500 */
[----:B0-----:R-:W-:Y:S02]  /*6b500*/  PRMT R159, RZ, 0x7610, R159 ;  /* 0x00007610ff9f7816 */ /* 0x001fe4000000009f */
[----:B------:R-:W-:-:S04]  /*6b510*/  PRMT R158, RZ, 0x7610, R158 ;  /* 0x00007610ff9e7816 */ /* 0x000fc8000000009e */
[----:B------:R-:W4:Y:S04]  /*6b520*/  @!P5 LDG.E.U16 R159, desc[UR20][R108.64] ;  /* 0x000000146c9fd981 */ /* 0x000f28000c1e1500 */
[----:B------:R-:W4:Y:S01]  /*6b530*/  @!P6 LDG.E.U16 R158, desc[UR20][R118.64] ;  /* 0x00000014769ee981 */ /* 0x000f22000c1e1500 */
[----:B---3--:R-:W-:-:S03]  /*6b540*/  PRMT R0, RZ, 0x7610, R0 ;  /* 0x00007610ff007816 */ /* 0x008fc60000000000 */
[----:B--2---:R0:W-:Y:S04]  /*6b550*/  STL [R1+0xef8], R161 ;  /* 0x000ef8a101007387 */ /* 0x0041e80000100800 */
[----:B------:R-:W2:Y:S04]  /*6b560*/  @!P5 LDG.E.U16 R0, desc[UR20][R106.64] ;  /* 0x000000146a00d981 */ /* 0x000ea8000c1e1500 */
[----:B0-----:R-:W3:Y:S04]  /*6b570*/  LDL.LU R161, [R1+0x2b38] ;  /* 0x002b380001a17983 */ /* 0x001ee80000300800 */
[----:B------:R-:W-:Y:S04]  /*6b580*/  STL [R1+0x2824], R124 ;  /* 0x0028247c01007387 */ /* 0x000fe80000100800 */
[----:B------:R-:W-:Y:S04]  /*6b590*/  STL [R1+0x2820], R125 ;  /* 0x0028207d01007387 */ /* 0x000fe80000100800 */
[----:B------:R-:W2:Y:S04]  /*6b5a0*/  LDL.LU.64 R108, [R1+0x2b30] ;  /* 0x002b3000016c7983 */ /* 0x000ea80000300a00 */
[----:B----4-:R0:W-:Y:S04]  /*6b5b0*/  STL [R1+0xebc], R159 ;  /* 0x000ebc9f01007387 */ /* 0x0101e80000100800 */
[----:B0-----:R-:W4:Y:S04]  /*6b5c0*/  LDL.LU R159, [R1+0x2b2c] ;  /* 0x002b2c00019f7983 */ /* 0x001f280000300800 */
[----:B------:R0:W-:Y:S04]  /*6b5d0*/  STL [R1+0xeb8], R158 ;  /* 0x000eb89e01007387 */ /* 0x0001e80000100800 */
[----:B0-----:R-:W3:Y:S04]  /*6b5e0*/  LDL.LU R158, [R1+0x2b28] ;  /* 0x002b2800019e7983 */ /* 0x001ee80000300800 */
[----:B------:R-:W-:Y:S04]  /*6b5f0*/  STL [R1+0x282c], R118 ;  /* 0x00282c7601007387 */ /* 0x000fe80000100800 */
[----:B------:R-:W-:Y:S04]  /*6b600*/  STL [R1+0x2828], R119 ;  /* 0x0028287701007387 */ /* 0x000fe80000100800 */
[----:B------:R-:W3:Y:S04]  /*6b610*/  LDL.LU.64 R106, [R1+0x2b20] ;  /* 0x002b2000016a7983 */ /* 0x000ee80000300a00 */
[----:B--2---:R0:W-:Y:S04]  /*6b620*/  STL [R1+0xe7c], R0 ;  /* 0x000e7c0001007387 */ /* 0x0041e80000100800 */
[----:B0-----:R-:W2:Y:S01]  /*6b630*/  LDL.LU R0, [R1+0x2b18] ;  /* 0x002b180001007983 */ /* 0x001ea20000300800 */
[----:B----4-:R-:W-:-:S06]  /*6b640*/  PRMT R159, RZ, 0x7610, R159 ;  /* 0x00007610ff9f7816 */ /* 0x010fcc000000009f */
[----:B------:R-:W4:Y:S01]  /*6b650*/  @!P6 LDG.E.U16 R159, desc[UR20][R112.64] ;  /* 0x00000014709fe981 */ /* 0x000f22000c1e1500 */
[----:B---3--:R-:W-:Y:S02]  /*6b660*/  PRMT R106, RZ, 0x7610, R106 ;  /* 0x00007610ff6a7816 */ /* 0x008fe4000000006a */
[----:B------:R-:W-:-:S04]  /*6b670*/  PRMT R107, RZ, 0x7610, R107 ;  /* 0x00007610ff6b7816 */ /* 0x000fc8000000006b */
[----:B------:R-:W3:Y:S04]  /*6b680*/  @!P5 LDG.E.U16 R106, desc[UR20][R162.64] ;  /* 0x00000014a26ad981 */ /* 0x000ee8000c1e1500 */
[----:B------:R-:W3:Y:S01]  /*6b690*/  @!P6 LDG.E.U16 R107, desc[UR20][R110.64] ;  /* 0x000000146e6be981 */ /* 0x000ee2000c1e1500 */
[----:B--2---:R-:W-:Y:S02]  /*6b6a0*/  PRMT R0, RZ, 0x7610, R0 ;  /* 0x00007610ff007816 */ /* 0x004fe40000000000 */
[----:B------:R-:W-:-:S04]  /*6b6b0*/  PRMT R130, RZ, 0x7610, R130 ;  /* 0x00007610ff827816 */ /* 0x000fc80000000082 */
[----:B------:R-:W2:Y:S01]  /*6b6c0*/  @!P5 LDG.E.U16 R0, desc[UR20][R160.64] ;  /* 0x00000014a000d981 */ /* 0x000ea2000c1e1500 */
[----:B------:R-:W-:Y:S02]  /*6b6d0*/  PRMT R125, RZ, 0x7610, R125 ;  /* 0x00007610ff7d7816 */ /* 0x000fe4000000007d */
[----:B------:R-:W-:Y:S01]  /*6b6e0*/  PRMT R124, RZ, 0x7610, R124 ;  /* 0x00007610ff7c7816 */ /* 0x000fe2000000007c */
[----:B------:R-:W2:Y:S04]  /*6b6f0*/  @!P6 LDG.E.U16 R130, desc[UR20][R78.64] ;  /* 0x000000144e82e981 */ /* 0x000ea8000c1e1500 */
[----:B------:R-:W2:Y:S04]  /*6b700*/  @!P5 LDG.E.U16 R125, desc[UR20][R156.64] ;  /* 0x000000149c7dd981 */ /* 0x000ea8000c1e1500 */
[----:B------:R-:W2:Y:S04]  /*6b710*/  @!P6 LDG.E.U16 R124, desc[UR20][R76.64] ;  /* 0x000000144c7ce981 */ /* 0x000ea8000c1e1500 */
[----:B----4-:R0:W-:Y:S04]  /*6b720*/  STL [R1+0xe78], R159 ;  /* 0x000e789f01007387 */ /* 0x0101e80000100800 */
[----:B0-----:R-:W4:Y:S04]  /*6b730*/  LDL.LU R159, [R1+0x2b14] ;  /* 0x002b1400019f7983 */ /* 0x001f280000300800 */
[----:B------:R-:W-:Y:S04]  /*6b740*/  STL [R1+0x2834], R112 ;  /* 0x0028347001007387 */ /* 0x000fe80000100800 */
[----:B------:R-:W-:Y:S04]  /*6b750*/  STL [R1+0x2830], R113 ;  /* 0x0028307101007387 */ /* 0x000fe80000100800 */
[----:B---3--:R0:W-:Y:S04]  /*6b760*/  STL [R1+0xe3c], R106 ;  /* 0x000e3c6a01007387 */ /* 0x0081e80000100800 */
[----:B0-----:R-:W3:Y:S04]  /*6b770*/  LDL.LU R106, [R1+0x2b10] ;  /* 0x002b1000016a7983 */ /* 0x001ee80000300800 */
[----:B------:R-:W-:Y:S04]  /*6b780*/  STL [R1+0x283c], R162 ;  /* 0x00283ca201007387 */ /* 0x000fe80000100800 */
[----:B------:R-:W-:Y:S04]  /*6b790*/  STL [R1+0x2838], R163 ;  /* 0x002838a301007387 */ /* 0x000fe80000100800 */
[----:B------:R0:W-:Y:S04]  /*6b7a0*/  STL [R1+0xe38], R107 ;  /* 0x000e386b01007387 */ /* 0x0001e80000100800 */
[----:B0-----:R-:W3:Y:S04]  /*6b7b0*/  LDL.LU R107, [R1+0x2b0c] ;  /* 0x002b0c00016b7983 */ /* 0x001ee80000300800 */
[----:B------:R-:W-:Y:S04]  /*6b7c0*/  STL [R1+0x2844], R110 ;  /* 0x0028446e01007387 */ /* 0x000fe80000100800 */
[----:B------:R-:W-:Y:S04]  /*6b7d0*/  STL [R1+0x2840], R111 ;  /* 0x0028406f01007387 */ /* 0x000fe80000100800 */
[----:B--2---:R0:W-:Y:S01]  /*6b7e0*/  STL [R1+0xdfc], R0 ;  /* 0x000dfc0001007387 */ /* 0x0041e20000100800 */
[----:B------:R-:W-:-:S02]  /*6b7f0*/  PRMT R119, RZ, 0x7610, R119 ;  /* 0x00007610ff777816 */ /* 0x000fc40000000077 */
[----:B------:R-:W-:Y:S02]  /*6b800*/  PRMT R118, RZ, 0x7610, R118 ;  /* 0x00007610ff767816 */ /* 0x000fe40000000076 */
[----:B------:R-:W-:Y:S02]  /*6b810*/  PRMT R163, RZ, 0x7610, R163 ;  /* 0x00007610ffa37816 */ /* 0x000fe400000000a3 */
[----:B------:R-:W-:Y:S02]  /*6b820*/  PRMT R81, RZ, 0x7610, R81 ;  /* 0x00007610ff517816 */ /* 0x000fe40000000051 */
[----:B------:R-:W-:Y:S01]  /*6b830*/  PRMT R162, RZ, 0x7610, R162 ;  /* 0x00007610ffa27816 */ /* 0x000fe200000000a2 */
[----:B------:R-:W2:Y:S04]  /*6b840*/  @!P5 LDG.E.U16 R119, desc[UR20][R8.64] ;  /* 0x000000140877d981 */ /* 0x000ea8000c1e1500 */
[----:B0-----:R-:W2:Y:S04]  /*6b850*/  LDL.LU R0, [R1+0x2b08] ;  /* 0x002b080001007983 */ /* 0x001ea80000300800 */
[----:B------:R-:W-:Y:S04]  /*6b860*/  STL [R1+0x284c], R160 ;  /* 0x00284ca001007387 */ /* 0x000fe80000100800 */
[----:B------:R0:W-:Y:S04]  /*6b870*/  STL [R1+0x2848], R161 ;  /* 0x002848a101007387 */ /* 0x0001e80000100800 */
[----:B------:R-:W-:Y:S04]  /*6b880*/  STL [R1+0x2854], R108 ;  /* 0x0028546c01007387 */ /* 0x000fe80000100800 */
[----:B------:R1:W-:Y:S04]  /*6b890*/  STL [R1+0x2850], R109 ;  /* 0x0028506d01007387 */ /* 0x0003e80000100800 */
[----:B------:R-:W-:Y:S04]  /*6b8a0*/  STL [R1+0x285c], R158 ;  /* 0x00285c9e01007387 */ /* 0x000fe80000100800 */
[----:B------:R-:W2:Y:S01]  /*6b8b0*/  @!P6 LDG.E.U16 R118, desc[UR20][R74.64] ;  /* 0x000000144a76e981 */ /* 0x000ea2000c1e1500 */
[----:B------:R-:W-:-:S03]  /*6b8c0*/  PRMT R132, RZ, 0x7610, R132 ;  /* 0x00007610ff847816 */ /* 0x000fc60000000084 */
[----:B------:R-:W2:Y:S01]  /*6b8d0*/  @!P5 LDG.E.U16 R81, desc[UR20][R102.64] ;  /* 0x000000146651d981 */ /* 0x000ea2000c1e1500 */
[----:B0-----:R-:W-:-:S03]  /*6b8e0*/  PRMT R161, RZ, 0x7610, R161 ;  /* 0x00007610ffa17816 */ /* 0x001fc600000000a1 */
[----:B------:R-:W2:Y:S04]  /*6b8f0*/  @!P6 LDG.E.U16 R132, desc[UR20][R72.64] ;  /* 0x000000144884e981 */ /* 0x000ea8000c1e1500 */
[----:B------:R1:W2:Y:S01]  /*6b900*/  @!P6 LDG.E.U16 R161, desc[UR20][R108.64] ;  /* 0x000000146ca1e981 */ /* 0x0002a2000c1e1500 */
[----:B------:R-:W-:Y:S02]  /*6b910*/  PRMT R112, RZ, 0x7610, R112 ;  /* 0x00007610ff707816 */ /* 0x000fe40000000070 */
[----:B------:R-:W-:Y:S02]  /*6b920*/  PRMT R111, RZ, 0x7610, R111 ;  /* 0x00007610ff6f7816 */ /* 0x000fe4000000006f */
[----:B------:R-:W-:Y:S02]  /*6b930*/  PRMT R110, RZ, 0x7610, R110 ;  /* 0x00007610ff6e7816 */ /* 0x000fe4000000006e */
[----:B------:R-:W2:Y:S04]  /*6b940*/  @!P5 LDG.E.U16 R112, desc[UR20][R94.64] ;  /* 0x000000145e70d981 */ /* 0x000ea8000c1e1500 */
[----:B------:R-:W2:Y:S04]  /*6b950*/  @!P6 LDG.E.U16 R111, desc[UR20][R126.64] ;  /* 0x000000147e6fe981 */ /* 0x000ea8000c1e1500 */
[----:B------:R-:W2:Y:S01]  /*6b960*/  @!P5 LDG.E.U16 R110, desc[UR20][R10.64] ;  /* 0x000000140a6ed981 */ /* 0x000ea2000c1e1500 */
[----:B-1----:R-:W-:-:S06]  /*6b970*/  PRMT R109, RZ, 0x7610, R109 ;  /* 0x00007610ff6d7816 */ /* 0x002fcc000000006d */
[----:B------:R-:W2:Y:S04]  /*6b980*/  @!P6 LDG.E.U16 R109, desc[UR20][R70.64] ;  /* 0x00000014466de981 */ /* 0x000ea8000c1e1500 */
[----:B----4-:R-:W-:Y:S04]  /*6b990*/  STL [R1+0x2858], R159 ;  /* 0x0028589f01007387 */ /* 0x010fe80000100800 */
[----:B------:R-:W4:Y:S04]  /*6b9a0*/  @!P5 LDG.E.U16 R163, desc[UR20][R158.64] ;  /* 0x000000149ea3d981 */ /* 0x000f28000c1e1500 */
[----:B---3--:R-:W-:Y:S04]  /*6b9b0*/  STL [R1+0x2864], R106 ;  /* 0x0028646a01007387 */ /* 0x008fe80000100800 */
[----:B------:R-:W-:Y:S04]  /*6b9c0*/  STL [R1+0x2860], R107 ;  /* 0x0028606b01007387 */ /* 0x000fe80000100800 */
[----:B------:R-:W-:Y:S04]  /*6b9d0*/  STL [R1+0x2918], R130 ;  /* 0x0029188201007387 */ /* 0x000fe80000100800 */
[----:B------:R-:W-:Y:S04]  /*6b9e0*/  STL [R1+0x286c], R78 ;  /* 0x00286c4e01007387 */ /* 0x000fe80000100800 */
[----:B------:R-:W-:Y:S04]  /*6b9f0*/  STL [R1+0x2868], R79 ;  /* 0x0028684f01007387 */ /* 0x000fe80000100800 */
[----:B------:R-:W3:Y:S04]  /*6ba00*/  LDL.LU.64 R156, [R1+0x2b00] ;  /* 0x002b0000019c7983 */ /* 0x000ee80000300a00 */
[----:B------:R0:W-:Y:S04]  /*6ba10*/  STL [R1+0x28d4], R125 ;  /* 0x0028d47d01007387 */ /* 0x0001e80000100800 */
[----:B------:R1:W-:Y:S04]  /*6ba20*/  STL [R1+0x28d8], R124 ;  /* 0x0028d87c01007387 */ /* 0x0003e80000100800 */
[----:B------:R-:W3:Y:S01]  /*6ba30*/  @!P6 LDG.E.U16 R162, desc[UR20][R106.64] ;  /* 0x000000146aa2e981 */ /* 0x000ee2000c1e1500 */
[----:B0-----:R-:W-:-:S02]  /*6ba40*/  PRMT R125, RZ, 0x7610, R125 ;  /* 0x00007610ff7d7816 */ /* 0x001fc4000000007d */
[----:B-1----:R-:W-:-:S04]  /*6ba50*/  PRMT R124, RZ, 0x7610, R124 ;  /* 0x00007610ff7c7816 */ /* 0x002fc8000000007c */
[----:B------:R-:W3:Y:S04]  /*6ba60*/  @!P5 LDG.E.U16 R125, desc[UR20][R154.64] ;  /* 0x000000149a7dd981 */ /* 0x000ee8000c1e1500 */
[----:B------:R-:W3:Y:S04]  /*6ba70*/  @!P6 LDG.E.U16 R124, desc[UR20][R128.64] ;  /* 0x00000014807ce981 */ /* 0x000ee8000c1e1500 */
[----:B------:R-:W-:Y:S04]  /*6ba80*/  STL [R1+0x2874], R76 ;  /* 0x0028744c01007387 */ /* 0x000fe80000100800 */
[----:B------:R-:W-:Y:S04]  /*6ba90*/  STL [R1+0x2870], R77 ;  /* 0x0028704d01007387 */ /* 0x000fe80000100800 */
[----:B------:R-:W3:Y:S04]  /*6baa0*/  LDL.LU.64 R8, [R1+0x2af8] ;  /* 0x002af80001087983 */ /* 0x000ee80000300a00 */
[----:B--2---:R-:W-:Y:S04]  /*6bab0*/  STL [R1+0x2894], R119 ;  /* 0x0028947701007387 */ /* 0x004fe80000100800 */
[----:B------:R-:W-:Y:S04]  /*6bac0*/  STL [R1+0x2898], R118 ;  /* 0x0028987601007387 */ /* 0x000fe80000100800 */
[----:B------:R-:W-:Y:S04]  /*6bad0*/  STL [R1+0x287c], R74 ;  /* 0x00287c4a01007387 */ /* 0x000fe80000100800 */
[----:B------:R-:W-:Y:S04]  /*6bae0*/  STL [R1+0x2878], R75 ;  /* 0x0028784b01007387 */ /* 0x000fe80000100800 */
[----:B------:R-:W-:Y:S01]  /*6baf0*/  STL [R1+0xdf8], R161 ;  /* 0x000df8a101007387 */ /* 0x000fe20000100800 */
[----:B------:R-:W-:-:S02]  /*6bb00*/  PRMT R108, RZ, 0x7610, R108 ;  /* 0x00007610ff6c7816 */ /* 0x000fc4000000006c */
[----:B------:R-:W-:-:S04]  /*6bb10*/  PRMT R160, RZ, 0x7610, R160 ;  /* 0x00007610ffa07816 */ /* 0x000fc800000000a0 */
[----:B------:R-:W2:Y:S04]  /*6bb20*/  @!P5 LDG.E.U16 R108, desc[UR20][R30.64] ;  /* 0x000000141e6cd981 */ /* 0x000ea8000c1e1500 */
[----:B------:R-:W2:Y:S01]  /*6bb30*/  @!P6 LDG.E.U16 R160, desc[UR20][R68.64] ;  /* 0x0000001444a0e981 */ /* 0x000ea2000c1e1500 */
[----:B------:R-:W-:-:S06]  /*6bb40*/  PRMT R113, RZ, 0x7610, R113 ;  /* 0x00007610ff717816 */ /* 0x000fcc0000000071 */
[----:B------:R-:W2:Y:S04]  /*6bb50*/  @!P6 LDG.E.U16 R113, desc[UR20][R122.64] ;  /* 0x000000147a71e981 */ /* 0x000ea8000c1e1500 */
[----:B----4-:R-:W-:Y:S04]  /*6bb60*/  STL [R1+0xdbc], R163 ;  /* 0x000dbca301007387 */ /* 0x010fe80000100800 */
[----:B------:R-:W4:Y:S04]  /*6bb70*/  LDL.LU.64 R102, [R1+0x2af0] ;  /* 0x002af00001667983 */ /* 0x000f280000300a00 */
[----:B------:R-:W-:Y:S04]  /*6bb80*/  STL [R1+0x2880], R81 ;  /* 0x0028805101007387 */ /* 0x000fe80000100800 */
[----:B---3--:R-:W-:Y:S04]  /*6bb90*/  STL [R1+0xdb8], R162 ;  /* 0x000db8a201007387 */ /* 0x008fe80000100800 */
[----:B------:R-:W-:Y:S04]  /*6bba0*/  STL [R1+0x288c], R132 ;  /* 0x00288c8401007387 */ /* 0x000fe80000100800 */
[----:B------:R-:W-:Y:S04]  /*6bbb0*/  STL [R1+0x2888], R72 ;  /* 0x0028884801007387 */ /* 0x000fe80000100800 */
[----:B------:R-:W-:Y:S04]  /*6bbc0*/  STL [R1+0x2884], R73 ;  /* 0x0028844901007387 */ /* 0x000fe80000100800 */
[----:B------:R-:W3:Y:S04]  /*6bbd0*/  LDL.LU.64 R154, [R1+0x2ae8] ;  /* 0x002ae800019a7983 */ /* 0x000ee80000300a00 */
[----:B------:R-:W-:Y:S04]  /*6bbe0*/  STL [R1+0x29b8], R125 ;  /* 0x0029b87d01007387 */ /* 0x000fe80000100800 */
[----:B------:R-:W-:Y:S04]  /*6bbf0*/  STL [R1+0x29bc], R124 ;  /* 0x0029bc7c01007387 */ /* 0x000fe80000100800 */
[----:B------:R0:W-:Y:S04]  /*6bc00*/  STL [R1+0x28a0], R128 ;  /* 0x0028a08001007387 */ /* 0x0001e80000100800 */
[----:B------:R-:W-:Y:S04]  /*6bc10*/  STL [R1+0x289c], R129 ;  /* 0x00289c8101007387 */ /* 0x000fe80000100800 */
[----:B------:R-:W3:Y:S04]  /*6bc20*/  LDL.LU.64 R94, [R1+0x2ae0] ;  /* 0x002ae000015e7983 */ /* 0x000ee80000300a00 */
[----:B------:R-:W-:Y:S04]  /*6bc30*/  STL [R1+0x2988], R112 ;  /* 0x0029887001007387 */ /* 0x000fe80000100800 */
[----:B------:R-:W-:Y:S04]  /*6bc40*/  STL [R1+0x298c], R111 ;  /* 0x00298c6f01007387 */ /* 0x000fe80000100800 */
[----:B------:R-:W-:Y:S04]  /*6bc50*/  STL [R1+0x28a8], R126 ;  /* 0x0028a87e01007387 */ /* 0x000fe80000100800 */
[----:B------:R1:W-:Y:S04]  /*6bc60*/  STL [R1+0x28a4], R127 ;  /* 0x0028a47f01007387 */ /* 0x0003e80000100800 */
[----:B------:R-:W3:Y:S01]  /*6bc70*/  LDL.LU.64 R10, [R1+0x2ad8] ;  /* 0x002ad800010a7983 */ /* 0x000ee20000300a00 */
[----:B0-----:R-:W-:-:S03]  /*6bc80*/  PRMT R128, RZ, 0x7610, R128 ;  /* 0x00007610ff807816 */ /* 0x001fc60000000080 */
[----:B------:R-:W-:Y:S04]  /*6bc90*/  STL [R1+0x294c], R110 ;  /* 0x00294c6e01007387 */ /* 0x000fe80000100800 */
[----:B------:R0:W-:Y:S01]  /*6bca0*/  STL [R1+0x2950], R109 ;  /* 0x0029506d01007387 */ /* 0x0001e20000100800 */
[----:B-1----:R-:W-:-:S03]  /*6bcb0*/  PRMT R127, RZ, 0x7610, R127 ;  /* 0x00007610ff7f7816 */ /* 0x002fc6000000007f */
[----:B------:R-:W3:Y:S01]  /*6bcc0*/  @!P5 LDG.E.U16 R128, desc[UR20][R148.64] ;  /* 0x000000149480d981 */ /* 0x000ee2000c1e1500 */
[----:B0-----:R-:W-:-:S03]  /*6bcd0*/  PRMT R109, RZ, 0x7610, R109 ;  /* 0x00007610ff6d7816 */ /* 0x001fc6000000006d */
[----:B------:R-:W4:Y:S04]  /*6bce0*/  @!P6 LDG.E.U16 R127, desc[UR20][R66.64] ;  /* 0x00000014427fe981 */ /* 0x000f28000c1e1500 */
[----:B------:R-:W4:Y:S04]  /*6bcf0*/  @!P5 LDG.E.U16 R109, desc[UR20][R28.64] ;  /* 0x000000141c6dd981 */ /* 0x000f28000c1e1500 */
[----:B------:R-:W-:Y:S04]  /*6bd00*/  STL [R1+0x28b0], R70 ;  /* 0x0028b04601007387 */ /* 0x000fe80000100800 */
[----:B------:R-:W-:Y:S04]  /*6bd10*/  STL [R1+0x28ac], R71 ;  /* 0x0028ac4701007387 */ /* 0x000fe80000100800 */
[----:B------:R-:W4:Y:S04]  /*6bd20*/  LDL.LU.64 R30, [R1+0x2ad0] ;  /* 0x002ad000011e7983 */ /* 0x000f280000300a00 */
[----:B--2---:R-:W-:Y:S04]  /*6bd30*/  STL [R1+0x291c], R108 ;  /* 0x00291c6c01007387 */ /* 0x004fe80000100800 */
[----:B------:R-:W-:Y:S04]  /*6bd40*/  STL [R1+0x28b8], R68 ;  /* 0x0028b84401007387 */ /* 0x000fe80000100800 */
[----:B------:R-:W-:Y:S04]  /*6bd50*/  STL [R1+0x28b4], R69 ;  /* 0x0028b44501007387 */ /* 0x000fe80000100800 */
[----:B------:R-:W2:Y:S04]  /*6bd60*/  LDL.LU.64 R148, [R1+0x2ac8] ;  /* 0x002ac80001947983 */ /* 0x000ea80000300a00 */
[----:B------:R0:W-:Y:S01]  /*6bd70*/  STL [R1+0xf18], R160 ;  /* 0x000f18a001007387 */ /* 0x0001e20000100800 */
[----:B------:R-:W-:-:S02]  /*6bd80*/  PRMT R131, RZ, 0x7610, R131 ;  /* 0x00007610ff837816 */ /* 0x000fc40000000083 */
[----:B------:R-:W-:-:S04]  /*6bd90*/  PRMT R129, RZ, 0x7610, R129 ;  /* 0x00007610ff817816 */ /* 0x000fc80000000081 */
[----:B------:R-:W2:Y:S04]  /*6bda0*/  @!P5 LDG.E.U16 R131, desc[UR20][R100.64] ;  /* 0x000000146483d981 */ /* 0x000ea8000c1e1500 */
[----:B0-----:R-:W2:Y:S04]  /*6bdb0*/  LDL.64 R160, [R1+0x270] ;  /* 0x0002700001a07983 */ /* 0x001ea80000100a00 */
[----:B------:R-:W2:Y:S04]  /*6bdc0*/  @!P5 LDG.E.U16 R129, desc[UR20][R98.64] ;  /* 0x000000146281d981 */ /* 0x000ea8000c1e1500 */
[----:B---3--:R-:W-:Y:S04]  /*6bdd0*/  STL [R1+0x28dc], R128 ;  /* 0x0028dc8001007387 */ /* 0x008fe80000100800 */
[----:B----4-:R-:W-:Y:S04]  /*6bde0*/  STL [R1+0x28e0], R127 ;  /* 0x0028e07f01007387 */ /* 0x010fe80000100800 */
[----:B------:R-:W-:Y:S04]  /*6bdf0*/  STL [R1+0x28c0], R66 ;  /* 0x0028c04201007387 */ /* 0x000fe80000100800 */
[----:B------:R-:W-:Y:S04]  /*6be00*/  STL [R1+0x28bc], R67 ;  /* 0x0028bc4301007387 */ /* 0x000fe80000100800 */
[----:B------:R-:W3:Y:S04]  /*6be10*/  LDL.LU.64 R28, [R1+0x2ac0] ;  /* 0x002ac000011c7983 */ /* 0x000ee80000300a00 */
[----:B------:R-:W4:Y:S04]  /*6be20*/  LDL.64 R162, [R1+0x2b0] ;  /* 0x0002b00001a27983 */ /* 0x000f280000100a00 */
[----:B------:R-:W-:Y:S04]  /*6be30*/  STL [R1+0x29c0], R109 ;  /* 0x0029c06d01007387 */ /* 0x000fe80000100800 */
[----:B------:R0:W-:Y:S04]  /*6be40*/  STL [R1+0x29c4], R113 ;  /* 0x0029c47101007387 */ /* 0x0001e80000100800 */
[----:B------:R-:W-:Y:S04]  /*6be50*/  STL [R1+0x28c8], R122 ;  /* 0x0028c87a01007387 */ /* 0x000fe80000100800 */
[----:B------:R-:W-:Y:S04]  /*6be60*/  STL [R1+0x28c4], R123 ;  /* 0x0028c47b01007387 */ /* 0x000fe80000100800 */
[----:B------:R-:W3:Y:S04]  /*6be70*/  LDL.LU.64 R100, [R1+0x2ab8] ;  /* 0x002ab80001647983 */ /* 0x000ee80000300a00 */
[----:B------:R-:W-:Y:S04]  /*6be80*/  STL [R1+0x28d0], R116 ;  /* 0x0028d07401007387 */ /* 0x000fe80000100800 */
[----:B------:R-:W-:Y:S04]  /*6be90*/  STL [R1+0x28cc], R117 ;  /* 0x0028cc7501007387 */ /* 0x000fe80000100800 */
[----:B------:R-:W3:Y:S01]  /*6bea0*/  LDL.LU.64 R98, [R1+0x2ab0] ;  /* 0x002ab00001627983 */ /* 0x000ee20000300a00 */
[----:B------:R-:W-:-:S02]  /*6beb0*/  PRMT R130, RZ, 0x7610, R130 ;  /* 0x00007610ff827816 */ /* 0x000fc40000000082 */
[----:B------:R-:W-:Y:S02]  /*6bec0*/  PRMT R80, RZ, 0x7610, R80 ;  /* 0x00007610ff507816 */ /* 0x000fe40000000050 */
[----:B------:R-:W-:Y:S02]  /*6bed0*/  PRMT R159, RZ, 0x7610, R159 ;  /* 0x00007610ff9f7816 */ /* 0x000fe4000000009f */
[----:B------:R-:W-:Y:S01]  /*6bee0*/  PRMT R125, RZ, 0x7610, R125 ;  /* 0x00007610ff7d7816 */ /* 0x000fe2000000007d */
[----:B------:R-:W3:Y:S04]  /*6bef0*/  @!P6 LDG.E.U16 R130, desc[UR20][R116.64] ;  /* 0x000000147482e981 */ /* 0x000ee8000c1e1500 */
[----:B------:R-:W3:Y:S01]  /*6bf00*/  @!P5 LDG.E.U16 R80, desc[UR20][R6.64] ;  /* 0x000000140650d981 */ /* 0x000ee2000c1e1500 */
[----:B------:R-:W-:-:S03]  /*6bf10*/  PRMT R133, RZ, 0x7610, R133 ;  /* 0x00007610ff857816 */ /* 0x000fc60000000085 */
[----:B------:R-:W3:Y:S01]  /*6bf20*/  @!P6 LDG.E.U16 R159, desc[UR20][R64.64] ;  /* 0x00000014409fe981 */ /* 0x000ee2000c1e1500 */
[----:B------:R-:W-:Y:S02]  /*6bf30*/  PRMT R124, RZ, 0x7610, R124 ;  /* 0x00007610ff7c7816 */ /* 0x000fe4000000007c */
[----:B------:R-:W-:Y:S02]  /*6bf40*/  PRMT R134, RZ, 0x7610, R134 ;  /* 0x00007610ff867816 */ /* 0x000fe40000000086 */
[----:B------:R-:W-:Y:S01]  /*6bf50*/  PRMT R119, RZ, 0x7610, R119 ;  /* 0x00007610ff777816 */ /* 0x000fe20000000077 */
[----:B------:R-:W3:Y:S04]  /*6bf60*/  @!P6 LDG.E.U16 R125, desc[UR20][R104.64] ;  /* 0x00000014687de981 */ /* 0x000ee8000c1e1500 */
[----:B------:R-:W3:Y:S04]  /*6bf70*/  @!P5 LDG.E.U16 R133, desc[UR20][R26.64] ;  /* 0x000000141a85d981 */ /* 0x000ee8000c1e1500 */
[----:B------:R1:W3:Y:S01]  /*6bf80*/  @!P5 LDG.E.U16 R124, desc[UR20][R156.64] ;  /* 0x000000149c7cd981 */ /* 0x0002e2000c1e1500 */
[----:B0-----:R-:W-:-:S03]  /*6bf90*/  PRMT R113, RZ, 0x7610, R113 ;  /* 0x00007610ff717816 */ /* 0x001fc60000000071 */
[----:B------:R-:W3:Y:S01]  /*6bfa0*/  @!P6 LDG.E.U16 R134, desc[UR20][R62.64] ;  /* 0x000000143e86e981 */ /* 0x000ee2000c1e1500 */
[----:B------:R-:W-:Y:S02]  /*6bfb0*/  PRMT R108, RZ, 0x7610, R108 ;  /* 0x00007610ff6c7816 */ /* 0x000fe4000000006c */
[----:B------:R-:W-:Y:S01]  /*6bfc0*/  PRMT R112, RZ, 0x7610, R112 ;  /* 0x00007610ff707816 */ /* 0x000fe20000000070 */
[----:B------:R-:W3:Y:S04]  /*6bfd0*/  @!P6 LDG.E.U16 R119, desc[UR20][R102.64] ;  /* 0x000000146677e981 */ /* 0x000ee8000c1e1500 */
[----:B------:R-:W-:Y:S04]  /*6bfe0*/  STL [R1+0x28e8], R104 ;  /* 0x0028e86801007387 */ /* 0x000fe80000100800 */
[----:B------:R-:W-:Y:S01]  /*6bff0*/  STL [R1+0x28e4], R105 ;  /* 0x0028e46901007387 */ /* 0x000fe20000100800 */
[----:B------:R-:W-:-:S03]  /*6c000*/  PRMT R111, RZ, 0x7610, R111 ;  /* 0x00007610ff6f7816 */ /* 0x000fc6000000006f */
[----:B------:R1:W-:Y:S01]  /*6c010*/  STL [R1+0x28f0], R156 ;  /* 0x0028f09c01007387 */ /* 0x0003e20000100800 */
[----:B------:R-:W-:-:S03]  /*6c020*/  PRMT R110, RZ, 0x7610, R110 ;  /* 0x00007610ff6e7816 */ /* 0x000fc6000000006e */
[----:B--2---:R-:W2:Y:S04]  /*6c030*/  @!P5 LDG.E.U16 R113, desc[UR20][R160.64] ;  /* 0x00000014a071d981 */ /* 0x004ea8000c1e1500 */
[----:B------:R0:W-:Y:S04]  /*6c040*/  STL [R1+0x28ec], R157 ;  /* 0x0028ec9d01007387 */ /* 0x0001e80000100800 */
[----:B------:R-:W2:Y:S01]  /*6c050*/  @!P5 LDG.E.U16 R108, desc[UR20][R146.64] ;  /* 0x00000014926cd981 */ /* 0x000ea2000c1e1500 */
[----:B------:R-:W-:Y:S02]  /*6c060*/  PRMT R128, RZ, 0x7610, R128 ;  /* 0x00007610ff807816 */ /* 0x000fe40000000080 */
[----:B-1----:R-:W-:-:S02]  /*6c070*/  PRMT R156, RZ, 0x7610, R156 ;  /* 0x00007610ff9c7816 */ /* 0x002fc4000000009c */
[----:B------:R-:W-:Y:S02]  /*6c080*/  PRMT R127, RZ, 0x7610, R127 ;  /* 0x00007610ff7f7816 */ /* 0x000fe4000000007f */
[----:B------:R-:W-:Y:S02]  /*6c090*/  PRMT R126, RZ, 0x7610, R126 ;  /* 0x00007610ff7e7816 */ /* 0x000fe4000000007e */
[----:B0-----:R-:W-:Y:S02]  /*6c0a0*/  PRMT R157, RZ, 0x7610, R157 ;  /* 0x00007610ff9d7816 */ /* 0x001fe4000000009d */
[----:B------:R-:W-:Y:S01]  /*6c0b0*/  PRMT R123, RZ, 0x7610, R123 ;  /* 0x00007610ff7b7816 */ /* 0x000fe2000000007b */
[----:B------:R-:W2:Y:S04]  /*6c0c0*/  @!P5 LDG.E.U16 R128, desc[UR20][R22.64] ;  /* 0x000000141680d981 */ /* 0x000ea8000c1e1500 */
[----:B------:R-:W2:Y:S04]  /*6c0d0*/  @!P6 LDG.E.U16 R156, desc[UR20][R60.64] ;  /* 0x000000143c9ce981 */ /* 0x000ea8000c1e1500 */
[----:B------:R-:W2:Y:S04]  /*6c0e0*/  @!P5 LDG.E.U16 R157, desc[UR20][R24.64] ;  /* 0x00000014189dd981 */ /* 0x000ea8000c1e1500 */
[----:B------:R-:W2:Y:S01]  /*6c0f0*/  @!P6 LDG.E.U16 R127, desc[UR20][R58.64] ;  /* 0x000000143a7fe981 */ /* 0x000ea2000c1e1500 */
[----:B------:R-:W-:-:S03]  /*6c100*/  PRMT R109, RZ, 0x7610, R109 ;  /* 0x00007610ff6d7816 */ /* 0x000fc6000000006d */
[----:B------:R-:W2:Y:S01]  /*6c110*/  @!P5 LDG.E.U16 R126, desc[UR20][R138.64] ;  /* 0x000000148a7ed981 */ /* 0x000ea2000c1e1500 */
[----:B------:R-:W-:-:S03]  /*6c120*/  PRMT R158, RZ, 0x7610, R158 ;  /* 0x00007610ff9e7816 */ /* 0x000fc6000000009e */
[----:B------:R-:W2:Y:S01]  /*6c130*/  @!P6 LDG.E.U16 R123, desc[UR20][R56.64] ;  /* 0x00000014387be981 */ /* 0x000ea2000c1e1500 */
[----:B------:R-:W-:-:S03]  /*6c140*/  PRMT R132, RZ, 0x7610, R132 ;  /* 0x00007610ff847816 */ /* 0x000fc60000000084 */
[----:B------:R-:W2:Y:S04]  /*6c150*/  @!P6 LDG.E.U16 R109, desc[UR20][R120.64] ;  /* 0x00000014786de981 */ /* 0x000ea8000c1e1500 */
[----:B------:R-:W2:Y:S04]  /*6c160*/  @!P5 LDG.E.U16 R158, desc[UR20][R152.64] ;  /* 0x00000014989ed981 */ /* 0x000ea8000c1e1500 */
[----:B------:R-:W2:Y:S04]  /*6c170*/  @!P6 LDG.E.U16 R132, desc[UR20][R54.64] ;  /* 0x000000143684e981 */ /* 0x000ea8000c1e1500 */
[----:B----4-:R-:W4:Y:S04]  /*6c180*/  @!P5 LDG.E.U16 R111, desc[UR20][R162.64] ;  /* 0x00000014a26fd981 */ /* 0x010f28000c1e1500 */
[----:B---3--:R-:W3:Y:S04]  /*6c190*/  @!P6 LDG.E.U16 R112, desc[UR20][R100.64] ;  /* 0x000000146470e981 */ /* 0x008ee8000c1e1500 */
[----:B------:R-:W4:Y:S04]  /*6c1a0*/  @!P6 LDG.E.U16 R110, desc[UR20][R98.64] ;  /* 0x00000014626ee981 */ /* 0x000f28000c1e1500 */
        /* <DEDUP_REMOVED lines=8> */
[----:B------:R-:W4:Y:S04]  /*6c230*/  LDL.LU.64 R6, [R1+0x2aa8] ;  /* 0x002aa80001067983 */ /* 0x000f280000300a00 */
        /* <DEDUP_REMOVED lines=9> */
[----:B------:R0:W-:Y:S04]  /*6c2d0*/  STL [R1+0x2934], R134 ;  /* 0x0029348601007387 */ /* 0x0001e80000100800 */
[----:B------:R-:W-:Y:S04]  /*6c2e0*/  STL [R1+0x2930], R62 ;  /* 0x0029303e01007387 */ /* 0x000fe80000100800 */
[----:B------:R-:W-:Y:S04]  /*6c2f0*/  STL [R1+0xe30], R119 ;  /* 0x000e307701007387 */ /* 0x000fe80000100800 */
[----:B------:R-:W-:Y:S04]  /*6c300*/  STL [R1+0x292c], R63 ;  /* 0x00292c3f01007387 */ /* 0x000fe80000100800 */
[----:B------:R-:W4:Y:S04]  /*6c310*/  LDL.LU.64 R146, [R1+0x2a98] ;  /* 0x002a980001927983 */ /* 0x000f280000300a00 */
[----:B--2---:R-:W-:Y:S04]  /*6c320*/  STL [R1+0xdf4], R113 ;  /* 0x000df47101007387 */ /* 0x004fe80000100800 */
[----:B------:R-:W-:Y:S01]  /*6c330*/  STL [R1+0x2990], R108 ;  /* 0x0029906c01007387 */ /* 0x000fe20000100800 */
[----:B------:R-:W-:-:S02]  /*6c340*/  PRMT R135, RZ, 0x7610, R135 ;  /* 0x00007610ff877816 */ /* 0x000fc40000000087 */
[----:B------:R-:W-:Y:S02]  /*6c350*/  PRMT R136, RZ, 0x7610, R136 ;  /* 0x00007610ff887816 */ /* 0x000fe40000000088 */
[----:B0-----:R-:W-:Y:S02]  /*6c360*/  PRMT R134, RZ, 0x7610, R134 ;  /* 0x00007610ff867816 */ /* 0x001fe40000000086 */
[----:B------:R-:W2:Y:S04]  /*6c370*/  @!P5 LDG.E.U16 R135, desc[UR20][R92.64] ;  /* 0x000000145c87d981 */ /* 0x000ea8000c1e1500 */
[----:B------:R-:W2:Y:S04]  /*6c380*/  @!P6 LDG.E.U16 R136, desc[UR20][R52.64] ;  /* 0x000000143488e981 */ /* 0x000ea8000c1e1500 */
[----:B------:R-:W2:Y:S04]  /*6c390*/  @!P5 LDG.E.U16 R134, desc[UR20][R150.64] ;  /* 0x000000149686d981 */ /* 0x000ea8000c1e1500 */
[----:B---3--:R-:W-:Y:S04]  /*6c3a0*/  STL [R1+0xdf0], R112 ;  /* 0x000df07001007387 */ /* 0x008fe80000100800 */
[----:B------:R-:W-:Y:S04]  /*6c3b0*/  STL [R1+0x293c], R120 ;  /* 0x00293c7801007387 */ /* 0x000fe80000100800 */
[----:B------:R-:W-:Y:S04]  /*6c3c0*/  STL [R1+0x2938], R121 ;  /* 0x0029387901007387 */ /* 0x000fe80000100800 */
[----:B----4-:R-:W-:Y:S04]  /*6c3d0*/  STL [R1+0xdb4], R111 ;  /* 0x000db46f01007387 */ /* 0x010fe80000100800 */
[----:B------:R-:W-:Y:S04]  /*6c3e0*/  STL [R1+0xdb0], R110 ;  /* 0x000db06e01007387 */ /* 0x000fe80000100800 */
[----:B------:R-:W3:Y:S04]  /*6c3f0*/  LDL.LU.64 R24, [R1+0x2a90] ;  /* 0x002a900001187983 */ /* 0x000ee80000300a00 */
[----:B------:R-:W-:Y:S04]  /*6c400*/  STL [R1+0x2954], R157 ;  /* 0x0029549d01007387 */ /* 0x000fe80000100800 */
[----:B------:R-:W-:Y:S04]  /*6c410*/  STL [R1+0x2958], R156 ;  /* 0x0029589c01007387 */ /* 0x000fe80000100800 */
[----:B------:R-:W-:Y:S04]  /*6c420*/  STL [R1+0x2944], R60 ;  /* 0x0029443c01007387 */ /* 0x000fe80000100800 */
[----:B------:R-:W-:Y:S04]  /*6c430*/  STL [R1+0x2940], R61 ;  /* 0x0029403d01007387 */ /* 0x000fe80000100800 */
[----:B------:R-:W4:Y:S04]  /*6c440*/  LDL.LU.64 R22, [R1+0x2a88] ;  /* 0x002a880001167983 */ /* 0x000f280000300a00 */
[----:B------:R-:W-:Y:S04]  /*6c450*/  STL [R1+0x2948], R128 ;  /* 0x0029488001007387 */ /* 0x000fe80000100800 */
[----:B------:R0:W-:Y:S04]  /*6c460*/  STL [R1+0x2964], R127 ;  /* 0x0029647f01007387 */ /* 0x0001e80000100800 */
[----:B------:R-:W-:Y:S04]  /*6c470*/  STL [R1+0x2960], R58 ;  /* 0x0029603a01007387 */ /* 0x000fe80000100800 */
[----:B------:R-:W-:Y:S04]  /*6c480*/  STL [R1+0x295c], R59 ;  /* 0x00295c3b01007387 */ /* 0x000fe80000100800 */
[----:B------:R-:W3:Y:S04]  /*6c490*/  LDL.LU.64 R138, [R1+0x2a80] ;  /* 0x002a8000018a7983 */ /* 0x000ee80000300a00 */
[----:B------:R-:W-:Y:S04]  /*6c4a0*/  STL [R1+0x2968], R126 ;  /* 0x0029687e01007387 */ /* 0x000fe80000100800 */
[----:B------:R-:W-:Y:S04]  /*6c4b0*/  STL [R1+0x2974], R123 ;  /* 0x0029747b01007387 */ /* 0x000fe80000100800 */
[----:B------:R-:W-:Y:S04]  /*6c4c0*/  STL [R1+0x2970], R56 ;  /* 0x0029703801007387 */ /* 0x000fe80000100800 */
[----:B------:R-:W-:Y:S04]  /*6c4d0*/  STL [R1+0x296c], R57 ;  /* 0x00296c3901007387 */ /* 0x000fe80000100800 */
[----:B------:R-:W-:Y:S04]  /*6c4e0*/  STL [R1+0xee8], R109 ;  /* 0x000ee86d01007387 */ /* 0x000fe80000100800 */
[----:B------:R-:W3:Y:S04]  /*6c4f0*/  LDL.LU.64 R152, [R1+0x2a78] ;  /* 0x002a780001987983 */ /* 0x000ee80000300a00 */
[----:B------:R-:W-:Y:S04]  /*6c500*/  STL [R1+0x2978], R158 ;  /* 0x0029789e01007387 */ /* 0x000fe80000100800 */
[----:B------:R1:W-:Y:S01]  /*6c510*/  STL [R1+0x2984], R132 ;  /* 0x0029848401007387 */ /* 0x0003e20000100800 */
[----:B0-----:R-:W-:-:S06]  /*6c520*/  PRMT R127, RZ, 0x7610, R127 ;  /* 0x00007610ff7f7816 */ /* 0x001fcc000000007f */
[----:B------:R-:W3:Y:S01]  /*6c530*/  @!P6 LDG.E.U16 R127, desc[UR20][R114.64] ;  /* 0x00000014727fe981 */ /* 0x000ee2000c1e1500 */
[----:B-1----:R-:W-:-:S06]  /*6c540*/  PRMT R132, RZ, 0x7610, R132 ;  /* 0x00007610ff847816 */ /* 0x002fcc0000000084 */
[----:B------:R-:W3:Y:S04]  /*6c550*/  @!P5 LDG.E.U16 R132, desc[UR20][R140.64] ;  /* 0x000000148c84d981 */ /* 0x000ee8000c1e1500 */
[----:B------:R-:W-:Y:S04]  /*6c560*/  STL [R1+0x2980], R54 ;  /* 0x0029803601007387 */ /* 0x000fe80000100800 */
[----:B------:R-:W-:Y:S04]  /*6c570*/  STL [R1+0x297c], R55 ;  /* 0x00297c3701007387 */ /* 0x000fe80000100800 */
[----:B------:R-:W4:Y:S04]  /*6c580*/  LDL.LU.64 R92, [R1+0x2a70] ;  /* 0x002a7000015c7983 */ /* 0x000f280000300a00 */
[----:B--2---:R-:W-:Y:S04]  /*6c590*/  STL [R1+0x2994], R135 ;  /* 0x0029948701007387 */ /* 0x004fe80000100800 */
[----:B------:R-:W-:Y:S04]  /*6c5a0*/  STL [R1+0x29a0], R136 ;  /* 0x0029a08801007387 */ /* 0x000fe80000100800 */
[----:B------:R-:W-:Y:S04]  /*6c5b0*/  STL [R1+0x299c], R52 ;  /* 0x00299c3401007387 */ /* 0x000fe80000100800 */
[----:B------:R0:W-:Y:S01]  /*6c5c0*/  STL [R1+0x2998], R53 ;  /* 0x0029983501007387 */ /* 0x0001e20000100800 */
[----:B------:R-:W-:-:S03]  /*6c5d0*/  PRMT R126, RZ, 0x7610, R126 ;  /* 0x00007610ff7e7816 */ /* 0x000fc6000000007e */
[----:B------:R-:W2:Y:S01]  /*6c5e0*/  LDL.LU.64 R140, [R1+0x2a68] ;  /* 0x002a6800018c7983 */ /* 0x000ea20000300a00 */
[----:B------:R-:W-:Y:S02]  /*6c5f0*/  PRMT R105, RZ, 0x7610, R105 ;  /* 0x00007610ff697816 */ /* 0x000fe40000000069 */
[----:B------:R-:W-:Y:S02]  /*6c600*/  PRMT R122, RZ, 0x7610, R122 ;  /* 0x00007610ff7a7816 */ /* 0x000fe4000000007a */
[----:B------:R-:W-:Y:S02]  /*6c610*/  PRMT R107, RZ, 0x7610, R107 ;  /* 0x00007610ff6b7816 */ /* 0x000fe4000000006b */
[----:B------:R-:W-:Y:S02]  /*6c620*/  PRMT R137, RZ, 0x7610, R137 ;  /* 0x00007610ff897816 */ /* 0x000fe40000000089 */
[----:B------:R-:W-:Y:S01]  /*6c630*/  PRMT R128, RZ, 0x7610, R128 ;  /* 0x00007610ff807816 */ /* 0x000fe20000000080 */
[----:B------:R-:W2:Y:S01]  /*6c640*/  @!P5 LDG.E.U16 R126, desc[UR20][R90.64] ;  /* 0x000000145a7ed981 */ /* 0x000ea2000c1e1500 */
[----:B------:R-:W-:-:S03]  /*6c650*/  PRMT R103, RZ, 0x7610, R103 ;  /* 0x00007610ff677816 */ /* 0x000fc60000000067 */
        /* <DEDUP_REMOVED lines=9> */
[----:B------:R-:W2:Y:S04]  /*6c6f0*/  @!P5 LDG.E.U16 R117, desc[UR20][R14.64] ;  /* 0x000000140e75d981 */ /* 0x000ea8000c1e1500 */
[----:B------:R-:W2:Y:S01]  /*6c700*/  @!P5 LDG.E.U16 R81, desc[UR20][R12.64] ;  /* 0x000000140c51d981 */ /* 0x000ea2000c1e1500 */
[----:B------:R-:W-:-:S03]  /*6c710*/  PRMT R120, RZ, 0x7610, R120 ;  /* 0x00007610ff787816 */ /* 0x000fc60000000078 */
[----:B------:R-:W2:Y:S04]  /*6c720*/  @!P5 LDG.E.U16 R83, desc[UR20][R2.64] ;  /* 0x000000140253d981 */ /* 0x000ea8000c1e1500 */
[----:B------:R-:W2:Y:S04]  /*6c730*/  @!P5 LDG.E.U16 R120, desc[UR20][R8.64] ;  /* 0x000000140878d981 */ /* 0x000ea8000c1e1500 */
[----:B---3--:R-:W-:Y:S04]  /*6c740*/  STL [R1+0x29a4], R132 ;  /* 0x0029a48401007387 */ /* 0x008fe80000100800 */
[----:B------:R-:W-:Y:S04]  /*6c750*/  STL [R1+0x29b0], R127 ;  /* 0x0029b07f01007387 */ /* 0x000fe80000100800 */
[----:B------:R-:W-:Y:S04]  /*6c760*/  STL [R1+0x29ac], R114 ;  /* 0x0029ac7201007387 */ /* 0x000fe80000100800 */
[----:B------:R-:W-:Y:S04]  /*6c770*/  STL [R1+0x29a8], R115 ;  /* 0x0029a87301007387 */ /* 0x000fe80000100800 */
[----:B------:R-:W3:Y:S04]  /*6c780*/  LDL.LU.64 R150, [R1+0x2a60] ;  /* 0x002a600001967983 */ /* 0x000ee80000300a00 */
[----:B------:R-:W-:Y:S04]  /*6c790*/  STL [R1+0x29b4], R134 ;  /* 0x0029b48601007387 */ /* 0x000fe80000100800 */
[----:B------:R1:W-:Y:S04]  /*6c7a0*/  STL [R1+0x29c8], R51 ;  /* 0x0029c83301007387 */ /* 0x0003e80000100800 */
[----:B------:R-:W3:Y:S04]  /*6c7b0*/  LDL.LU.64 R90, [R1+0x2a58] ;  /* 0x002a5800015a7983 */ /* 0x000ee80000300a00 */
[----:B------:R-:W3:Y:S04]  /*6c7c0*/  LDL.LU.64 R20, [R1+0x2a50] ;  /* 0x002a500001147983 */ /* 0x000ee80000300a00 */
[----:B------:R-:W3:Y:S04]  /*6c7d0*/  LDL.LU.64 R144, [R1+0x2a48] ;  /* 0x002a480001907983 */ /* 0x000ee80000300a00 */
[----:B------:R-:W3:Y:S04]  /*6c7e0*/  LDL.LU.64 R18, [R1+0x2a40] ;  /* 0x002a400001127983 */ /* 0x000ee80000300a00 */
[----:B------:R-:W3:Y:S04]  /*6c7f0*/  LDL.LU.64 R4, [R1+0x2a38] ;  /* 0x002a380001047983 */ /* 0x000ee80000300a00 */
[----:B------:R-:W4:Y:S04]  /*6c800*/  LDL.LU.64 R16, [R1+0x2a30] ;  /* 0x002a300001107983 */ /* 0x000f280000300a00 */
[----:B------:R-:W4:Y:S04]  /*6c810*/  LDL.LU.64 R142, [R1+0x2a28] ;  /* 0x002a2800018e7983 */ /* 0x000f280000300a00 */
[----:B------:R-:W4:Y:S04]  /*6c820*/  LDL.LU.64 R14, [R1+0x2a20] ;  /* 0x002a2000010e7983 */ /* 0x000f280000300a00 */
[----:B------:R-:W4:Y:S04]  /*6c830*/  LDL.LU.64 R12, [R1+0x2a18] ;  /* 0x002a1800010c7983 */ /* 0x000f280000300a00 */
[----:B------:R-:W4:Y:S04]  /*6c840*/  LDL.LU.64 R2, [R1+0x2a10] ;  /* 0x002a100001027983 */ /* 0x000f280000300a00 */
[----:B------:R-:W4:Y:S01]  /*6c850*/  LDL.LU.64 R8, [R1+0x2a08] ;  /* 0x002a080001087983 */ /* 0x000f220000300a00 */
[----:B------:R-:W-:-:S02]  /*6c860*/  PRMT R73, RZ, 0x7610, R73 ;  /* 0x00007610ff497816 */ /* 0x000fc40000000049 */
[----:B------:R-:W-:Y:S02]  /*6c870*/  PRMT R64, RZ, 0x7610, R64 ;  /* 0x00007610ff407816 */ /* 0x000fe40000000040 */
[----:B------:R-:W-:Y:S02]  /*6c880*/  PRMT R62, RZ, 0x7610, R62 ;  /* 0x00007610ff3e7816 */ /* 0x000fe4000000003e */
[----:B------:R-:W-:Y:S02]  /*6c890*/  PRMT R85, RZ, 0x7610, R85 ;  /* 0x00007610ff557816 */ /* 0x000fe40000000055 */
[----:B------:R-:W-:Y:S02]  /*6c8a0*/  PRMT R70, RZ, 0x7610, R70 ;  /* 0x00007610ff467816 */ /* 0x000fe40000000046 */
[----:B------:R-:W-:Y:S01]  /*6c8b0*/  PRMT R87, RZ, 0x7610, R87 ;  /* 0x00007610ff577816 */ /* 0x000fe20000000057 */
[----:B------:R-:W4:Y:S04]  /*6c8c0*/  @!P5 LDG.E.U16 R73, desc[UR20][R10.64] ;  /* 0x000000140a49d981 */ /* 0x000f28000c1e1500 */
[----:B------:R-:W4:Y:S01]  /*6c8d0*/  @!P5 LDG.E.U16 R64, desc[UR20][R138.64] ;  /* 0x000000148a40d981 */ /* 0x000f22000c1e1500 */
[----:B------:R-:W-:-:S03]  /*6c8e0*/  PRMT R68, RZ, 0x7610, R68 ;  /* 0x00007610ff447816 */ /* 0x000fc60000000044 */
[----:B------:R-:W4:Y:S04]  /*6c8f0*/  @!P5 LDG.E.U16 R85, desc[UR20][R6.64] ;  /* 0x000000140655d981 */ /* 0x000f28000c1e1500 */
[----:B--2---:R-:W2:Y:S04]  /*6c900*/  @!P5 LDG.E.U16 R70, desc[UR20][R140.64] ;  /* 0x000000148c46d981 */ /* 0x004ea8000c1e1500 */
[----:B------:R-:W2:Y:S04]  /*6c910*/  LDL.LU.64 R10, [R1+0x2a00] ;  /* 0x002a0000010a7983 */ /* 0x000ea80000300a00 */
[----:B------:R-:W2:Y:S04]  /*6c920*/  LDL.LU.64 R138, [R1+0x29f8] ;  /* 0x0029f800018a7983 */ /* 0x000ea80000300a00 */
[----:B---3--:R-:W3:Y:S04]  /*6c930*/  @!P5 LDG.E.U16 R87, desc[UR20][R4.64] ;  /* 0x000000140457d981 */ /* 0x008ee8000c1e1500 */
[----:B----4-:R-:W4:Y:S04]  /*6c940*/  @!P5 LDG.E.U16 R62, desc[UR20][R2.64] ;  /* 0x00000014023ed981 */ /* 0x010f28000c1e1500 */
[----:B------:R-:W3:Y:S04]  /*6c950*/  @!P5 LDG.E.U16 R68, desc[UR20][R8.64] ;  /* 0x000000140844d981 */ /* 0x000ee8000c1e1500 */
[----:B------:R-:W3:Y:S04]  /*6c960*/  LDL.LU.64 R2, [R1+0x29f0] ;  /* 0x0029f00001027983 */ /* 0x000ee80000300a00 */
[----:B------:R-:W3:Y:S04]  /*6c970*/  LDL.LU.64 R6, [R1+0x29e8] ;  /* 0x0029e80001067983 */ /* 0x000ee80000300a00 */
[----:B------:R-:W3:Y:S04]  /*6c980*/  LDL.LU.64 R140, [R1+0x29e0] ;  /* 0x0029e000018c7983 */ /* 0x000ee80000300a00 */
[----:B------:R-:W3:Y:S04]  /*6c990*/  LDL.LU.64 R4, [R1+0x29d8] ;  /* 0x0029d80001047983 */ /* 0x000ee80000300a00 */
[----:B0-----:R-:W3:Y:S04]  /*6c9a0*/  LDL.64 R52, [R1+0x2e0] ;  /* 0x0002e00001347983 */ /* 0x001ee80000100a00 */
[----:B------:R-:W3:Y:S04]  /*6c9b0*/  LDL.LU.64 R8, [R1+0x29d0] ;  /* 0x0029d00001087983 */ /* 0x000ee80000300a00 */
[----:B------:R-:W3:Y:S04]  /*6c9c0*/  LDL.LU R55, [R1+0x157c] ;  /* 0x00157c0001377983 */ /* 0x000ee80000300800 */
[----:B------:R-:W3:Y:S04]  /*6c9d0*/  LDL.LU R158, [R1+0x1578] ;  /* 0x00157800019e7983 */ /* 0x000ee80000300800 */
[----:B------:R-:W3:Y:S04]  /*6c9e0*/  LDL.LU R156, [R1+0x153c] ;  /* 0x00153c00019c7983 */ /* 0x000ee80000300800 */
[----:B------:R-:W3:Y:S04]  /*6c9f0*/  LDL.LU R157, [R1+0x1538] ;  /* 0x00153800019d7983 */ /* 0x000ee80000300800 */
        /* <DEDUP_REMOVED lines=72> */
[----:B------:R-:W2:Y:S04]  /*6ce80*/  @!P5 LDG.E.U16 R78, desc[UR20][R146.64] ;  /* 0x00000014924ed981 */ /* 0x000ea8000c1e1500 */
        /* <DEDUP_REMOVED lines=9> */
[----:B------:R-:W2:Y:S04]  /*6cf20*/  LDL.LU R119, [R1+0x13bc] ;  /* 0x0013bc0001777983 */ /* 0x000ea80000300800 */
[----:B------:R-:W2:Y:S04]  /*6cf30*/  LDL.LU R130, [R1+0x13b8] ;  /* 0x0013b80001827983 */ /* 0x000ea80000300800 */
[----:B------:R-:W2:Y:S04]  /*6cf40*/  LDL.LU R161, [R1+0x137c] ;  /* 0x00137c0001a17983 */ /* 0x000ea80000300800 */
[----:B------:R-:W2:Y:S04]  /*6cf50*/  LDL.LU R160, [R1+0x1378] ;  /* 0x0013780001a07983 */ /* 0x000ea80000300800 */
[----:B------:R-:W2:Y:S04]  /*6cf60*/  LDL.LU R163, [R1+0x133c] ;  /* 0x00133c0001a37983 */ /* 0x000ea80000300800 */
[----:B------:R-:W2:Y:S04]  /*6cf70*/  LDL.LU R162, [R1+0x1338] ;  /* 0x0013380001a27983 */ /* 0x000ea80000300800 */
[----:B------:R-:W2:Y:S04]  /*6cf80*/  LDL.LU R131, [R1+0x12fc] ;  /* 0x0012fc0001837983 */ /* 0x000ea80000300800 */
[----:B-1----:R-:W2:Y:S04]  /*6cf90*/  LDL.LU R51, [R1+0x12f8] ;  /* 0x0012f80001337983 */ /* 0x002ea80000300800 */
[----:B------:R-:W2:Y:S04]  /*6cfa0*/  LDL.LU R134, [R1+0x12bc] ;  /* 0x0012bc0001867983 */ /* 0x000ea80000300800 */
[----:B------:R-:W2:Y:S04]  /*6cfb0*/  LDL.LU R115, [R1+0x12b8] ;  /* 0x0012b80001737983 */ /* 0x000ea80000300800 */
[----:B------:R-:W2:Y:S04]  /*6cfc0*/  LDL.LU R114, [R1+0x127c] ;  /* 0x00127c0001727983 */ /* 0x000ea80000300800 */
[----:B------:R-:W2:Y:S04]  /*6cfd0*/  LDL.LU R127, [R1+0x1278] ;  /* 0x00127800017f7983 */ /* 0x000ea80000300800 */
[----:B------:R-:W2:Y:S04]  /*6cfe0*/  LDL.LU R132, [R1+0x123c] ;  /* 0x00123c0001847983 */ /* 0x000ea80000300800 */
[----:B---3--:R-:W3:Y:S04]  /*6cff0*/  @!P6 LDG.E.U16 R65, desc[UR20][R2.64] ;  /* 0x000000140241e981 */ /* 0x008ee8000c1e1500 */
[----:B------:R-:W3:Y:S04]  /*6d000*/  @!P6 LDG.E.U16 R66, desc[UR20][R6.64] ;  /* 0x000000140642e981 */ /* 0x000ee8000c1e1500 */
[----:B------:R-:W3:Y:S04]  /*6d010*/  @!P5 LDG.E.U16 R74, desc[UR20][R140.64] ;  /* 0x000000148c4ad981 */ /* 0x000ee8000c1e1500 */
[----:B------:R-:W3:Y:S04]  /*6d020*/  @!P6 LDG.E.U16 R72, desc[UR20][R4.64] ;  /* 0x000000140448e981 */ /* 0x000ee8000c1e1500 */
[----:B------:R0:W3:Y:S04]  /*6d030*/  @!P5 LDG.E.U16 R89, desc[UR20][R52.64] ;  /* 0x000000143459d981 */ /* 0x0000e8000c1e1500 */
[----:B------:R-:W3:Y:S01]  /*6d040*/  @!P6 LDG.E.U16 R165, desc[UR20][R8.64] ;  /* 0x0000001408a5e981 */ /* 0x000ee2000c1e1500 */
[----:B------:R-:W-:Y:S06]  /*6d050*/  BAR.SYNC.DEFER_BLOCKING 0x0 ;  /* 0x0000000000007b1d */ /* 0x000fec0000010000 */
[----:B------:R-:W3:Y:S04]  /*6d060*/  LDL.LU R53, [R1+0x1238] ;  /* 0x0012380001357983 */ /* 0x000ee80000300800 */
[----:B------:R-:W3:Y:S04]  /*6d070*/  LDL.LU R52, [R1+0x11fc] ;  /* 0x0011fc0001347983 */ /* 0x000ee80000300800 */
[----:B------:R-:W3:Y:S04]  /*6d080*/  LDL.LU R136, [R1+0x11f8] ;  /* 0x0011f80001887983 */ /* 0x000ee80000300800 */
[----:B------:R-:W3:Y:S04]  /*6d090*/  LDL.LU R135, [R1+0x11bc] ;  /* 0x0011bc0001877983 */ /* 0x000ee80000300800 */
[----:B------:R1:W-:Y:S04]  /*6d0a0*/  STS.U16 [R0+UR4+0x20000], R55 ;  /* 0x0200003700007988 */ /* 0x0003e80008000404 */
[----:B------:R0:W-:Y:S04]  /*6d0b0*/  STS.U16 [R0+UR4+0x30000], R158 ;  /* 0x0300009e00007988 */ /* 0x0001e80008000404 */
[----:B------:R0:W-:Y:S04]  /*6d0c0*/  STS.U16 [R0+UR4+0x20400], R156 ;  /* 0x0204009c00007988 */ /* 0x0001e80008000404 */
[----:B------:R0:W-:Y:S04]  /*6d0d0*/  STS.U16 [R0+UR4+0x30400], R157 ;  /* 0x0304009d00007988 */ /* 0x0001e80008000404 */
[----:B----4-:R4:W-:Y:S04]  /*6d0e0*/  STS.U16 [R0+UR4+0x20800], R108 ;  /* 0x0208006c00007988 */ /* 0x0109e80008000404 */
[----:B------:R4:W-:Y:S04]  /*6d0f0*/  STS.U16 [R0+UR4+0x30800], R159 ;  /* 0x0308009f00007988 */ /* 0x0009e80008000404 */
[----:B-1----:R-:W3:Y:S04]  /*6d100*/  LDL.LU R55, [R1+0x11b8] ;  /* 0x0011b80001377983 */ /* 0x002ee80000300800 */
[----:B0-----:R-:W3:Y:S04]  /*6d110*/  LDL.LU R158, [R1+0x117c] ;  /* 0x00117c00019e7983 */ /* 0x001ee80000300800 */
[----:B------:R-:W3:Y:S04]  /*6d120*/  LDL.LU R156, [R1+0x1178] ;  /* 0x00117800019c7983 */ /* 0x000ee80000300800 */
[----:B------:R-:W3:Y:S04]  /*6d130*/  LDL.LU R157, [R1+0x113c] ;  /* 0x00113c00019d7983 */ /* 0x000ee80000300800 */
[----:B----4-:R-:W4:Y:S04]  /*6d140*/  LDL.LU R108, [R1+0x1138] ;  /* 0x00113800016c7983 */ /* 0x010f280000300800 */
[----:B------:R0:W-:Y:S04]  /*6d150*/  STS.U16 [R0+UR4+0x20c00], R113 ;  /* 0x020c007100007988 */ /* 0x0001e80008000404 */
[----:B------:R-:W4:Y:S04]  /*6d160*/  LDL.LU R159, [R1+0x10fc] ;  /* 0x0010fc00019f7983 */ /* 0x000f280000300800 */
[----:B------:R1:W-:Y:S04]  /*6d170*/  STS.U16 [R0+UR4+0x30c00], R109 ;  /* 0x030c006d00007988 */ /* 0x0003e80008000404 */
[----:B------:R0:W-:Y:S04]  /*6d180*/  STS.U16 [R0+UR4+0x21000], R110 ;  /* 0x0210006e00007988 */ /* 0x0001e80008000404 */
[----:B------:R0:W-:Y:S04]  /*6d190*/  STS.U16 [R0+UR4+0x31000], R111 ;  /* 0x0310006f00007988 */ /* 0x0001e80008000404 */
[----:B------:R1:W-:Y:S04]  /*6d1a0*/  STS.U16 [R0+UR4+0x21400], R112 ;  /* 0x0214007000007988 */ /* 0x0003e80008000404 */
[----:B------:R1:W-:Y:S04]  /*6d1b0*/  STS.U16 [R0+UR4+0x31400], R129 ;  /* 0x0314008100007988 */ /* 0x0003e80008000404 */
[----:B0-----:R-:W4:Y:S04]  /*6d1c0*/  LDL.LU R113, [R1+0x10f8] ;  /* 0x0010f80001717983 */ /* 0x001f280000300800 */
[----:B-1----:R-:W4:Y:S04]  /*6d1d0*/  LDL.LU R109, [R1+0x10bc] ;  /* 0x0010bc00016d7983 */ /* 0x002f280000300800 */
[----:B------:R-:W4:Y:S04]  /*6d1e0*/  LDL.LU R110, [R1+0x10b8] ;  /* 0x0010b800016e7983 */ /* 0x000f280000300800 */
[----:B------:R-:W4:Y:S04]  /*6d1f0*/  LDL.LU R111, [R1+0x107c] ;  /* 0x00107c00016f7983 */ /* 0x000f280000300800 */
[----:B------:R-:W4:Y:S04]  /*6d200*/  LDL.LU R112, [R1+0x1078] ;  /* 0x0010780001707983 */ /* 0x000f280000300800 */
[----:B------:R0:W-:Y:S04]  /*6d210*/  STS.U16 [R0+UR4+0x21800], R124 ;  /* 0x0218007c00007988 */ /* 0x0001e80008000404 */
[----:B------:R-:W4:Y:S04]  /*6d220*/  LDL.LU R129, [R1+0x103c] ;  /* 0x00103c0001817983 */ /* 0x000f280000300800 */
[----:B------:R1:W-:Y:S04]  /*6d230*/  STS.U16 [R0+UR4+0x31800], R125 ;  /* 0x0318007d00007988 */ /* 0x0003e80008000404 */
[----:B0-----:R-:W4:Y:S04]  /*6d240*/  LDL.LU R124, [R1+0x1038] ;  /* 0x00103800017c7983 */ /* 0x001f280000300800 */
[----:B-1----:R-:W4:Y:S04]  /*6d250*/  LDL.LU R125, [R1+0xffc] ;  /* 0x000ffc00017d7983 */ /* 0x002f280000300800 */
[----:B--2---:R0:W-:Y:S04]  /*6d260*/  STS.U16 [R0+UR4+0x21c00], R119 ;  /* 0x021c007700007988 */ /* 0x0041e80008000404 */
[----:B------:R1:W-:Y:S04]  /*6d270*/  STS.U16 [R0+UR4+0x31c00], R130 ;  /* 0x031c008200007988 */ /* 0x0003e80008000404 */
[----:B------:R2:W-:Y:S04]  /*6d280*/  STS.U16 [R0+UR4+0x22000], R161 ;  /* 0x022000a100007988 */ /* 0x0005e80008000404 */
[----:B------:R0:W-:Y:S04]  /*6d290*/  STS.U16 [R0+UR4+0x32000], R160 ;  /* 0x032000a000007988 */ /* 0x0001e80008000404 */
[----:B------:R1:W-:Y:S04]  /*6d2a0*/  STS.U16 [R0+UR4+0x22400], R163 ;  /* 0x022400a300007988 */ /* 0x0003e80008000404 */
[----:B------:R2:W-:Y:S04]  /*6d2b0*/  STS.U16 [R0+UR4+0x32400], R162 ;  /* 0x032400a200007988 */ /* 0x0005e80008000404 */
[----:B0-----:R-:W4:Y:S04]  /*6d2c0*/  LDL.LU R119, [R1+0xff8] ;  /* 0x000ff80001777983 */ /* 0x001f280000300800 */
[----:B-1----:R-:W4:Y:S04]  /*6d2d0*/  LDL.LU R130, [R1+0xfbc] ;  /* 0x000fbc0001827983 */ /* 0x002f280000300800 */
[----:B--2---:R-:W2:Y:S04]  /*6d2e0*/  LDL.LU R161, [R1+0xfb8] ;  /* 0x000fb80001a17983 */ /* 0x004ea80000300800 */
[----:B------:R-:W2:Y:S04]  /*6d2f0*/  LDL.LU R160, [R1+0xf7c] ;  /* 0x000f7c0001a07983 */ /* 0x000ea80000300800 */
[----:B------:R-:W2:Y:S04]  /*6d300*/  LDL.LU R163, [R1+0xf78] ;  /* 0x000f780001a37983 */ /* 0x000ea80000300800 */
[----:B------:R0:W-:Y:S04]  /*6d310*/  STS.U16 [R0+UR4+0x22800], R131 ;  /* 0x0228008300007988 */ /* 0x0001e80008000404 */
[----:B------:R-:W2:Y:S04]  /*6d320*/  LDL.LU R162, [R1+0xf3c] ;  /* 0x000f3c0001a27983 */ /* 0x000ea80000300800 */
[----:B------:R1:W-:Y:S04]  /*6d330*/  STS.U16 [R0+UR4+0x32c00], R115 ;  /* 0x032c007300007988 */ /* 0x0003e80008000404 */
[----:B------:R0:W-:Y:S04]  /*6d340*/  STS.U16 [R0+UR4+0x23000], R114 ;  /* 0x0230007200007988 */ /* 0x0001e80008000404 */
[----:B------:R1:W-:Y:S04]  /*6d350*/  STS.U16 [R0+UR4+0x33000], R127 ;  /* 0x0330007f00007988 */ /* 0x0003e80008000404 */
[----:B------:R1:W-:Y:S04]  /*6d360*/  STS.U16 [R0+UR4+0x23400], R132 ;  /* 0x0234008400007988 */ /* 0x0003e80008000404 */
[----:B0-----:R-:W2:Y:S04]  /*6d370*/  LDL.LU R131, [R1+0xf38] ;  /* 0x000f380001837983 */ /* 0x001ea80000300800 */
[----:B-1----:R-:W2:Y:S04]  /*6d380*/  LDL.LU R115, [R1+0xef8] ;  /* 0x000ef80001737983 */ /* 0x002ea80000300800 */
[----:B------:R-:W2:Y:S04]  /*6d390*/  LDL.LU R114, [R1+0xebc] ;  /* 0x000ebc0001727983 */ /* 0x000ea80000300800 */
[----:B------:R-:W2:Y:S04]  /*6d3a0*/  LDL.LU R127, [R1+0xeb8] ;  /* 0x000eb800017f7983 */ /* 0x000ea80000300800 */
[----:B------:R-:W2:Y:S04]  /*6d3b0*/  LDL.LU R132, [R1+0xe7c] ;  /* 0x000e7c0001847983 */ /* 0x000ea80000300800 */
[----:B---3--:R0:W-:Y:S04]  /*6d3c0*/  STS.U16 [R0+UR4+0x33400], R53 ;  /* 0x0334003500007988 */ /* 0x0081e80008000404 */
[----:B------:R1:W-:Y:S04]  /*6d3d0*/  STS.U16 [R0+UR4+0x23800], R52 ;  /* 0x0238003400007988 */ /* 0x0003e80008000404 */
[----:B------:R3:W-:Y:S04]  /*6d3e0*/  STS.U16 [R0+UR4+0x33800], R136 ;  /* 0x0338008800007988 */ /* 0x0007e80008000404 */
[----:B------:R3:W-:Y:S04]  /*6d3f0*/  STS.U16 [R0+UR4+0x23c00], R135 ;  /* 0x023c008700007988 */ /* 0x0007e80008000404 */
[----:B0-----:R-:W2:Y:S04]  /*6d400*/  LDL.LU R53, [R1+0xe78] ;  /* 0x000e780001357983 */ /* 0x001ea80000300800 */
[----:B-1----:R-:W2:Y:S04]  /*6d410*/  LDL.LU R52, [R1+0xe3c] ;  /* 0x000e3c0001347983 */ /* 0x002ea80000300800 */
[----:B---3--:R-:W3:Y:S04]  /*6d420*/  LDL.LU R136, [R1+0xe38] ;  /* 0x000e380001887983 */ /* 0x008ee80000300800 */
[----:B------:R-:W3:Y:S04]  /*6d430*/  LDL.LU R135, [R1+0xdfc] ;  /* 0x000dfc0001877983 */ /* 0x000ee80000300800 */
[----:B------:R0:W-:Y:S04]  /*6d440*/  STS.U16 [R0+UR4+0x33c00], R55 ;  /* 0x033c003700007988 */ /* 0x0001e80008000404 */
[----:B------:R1:W-:Y:S04]  /*6d450*/  STS.U16 [R0+UR4+0x24000], R158 ;  /* 0x0240009e00007988 */ /* 0x0003e80008000404 */
[----:B------:R0:W-:Y:S04]  /*6d460*/  STS.U16 [R0+UR4+0x34000], R156 ;  /* 0x0340009c00007988 */ /* 0x0001e80008000404 */
[----:B------:R0:W-:Y:S04]  /*6d470*/  STS.U16 [R0+UR4+0x24400], R157 ;  /* 0x0244009d00007988 */ /* 0x0001e80008000404 */
[----:B----4-:R4:W-:Y:S04]  /*6d480*/  STS.U16 [R0+UR4+0x34400], R108 ;  /* 0x0344006c00007988 */ /* 0x0109e80008000404 */
[----:B------:R4:W-:Y:S04]  /*6d490*/  STS.U16 [R0+UR4+0x24800], R159 ;  /* 0x0248009f00007988 */ /* 0x0009e80008000404 */
[----:B0-----:R-:W3:Y:S04]  /*6d4a0*/  LDL.LU R55, [R1+0xdf8] ;  /* 0x000df80001377983 */ /* 0x001ee80000300800 */
[----:B-1----:R-:W3:Y:S04]  /*6d4b0*/  LDL.LU R158, [R1+0xdbc] ;  /* 0x000dbc00019e7983 */ /* 0x002ee80000300800 */
        /* <DEDUP_REMOVED lines=23> */
[----:B------:R0:W-:Y:S04]  /*6d630*/  STS.U16 [R0+UR4+0x35800], R119 ;  /* 0x0358007700007988 */ /* 0x0001e80008000404 */
[----:B------:R1:W-:Y:S04]  /*6d640*/  STS.U16 [R0+UR4+0x25c00], R130 ;  /* 0x025c008200007988 */ /* 0x0003e80008000404 */
[----:B--2---:R2:W-:Y:S04]  /*6d650*/  STS.U16 [R0+UR4+0x35c00], R161 ;  /* 0x035c00a100007988 */ /* 0x0045e80008000404 */
        /* <DEDUP_REMOVED lines=9> */
[----:B------:R-:W-:Y:S04]  /*6d6f0*/  STS.U16 [R0+UR4+0x36800], R115 ;  /* 0x0368007300007988 */ /* 0x000fe80008000404 */
[----:B------:R-:W-:Y:S04]  /*6d700*/  STS.U16 [R0+UR4+0x26c00], R114 ;  /* 0x026c007200007988 */ /* 0x000fe80008000404 */
[----:B------:R-:W-:Y:S04]  /*6d710*/  STS.U16 [R0+UR4+0x36c00], R127 ;  /* 0x036c007f00007988 */ /* 0x000fe80008000404 */
[----:B------:R-:W-:Y:S04]  /*6d720*/  STS.U16 [R0+UR4+0x27000], R132 ;  /* 0x0270008400007988 */ /* 0x000fe80008000404 */
[----:B------:R-:W2:Y:S04]  /*6d730*/  LDL.LU R162, [R1+0x1374] ;  /* 0x0013740001a27983 */ /* 0x000ea80000300800 */
[----:B0-----:R-:W2:Y:S04]  /*6d740*/  LDL.LU R131, [R1+0x1370] ;  /* 0x0013700001837983 */ /* 0x001ea80000300800 */
[----:B------:R-:W2:Y:S04]  /*6d750*/  LDL.LU R164, [R1+0x1334] ;  /* 0x0013340001a47983 */ /* 0x000ea80000300800 */
[----:B------:R-:W2:Y:S04]  /*6d760*/  LDL.LU R51, [R1+0x1330] ;  /* 0x0013300001337983 */ /* 0x000ea80000300800 */
[----:B------:R0:W-:Y:S04]  /*6d770*/  STS.U16 [R0+UR4+0x27400], R52 ;  /* 0x0274003400007988 */ /* 0x0001e80008000404 */
[----:B------:R-:W-:Y:S04]  /*6d780*/  STS.U16 [R0+UR4+0x37000], R53 ;  /* 0x0370003500007988 */ /* 0x000fe80008000404 */
[----:B---3--:R-:W-:Y:S04]  /*6d790*/  STS.U16 [R0+UR4+0x37400], R136 ;  /* 0x0374008800007988 */ /* 0x008fe80008000404 */
[----:B------:R-:W-:Y:S01]  /*6d7a0*/  STS.U16 [R0+UR4+0x27800], R135 ;  /* 0x0278008700007988 */ /* 0x000fe20008000404 */
[----:B0-----:R-:W-:-:S03]  /*6d7b0*/  LOP3.LUT R52, R0, 0x10, RZ, 0x3c, !PT ;  /* 0x0000001000347812 */ /* 0x001fc600078e3cff */
[----:B------:R-:W-:Y:S04]  /*6d7c0*/  STS.U16 [R0+UR4+0x37800], R55 ;  /* 0x0378003700007988 */ /* 0x000fe80008000404 */
[----:B------:R-:W-:Y:S04]  /*6d7d0*/  STS.U16 [R0+UR4+0x27c00], R158 ;  /* 0x027c009e00007988 */ /* 0x000fe80008000404 */
[----:B------:R-:W-:Y:S04]  /*6d7e0*/  STS.U16 [R0+UR4+0x37c00], R156 ;  /* 0x037c009c00007988 */ /* 0x000fe80008000404 */
[----:B------:R-:W-:Y:S04]  /*6d7f0*/  STS.U16 [R52+UR4+0x20080], R157 ;  /* 0x0200809d34007988 */ /* 0x000fe80008000404 */
[----:B----4-:R-:W-:Y:S04]  /*6d800*/  STS.U16 [R52+UR4+0x30080], R108 ;  /* 0x0300806c34007988 */ /* 0x010fe80008000404 */
[----:B------:R-:W-:Y:S04]  /*6d810*/  STS.U16 [R52+UR4+0x20480], R159 ;  /* 0x0204809f34007988 */ /* 0x000fe80008000404 */
[----:B------:R0:W-:Y:S04]  /*6d820*/  STS.U16 [R52+UR4+0x30480], R113 ;  /* 0x0304807134007988 */ /* 0x0001e80008000404 */
[----:B------:R1:W-:Y:S04]  /*6d830*/  STS.U16 [R52+UR4+0x20880], R109 ;  /* 0x0208806d34007988 */ /* 0x0003e80008000404 */
[----:B------:R-:W-:Y:S04]  /*6d840*/  STS.U16 [R52+UR4+0x30880], R110 ;  /* 0x0308806e34007988 */ /* 0x000fe80008000404 */
[----:B------:R-:W-:Y:S04]  /*6d850*/  STS.U16 [R52+UR4+0x20c80], R111 ;  /* 0x020c806f34007988 */ /* 0x000fe80008000404 */
[----:B------:R-:W-:Y:S04]  /*6d860*/  STS.U16 [R52+UR4+0x30c80], R112 ;  /* 0x030c807034007988 */ /* 0x000fe80008000404 */
[----:B------:R-:W-:Y:S04]  /*6d870*/  STS.U16 [R52+UR4+0x21080], R129 ;  /* 0x0210808134007988 */ /* 0x000fe80008000404 */
[----:B0-----:R-:W3:Y:S04]  /*6d880*/  LDL.LU R113, [R1+0x12f4] ;  /* 0x0012f40001717983 */ /* 0x001ee80000300800 */
[----:B-1----:R-:W4:Y:S04]  /*6d890*/  LDL.LU R109, [R1+0x12f0] ;  /* 0x0012f000016d7983 */ /* 0x002f280000300800 */
[----:B------:R0:W-:Y:S04]  /*6d8a0*/  STS.U16 [R52+UR4+0x31080], R124 ;  /* 0x0310807c34007988 */ /* 0x0001e80008000404 */
[----:B------:R1:W-:Y:S04]  /*6d8b0*/  STS.U16 [R52+UR4+0x21480], R125 ;  /* 0x0214807d34007988 */ /* 0x0003e80008000404 */
        /* <DEDUP_REMOVED lines=21> */
[----:B------:R1:W-:Y:S04]  /*6da10*/  STS.U16 [R52+UR4+0x21880], R130 ;  /* 0x0218808234007988 */ /* 0x0003e80008000404 */
[----:B--2---:R2:W-:Y:S04]  /*6da20*/  STS.U16 [R52+UR4+0x31880], R161 ;  /* 0x031880a134007988 */ /* 0x0045e80008000404 */
        /* <DEDUP_REMOVED lines=8> */
[----:B------:R1:W-:Y:S04]  /*6dab0*/  STS.U16 [R52+UR4+0x32080], R131 ;  /* 0x0320808334007988 */ /* 0x0003e80008000404 */
[----:B------:R1:W-:Y:S04]  /*6dac0*/  STS.U16 [R52+UR4+0x22480], R164 ;  /* 0x022480a434007988 */ /* 0x0003e80008000404 */
[----:B------:R1:W-:Y:S04]  /*6dad0*/  STS.U16 [R52+UR4+0x32480], R51 ;  /* 0x0324803334007988 */ /* 0x0003e80008000404 */
[----:B0-----:R-:W2:Y:S04]  /*6dae0*/  LDL.LU R162, [R1+0xfb0] ;  /* 0x000fb00001a27983 */ /* 0x001ea80000300800 */
[----:B-1----:R-:W2:Y:S04]  /*6daf0*/  LDL.LU R131, [R1+0xf74] ;  /* 0x000f740001837983 */ /* 0x002ea80000300800 */
[----:B------:R-:W2:Y:S04]  /*6db00*/  LDL.LU R164, [R1+0xf70] ;  /* 0x000f700001a47983 */ /* 0x000ea80000300800 */
[----:B------:R0:W5:Y:S04]  /*6db10*/  LDL.LU R51, [R1+0x29c8] ;  /* 0x0029c80001337983 */ /* 0x0001680000300800 */
[----:B---3--:R1:W-:Y:S04]  /*6db20*/  STS.U16 [R52+UR4+0x22880], R113 ;  /* 0x0228807134007988 */ /* 0x0083e80008000404 */
[----:B----4-:R3:W-:Y:S04]  /*6db30*/  STS.U16 [R52+UR4+0x32880], R109 ;  /* 0x0328806d34007988 */ /* 0x0107e80008000404 */
[----:B-1----:R-:W4:Y:S04]  /*6db40*/  LDL.LU R113, [R1+0x29c4] ;  /* 0x0029c40001717983 */ /* 0x002f280000300800 */
[----:B---3--:R-:W3:Y:S04]  /*6db50*/  LDL.LU R109, [R1+0x29c0] ;  /* 0x0029c000016d7983 */ /* 0x008ee80000300800 */
[----:B------:R1:W-:Y:S04]  /*6db60*/  STS.U16 [R52+UR4+0x22c80], R124 ;  /* 0x022c807c34007988 */ /* 0x0003e80008000404 */
[----:B------:R0:W-:Y:S04]  /*6db70*/  STS.U16 [R52+UR4+0x32c80], R125 ;  /* 0x032c807d34007988 */ /* 0x0001e80008000404 */
[----:B-1----:R-:W3:Y:S04]  /*6db80*/  LDL.LU R124, [R1+0x29bc] ;  /* 0x0029bc00017c7983 */ /* 0x002ee80000300800 */
[----:B0-----:R-:W3:Y:S04]  /*6db90*/  LDL.LU R125, [R1+0x29b8] ;  /* 0x0029b800017d7983 */ /* 0x001ee80000300800 */
[----:B------:R-:W-:Y:S04]  /*6dba0*/  STS.U16 [R52+UR4+0x23080], R134 ;  /* 0x0230808634007988 */ /* 0x000fe80008000404 */
[----:B------:R0:W-:Y:S04]  /*6dbb0*/  STS.U16 [R52+UR4+0x33080], R115 ;  /* 0x0330807334007988 */ /* 0x0001e80008000404 */
[----:B------:R1:W-:Y:S04]  /*6dbc0*/  STS.U16 [R52+UR4+0x23480], R114 ;  /* 0x0234807234007988 */ /* 0x0003e80008000404 */
[----:B------:R0:W-:Y:S04]  /*6dbd0*/  STS.U16 [R52+UR4+0x33480], R127 ;  /* 0x0334807f34007988 */ /* 0x0001e80008000404 */
[----:B------:R0:W-:Y:S04]  /*6dbe0*/  STS.U16 [R52+UR4+0x23880], R132 ;  /* 0x0238808434007988 */ /* 0x0001e80008000404 */
[----:B------:R0:W-:Y:S04]  /*6dbf0*/  STS.U16 [R52+UR4+0x33880], R53 ;  /* 0x0338803534007988 */ /* 0x0001e80008000404 */
[----:B------:R0:W-:Y:S04]  /*6dc00*/  STS.U16 [R52+UR4+0x23c80], R136 ;  /* 0x023c808834007988 */ /* 0x0001e80008000404 */
        /* <DEDUP_REMOVED lines=19> */
[----:B--2---:R-:W-:Y:S04]  /*6dd40*/  STS.U16 [R52+UR4+0x25880], R161 ;  /* 0x025880a134007988 */ /* 0x004fe80008000404 */
[----:B------:R-:W2:Y:S04]  /*6dd50*/  LDL.LU R55, [R1+0xdf4] ;  /* 0x000df40001377983 */ /* 0x000ea80000300800 */
[----:B------:R-:W-:Y:S04]  /*6dd60*/  STS.U16 [R52+UR4+0x35880], R160 ;  /* 0x035880a034007988 */ /* 0x000fe80008000404 */
[----:B------:R-:W-:Y:S04]  /*6dd70*/  STS.U16 [R52+UR4+0x25c80], R163 ;  /* 0x025c80a334007988 */ /* 0x000fe80008000404 */
[----:B------:R-:W2:Y:S04]  /*6dd80*/  LDL.LU R135, [R1+0xdf0] ;  /* 0x000df00001877983 */ /* 0x000ea80000300800 */
[----:B------:R-:W-:Y:S04]  /*6dd90*/  STS.U16 [R52+UR4+0x35c80], R162 ;  /* 0x035c80a234007988 */ /* 0x000fe80008000404 */
[----:B------:R-:W-:Y:S04]  /*6dda0*/  STS.U16 [R52+UR4+0x26080], R131 ;  /* 0x0260808334007988 */ /* 0x000fe80008000404 */
[----:B------:R-:W2:Y:S04]  /*6ddb0*/  LDL.LU R158, [R1+0xdb4] ;  /* 0x000db400019e7983 */ /* 0x000ea80000300800 */
[----:B------:R-:W2:Y:S04]  /*6ddc0*/  LDL.LU R156, [R1+0xdb0] ;  /* 0x000db000019c7983 */ /* 0x000ea80000300800 */
[----:B------:R-:W-:Y:S04]  /*6ddd0*/  STS.U16 [R52+UR4+0x36080], R164 ;  /* 0x036080a434007988 */ /* 0x000fe80008000404 */
[----:B------:R-:W2:Y:S04]  /*6dde0*/  LDL.LU R157, [R1+0x156c] ;  /* 0x00156c00019d7983 */ /* 0x000ea80000300800 */
[----:B------:R-:W2:Y:S04]  /*6ddf0*/  LDL.LU R108, [R1+0x1568] ;  /* 0x00156800016c7983 */ /* 0x000ea80000300800 */
[----:B------:R-:W2:Y:S04]  /*6de00*/  LDL.LU R159, [R1+0x152c] ;  /* 0x00152c00019f7983 */ /* 0x000ea80000300800 */
[----:B---3--:R-:W-:Y:S04]  /*6de10*/  STS.U16 [R52+UR4+0x26480], R125 ;  /* 0x0264807d34007988 */ /* 0x008fe80008000404 */
[----:B------:R-:W-:Y:S04]  /*6de20*/  STS.U16 [R52+UR4+0x36480], R124 ;  /* 0x0364807c34007988 */ /* 0x000fe80008000404 */
[----:B------:R0:W-:Y:S04]  /*6de30*/  STS.U16 [R52+UR4+0x26880], R109 ;  /* 0x0268806d34007988 */ /* 0x0001e80008000404 */
        /* <DEDUP_REMOVED lines=10> */
[----:B------:R-:W-:Y:S04]  /*6dee0*/  STS.U16 [R52+UR4+0x36c80], R114 ;  /* 0x036c807234007988 */ /* 0x000fe80008000404 */
[----:B------:R-:W-:Y:S04]  /*6def0*/  STS.U16 [R52+UR4+0x27080], R127 ;  /* 0x0270807f34007988 */ /* 0x000fe80008000404 */
[----:B------:R-:W-:Y:S04]  /*6df00*/  STS.U16 [R52+UR4+0x37080], R132 ;  /* 0x0370808434007988 */ /* 0x000fe80008000404 */
[----:B------:R-:W-:Y:S04]  /*6df10*/  STS.U16 [R52+UR4+0x27480], R53 ;  /* 0x0274803534007988 */ /* 0x000fe80008000404 */
[----:B------:R-:W-:Y:S04]  /*6df20*/  STS.U16 [R52+UR4+0x37480], R136 ;  /* 0x0374808834007988 */ /* 0x000fe80008000404 */
[----:B------:R-:W4:Y:S04]  /*6df30*/  LDL.LU R125, [R1+0x1428] ;  /* 0x00142800017d7983 */ /* 0x000f280000300800 */
[----:B--2---:R1:W-:Y:S04]  /*6df40*/  STS.U16 [R52+UR4+0x27880], R55 ;  /* 0x0278803734007988 */ /* 0x0043e80008000404 */
[----:B------:R-:W-:Y:S04]  /*6df50*/  STS.U16 [R52+UR4+0x37880], R135 ;  /* 0x0378808734007988 */ /* 0x000fe80008000404 */
[----:B------:R-:W2:Y:S04]  /*6df60*/  LDL.LU R130, [R1+0x13ec] ;  /* 0x0013ec0001827983 */ /* 0x000ea80000300800 */
[----:B------:R-:W2:Y:S04]  /*6df70*/  LDL.LU R161, [R1+0x13e8] ;  /* 0x0013e80001a17983 */ /* 0x000ea80000300800 */
[----:B------:R-:W2:Y:S04]  /*6df80*/  LDL.LU R160, [R1+0x13ac] ;  /* 0x0013ac0001a07983 */ /* 0x000ea80000300800 */
[----:B------:R-:W-:Y:S04]  /*6df90*/  STS.U16 [R52+UR4+0x27c80], R158 ;  /* 0x027c809e34007988 */ /* 0x000fe80008000404 */
[----:B------:R-:W-:Y:S04]  /*6dfa0*/  STS.U16 [R52+UR4+0x37c80], R156 ;  /* 0x037c809c34007988 */ /* 0x000fe80008000404 */
[----:B------:R-:W2:Y:S04]  /*6dfb0*/  LDL.LU R163, [R1+0x13a8] ;  /* 0x0013a80001a37983 */ /* 0x000ea80000300800 */
[----:B------:R-:W2:Y:S04]  /*6dfc0*/  LDL.LU R162, [R1+0x136c] ;  /* 0x00136c0001a27983 */ /* 0x000ea80000300800 */
[----:B0-----:R-:W2:Y:S01]  /*6dfd0*/  LDL.LU R113, [R1+0x1368] ;  /* 0x0013680001717983 */ /* 0x001ea20000300800 */
[----:B-1----:R-:W-:-:S03]  /*6dfe0*/  LOP3.LUT R55, R0, 0x20, RZ, 0x3c, !PT ;  /* 0x0000002000377812 */ /* 0x002fc600078e3cff */
[----:B------:R-:W2:Y:S04]  /*6dff0*/  LDL.LU R131, [R1+0x132c] ;  /* 0x00132c0001837983 */ /* 0x000ea80000300800 */
[----:B------:R-:W-:Y:S04]  /*6e000*/  STS.U16 [R55+UR4+0x20100], R157 ;  /* 0x0201009d37007988 */ /* 0x000fe80008000404 */
[----:B------:R-:W-:Y:S04]  /*6e010*/  STS.U16 [R55+UR4+0x30100], R108 ;  /* 0x0301006c37007988 */ /* 0x000fe80008000404 */
[----:B------:R-:W-:Y:S04]  /*6e020*/  STS.U16 [R55+UR4+0x20500], R159 ;  /* 0x0205009f37007988 */ /* 0x000fe80008000404 */
[----:B---3--:R-:W-:Y:S04]  /*6e030*/  STS.U16 [R55+UR4+0x30500], R109 ;  /* 0x0305006d37007988 */ /* 0x008fe80008000404 */
[----:B------:R-:W-:Y:S04]  /*6e040*/  STS.U16 [R55+UR4+0x20900], R110 ;  /* 0x0209006e37007988 */ /* 0x000fe80008000404 */
[----:B------:R-:W-:Y:S04]  /*6e050*/  STS.U16 [R55+UR4+0x30900], R111 ;  /* 0x0309006f37007988 */ /* 0x000fe80008000404 */
[----:B------:R-:W-:Y:S04]  /*6e060*/  STS.U16 [R55+UR4+0x20d00], R112 ;  /* 0x020d007037007988 */ /* 0x000fe80008000404 */
[----:B------:R-:W-:Y:S04]  /*6e070*/  STS.U16 [R55+UR4+0x30d00], R129 ;  /* 0x030d008137007988 */ /* 0x000fe80008000404 */
[----:B------:R-:W-:Y:S04]  /*6e080*/  STS.U16 [R55+UR4+0x21100], R119 ;  /* 0x0211007737007988 */ /* 0x000fe80008000404 */
        /* <DEDUP_REMOVED lines=24> */
[----:B------:R-:W4:Y:S04]  /*6e210*/  LDL.LU R124, [R1+0x106c] ;  /* 0x00106c00017c7983 */ /* 0x000f280000300800 */
[----:B--2---:R1:W-:Y:S04]  /*6e220*/  STS.U16 [R55+UR4+0x21900], R130 ;  /* 0x0219008237007988 */ /* 0x0043e80008000404 */
        /* <DEDUP_REMOVED lines=12> */
[----:B0-----:R-:W2:Y:S04]  /*6e2f0*/  LDL.LU R113, [R1+0xfa8] ;  /* 0x000fa80001717983 */ /* 0x001ea80000300800 */
[----:B-1----:R-:W2:Y:S04]  /*6e300*/  LDL.LU R131, [R1+0xf6c] ;  /* 0x000f6c0001837983 */ /* 0x002ea80000300800 */
[----:B---3--:R0:W-:Y:S04]  /*6e310*/  STS.U16 [R55+UR4+0x32500], R164 ;  /* 0x032500a437007988 */ /* 0x0081e80008000404 */
[----:B------:R1:W-:Y:S04]  /*6e320*/  STS.U16 [R55+UR4+0x22900], R134 ;  /* 0x0229008637007988 */ /* 0x0003e80008000404 */
[----:B------:R3:W-:Y:S04]  /*6e330*/  STS.U16 [R55+UR4+0x32900], R127 ;  /* 0x0329007f37007988 */ /* 0x0007e80008000404 */
[----:B------:R0:W-:Y:S04]  /*6e340*/  STS.U16 [R55+UR4+0x22d00], R114 ;  /* 0x022d007237007988 */ /* 0x0001e80008000404 */
[----:B------:R1:W-:Y:S04]  /*6e350*/  STS.U16 [R55+UR4+0x32d00], R115 ;  /* 0x032d007337007988 */ /* 0x0003e80008000404 */
[----:B------:R3:W-:Y:S04]  /*6e360*/  STS.U16 [R55+UR4+0x23100], R132 ;  /* 0x0231008437007988 */ /* 0x0007e80008000404 */
[----:B0-----:R-:W2:Y:S04]  /*6e370*/  LDL.LU R164, [R1+0xf68] ;  /* 0x000f680001a47983 */ /* 0x001ea80000300800 */
[----:B-1----:R-:W2:Y:S04]  /*6e380*/  LDL.LU R134, [R1+0x29b4] ;  /* 0x0029b40001867983 */ /* 0x002ea80000300800 */
[----:B---3--:R-:W3:Y:S04]  /*6e390*/  LDL.LU R127, [R1+0x29b0] ;  /* 0x0029b000017f7983 */ /* 0x008ee80000300800 */
[----:B------:R0:W5:Y:S04]  /*6e3a0*/  LDL.LU R114, [R1+0x29ac] ;  /* 0x0029ac0001727983 */ /* 0x0001680000300800 */
[----:B------:R0:W5:Y:S04]  /*6e3b0*/  LDL.LU R115, [R1+0x29a8] ;  /* 0x0029a80001737983 */ /* 0x0001680000300800 */
[----:B------:R-:W3:Y:S04]  /*6e3c0*/  LDL.LU R132, [R1+0x29a4] ;  /* 0x0029a40001847983 */ /* 0x000ee80000300800 */
[----:B------:R1:W-:Y:S04]  /*6e3d0*/  STS.U16 [R55+UR4+0x33100], R136 ;  /* 0x0331008837007988 */ /* 0x0003e80008000404 */
[----:B------:R0:W-:Y:S04]  /*6e3e0*/  STS.U16 [R55+UR4+0x23500], R52 ;  /* 0x0235003437007988 */ /* 0x0001e80008000404 */
[----:B------:R0:W-:Y:S04]  /*6e3f0*/  STS.U16 [R55+UR4+0x33500], R53 ;  /* 0x0335003537007988 */ /* 0x0001e80008000404 */
[----:B------:R0:W-:Y:S04]  /*6e400*/  STS.U16 [R55+UR4+0x23900], R135 ;  /* 0x0239008737007988 */ /* 0x0001e80008000404 */
[----:B------:R0:W-:Y:S04]  /*6e410*/  STS.U16 [R55+UR4+0x33900], R108 ;  /* 0x0339006c37007988 */ /* 0x0001e80008000404 */
[----:B------:R0:W-:Y:S04]  /*6e420*/  STS.U16 [R55+UR4+0x23d00], R111 ;  /* 0x023d006f37007988 */ /* 0x0001e80008000404 */
[----:B-1----:R-:W3:Y:S04]  /*6e430*/  LDL.LU R136, [R1+0x29a0] ;  /* 0x0029a00001887983 */ /* 0x002ee80000300800 */
[----:B0-----:R0:W5:Y:S04]  /*6e440*/  LDL.LU R52, [R1+0x299c] ;  /* 0x00299c0001347983 */ /* 0x0011680000300800 */
[----:B------:R0:W5:Y:S04]  /*6e450*/  LDL.LU R53, [R1+0x2998] ;  /* 0x0029980001357983 */ /* 0x0001680000300800 */
[----:B------:R-:W3:Y:S04]  /*6e460*/  LDL.LU R135, [R1+0x2994] ;  /* 0x0029940001877983 */ /* 0x000ee80000300800 */
[----:B------:R-:W3:Y:S04]  /*6e470*/  LDL.LU R108, [R1+0x2990] ;  /* 0x00299000016c7983 */ /* 0x000ee80000300800 */
[----:B------:R-:W3:Y:S04]  /*6e480*/  LDL.LU R111, [R1+0x298c] ;  /* 0x00298c00016f7983 */ /* 0x000ee80000300800 */
[----:B------:R1:W-:Y:S04]  /*6e490*/  STS.U16 [R55+UR4+0x33d00], R112 ;  /* 0x033d007037007988 */ /* 0x0003e80008000404 */
[----:B-1----:R-:W3:Y:S04]  /*6e4a0*/  LDL.LU R112, [R1+0x2988] ;  /* 0x0029880001707983 */ /* 0x002ee80000300800 */
[----:B------:R-:W-:Y:S04]  /*6e4b0*/  STS.U16 [R55+UR4+0x24100], R158 ;  /* 0x0241009e37007988 */ /* 0x000fe80008000404 */
[----:B------:R1:W-:Y:S04]  /*6e4c0*/  STS.U16 [R55+UR4+0x34100], R156 ;  /* 0x0341009c37007988 */ /* 0x0003e80008000404 */
[----:B------:R0:W-:Y:S04]  /*6e4d0*/  STS.U16 [R55+UR4+0x24500], R157 ;  /* 0x0245009d37007988 */ /* 0x0001e80008000404 */
[----:B------:R0:W-:Y:S04]  /*6e4e0*/  STS.U16 [R55+UR4+0x34500], R159 ;  /* 0x0345009f37007988 */ /* 0x0001e80008000404 */
[----:B------:R-:W-:Y:S04]  /*6e4f0*/  STS.U16 [R55+UR4+0x24900], R109 ;  /* 0x0249006d37007988 */ /* 0x000fe80008000404 */
[----:B------:R-:W-:Y:S04]  /*6e500*/  STS.U16 [R55+UR4+0x34900], R110 ;  /* 0x0349006e37007988 */ /* 0x000fe80008000404 */
[----:B-1----:R-:W3:Y:S04]  /*6e510*/  LDL.LU R156, [R1+0xee8] ;  /* 0x000ee800019c7983 */ /* 0x002ee80000300800 */
[----:B------:R-:W-:Y:S04]  /*6e520*/  STS.U16 [R55+UR4+0x24d00], R129 ;  /* 0x024d008137007988 */ /* 0x000fe80008000404 */
[----:B------:R-:W-:Y:S04]  /*6e530*/  STS.U16 [R55+UR4+0x34d00], R119 ;  /* 0x034d007737007988 */ /* 0x000fe80008000404 */
[----:B----4-:R-:W-:Y:S04]  /*6e540*/  STS.U16 [R55+UR4+0x25100], R124 ;  /* 0x0251007c37007988 */ /* 0x010fe80008000404 */
[----:B------:R-:W-:Y:S04]  /*6e550*/  STS.U16 [R55+UR4+0x35100], R125 ;  /* 0x0351007d37007988 */ /* 0x000fe80008000404 */
[----:B------:R-:W-:Y:S04]  /*6e560*/  STS.U16 [R55+UR4+0x25500], R130 ;  /* 0x0255008237007988 */ /* 0x000fe80008000404 */
[----:B--2---:R-:W-:Y:S04]  /*6e570*/  STS.U16 [R55+UR4+0x35500], R161 ;  /* 0x035500a137007988 */ /* 0x004fe80008000404 */
[----:B------:R-:W-:Y:S04]  /*6e580*/  STS.U16 [R55+UR4+0x25900], R160 ;  /* 0x025900a037007988 */ /* 0x000fe80008000404 */
[----:B------:R-:W-:Y:S04]  /*6e590*/  STS.U16 [R55+UR4+0x35900], R163 ;  /* 0x035900a337007988 */ /* 0x000fe80008000404 */
[----:B------:R-:W-:Y:S04]  /*6e5a0*/  STS.U16 [R55+UR4+0x25d00], R162 ;  /* 0x025d00a237007988 */ /* 0x000fe80008000404 */
[----:B------:R-:W-:Y:S04]  /*6e5b0*/  STS.U16 [R55+UR4+0x35d00], R113 ;  /* 0x035d007137007988 */ /* 0x000fe80008000404 */
[----:B------:R-:W-:Y:S04]  /*6e5c0*/  STS.U16 [R55+UR4+0x26100], R131 ;  /* 0x0261008337007988 */ /* 0x000fe80008000404 */
[----:B0-----:R-:W2:Y:S04]  /*6e5d0*/  LDL.LU R157, [R1+0x1564] ;  /* 0x00156400019d7983 */ /* 0x001ea80000300800 */
[----:B------:R-:W4:Y:S04]  /*6e5e0*/  LDL.LU R159, [R1+0x1560] ;  /* 0x00156000019f7983 */ /* 0x000f280000300800 */
[----:B------:R-:W-:Y:S04]  /*6e5f0*/  STS.U16 [R55+UR4+0x36100], R164 ;  /* 0x036100a437007988 */ /* 0x000fe80008000404 */
        /* <DEDUP_REMOVED lines=11> */
[----:B------:R-:W-:Y:S04]  /*6e6b0*/  STS.U16 [R55+UR4+0x36900], R156 ;  /* 0x0369009c37007988 */ /* 0x000fe80008000404 */
[----:B------:R-:W3:Y:S04]  /*6e6c0*/  LDL.LU R161, [R1+0x1424] ;  /* 0x0014240001a17983 */ /* 0x000ee80000300800 */
[----:B------:R0:W-:Y:S04]  /*6e6d0*/  STS.U16 [R55+UR4+0x26d00], R132 ;  /* 0x026d008437007988 */ /* 0x0001e80008000404 */
[----:B------:R-:W3:Y:S04]  /*6e6e0*/  LDL.LU R160, [R1+0x1420] ;  /* 0x0014200001a07983 */ /* 0x000ee80000300800 */
[----:B------:R-:W-:Y:S04]  /*6e6f0*/  STS.U16 [R55+UR4+0x36d00], R127 ;  /* 0x036d007f37007988 */ /* 0x000fe80008000404 */
[----:B------:R-:W3:Y:S04]  /*6e700*/  LDL.LU R111, [R1+0x13e4] ;  /* 0x0013e400016f7983 */ /* 0x000ee80000300800 */
[----:B------:R-:W-:Y:S04]  /*6e710*/  STS.U16 [R55+UR4+0x27100], R126 ;  /* 0x0271007e37007988 */ /* 0x000fe80008000404 */
        /* <DEDUP_REMOVED lines=11> */
[----:B------:R-:W-:Y:S04]  /*6e7d0*/  STS.U16 [R55+UR4+0x27d00], R56 ;  /* 0x027d003837007988 */ /* 0x000fe80008000404 */
[----:B------:R2:W-:Y:S04]  /*6e7e0*/  STS.U16 [R55+UR4+0x37d00], R54 ;  /* 0x037d003637007988 */ /* 0x0005e80008000404 */
[----:B0-----:R-:W3:Y:S01]  /*6e7f0*/  LDL.LU R132, [R1+0x1320] ;  /* 0x0013200001847983 */ /* 0x001ee20000300800 */
[----:B-1----:R-:W-:-:S03]  /*6e800*/  LOP3.LUT R61, R0, 0x30, RZ, 0x3c, !PT ;  /* 0x00000030003d7812 */ /* 0x002fc600078e3cff */
[----:B--2---:R-:W2:Y:S04]  /*6e810*/  LDL.LU R54, [R1+0x12e4] ;  /* 0x0012e40001367983 */ /* 0x004ea80000300800 */
        /* <DEDUP_REMOVED lines=9> */
[----:B----4-:R-:W-:Y:S04]  /*6e8b0*/  STS.U16 [R61+UR4+0x30180], R159 ;  /* 0x0301809f3d007988 */ /* 0x010fe80008000404 */
[----:B------:R-:W4:Y:S04]  /*6e8c0*/  LDL.LU R59, [R1+0x11e0] ;  /* 0x0011e000013b7983 */ /* 0x000f280000300800 */
[----:B------:R-:W4:Y:S04]  /*6e8d0*/  LDL.LU R156, [R1+0x11a4] ;  /* 0x0011a400019c7983 */ /* 0x000f280000300800 */
[----:B0-----:R-:W4:Y:S04]  /*6e8e0*/  LDL.LU R157, [R1+0x11a0] ;  /* 0x0011a000019d7983 */ /* 0x001f280000300800 */
[----:B---3--:R-:W-:Y:S04]  /*6e8f0*/  STS.U16 [R61+UR4+0x20580], R108 ;  /* 0x0205806c3d007988 */ /* 0x008fe80008000404 */
[----:B------:R0:W-:Y:S04]  /*6e900*/  STS.U16 [R61+UR4+0x30580], R109 ;  /* 0x0305806d3d007988 */ /* 0x0001e80008000404 */
[----:B------:R1:W-:Y:S04]  /*6e910*/  STS.U16 [R61+UR4+0x20980], R110 ;  /* 0x0209806e3d007988 */ /* 0x0003e80008000404 */
[----:B0-----:R-:W3:Y:S04]  /*6e920*/  LDL.LU R109, [R1+0x1164] ;  /* 0x00116400016d7983 */ /* 0x001ee80000300800 */
[----:B-1----:R-:W3:Y:S04]  /*6e930*/  LDL.LU R110, [R1+0x1160] ;  /* 0x00116000016e7983 */ /* 0x002ee80000300800 */
[----:B------:R-:W3:Y:S04]  /*6e940*/  LDL.LU R159, [R1+0x1124] ;  /* 0x00112400019f7983 */ /* 0x000ee80000300800 */
[----:B------:R0:W-:Y:S04]  /*6e950*/  STS.U16 [R61+UR4+0x30980], R129 ;  /* 0x030980813d007988 */ /* 0x0001e80008000404 */
[----:B------:R-:W3:Y:S04]  /*6e960*/  LDL.LU R108, [R1+0x1120] ;  /* 0x00112000016c7983 */ /* 0x000ee80000300800 */
[----:B------:R1:W-:Y:S04]  /*6e970*/  STS.U16 [R61+UR4+0x20d80], R119 ;  /* 0x020d80773d007988 */ /* 0x0003e80008000404 */
[----:B------:R0:W-:Y:S04]  /*6e980*/  STS.U16 [R61+UR4+0x30d80], R124 ;  /* 0x030d807c3d007988 */ /* 0x0001e80008000404 */
[----:B------:R0:W-:Y:S04]  /*6e990*/  STS.U16 [R61+UR4+0x21180], R125 ;  /* 0x0211807d3d007988 */ /* 0x0001e80008000404 */
[----:B------:R1:W-:Y:S04]  /*6e9a0*/  STS.U16 [R61+UR4+0x31180], R130 ;  /* 0x031180823d007988 */ /* 0x0003e80008000404 */
[----:B------:R1:W-:Y:S04]  /*6e9b0*/  STS.U16 [R61+UR4+0x21580], R161 ;  /* 0x021580a13d007988 */ /* 0x0003e80008000404 */
[----:B0-----:R-:W3:Y:S04]  /*6e9c0*/  LDL.LU R129, [R1+0x10e4] ;  /* 0x0010e40001817983 */ /* 0x001ee80000300800 */
[----:B-1----:R-:W3:Y:S04]  /*6e9d0*/  LDL.LU R119, [R1+0x10e0] ;  /* 0x0010e00001777983 */ /* 0x002ee80000300800 */
[----:B------:R-:W3:Y:S04]  /*6e9e0*/  LDL.LU R124, [R1+0x10a4] ;  /* 0x0010a400017c7983 */ /* 0x000ee80000300800 */
[----:B------:R-:W3:Y:S04]  /*6e9f0*/  LDL.LU R125, [R1+0x10a0] ;  /* 0x0010a000017d7983 */ /* 0x000ee80000300800 */
        /* <DEDUP_REMOVED lines=17> */
[----:B--2---:R2:W-:Y:S04]  /*6eb10*/  STS.U16 [R61+UR4+0x22980], R54 ;  /* 0x022980363d007988 */ /* 0x0045e80008000404 */
[----:B------:R1:W-:Y:S04]  /*6eb20*/  STS.U16 [R61+UR4+0x32980], R55 ;  /* 0x032980373d007988 */ /* 0x0003e80008000404 */
[----:B------:R2:W-:Y:S04]  /*6eb30*/  STS.U16 [R61+UR4+0x22d80], R158 ;  /* 0x022d809e3d007988 */ /* 0x0005e80008000404 */
[----:B0-----:R-:W3:Y:S04]  /*6eb40*/  LDL.LU R131, [R1+0xf64] ;  /* 0x000f640001837983 */ /* 0x001ee80000300800 */
[----:B-1----:R-:W3:Y:S04]  /*6eb50*/  LDL.LU R164, [R1+0xf60] ;  /* 0x000f600001a47983 */ /* 0x002ee80000300800 */
[----:B------:R-:W3:Y:S04]  /*6eb60*/  LDL.LU R132, [R1+0x2984] ;  /* 0x0029840001847983 */ /* 0x000ee80000300800 */
[----:B--2---:R0:W5:Y:S04]  /*6eb70*/  LDL.LU R54, [R1+0x2980] ;  /* 0x0029800001367983 */ /* 0x0041680000300800 */
[----:B------:R0:W5:Y:S04]  /*6eb80*/  LDL.LU R55, [R1+0x297c] ;  /* 0x00297c0001377983 */ /* 0x0001680000300800 */
[----:B------:R-:W2:Y:S04]  /*6eb90*/  LDL.LU R158, [R1+0x2978] ;  /* 0x00297800019e7983 */ /* 0x000ea80000300800 */
[----:B------:R1:W-:Y:S04]  /*6eba0*/  STS.U16 [R61+UR4+0x32d80], R123 ;  /* 0x032d807b3d007988 */ /* 0x0003e80008000404 */
[----:B------:R0:W-:Y:S04]  /*6ebb0*/  STS.U16 [R61+UR4+0x23180], R56 ;  /* 0x023180383d007988 */ /* 0x0001e80008000404 */
[----:B------:R0:W-:Y:S04]  /*6ebc0*/  STS.U16 [R61+UR4+0x33180], R57 ;  /* 0x033180393d007988 */ /* 0x0001e80008000404 */
[----:B------:R0:W-:Y:S04]  /*6ebd0*/  STS.U16 [R61+UR4+0x23580], R126 ;  /* 0x0235807e3d007988 */ /* 0x0001e80008000404 */
[----:B------:R0:W-:Y:S04]  /*6ebe0*/  STS.U16 [R61+UR4+0x33580], R127 ;  /* 0x0335807f3d007988 */ /* 0x0001e80008000404 */
[----:B------:R4:W-:Y:S04]  /*6ebf0*/  STS.U16 [R61+UR4+0x23980], R58 ;  /* 0x0239803a3d007988 */ /* 0x0009e80008000404 */
[----:B-1----:R-:W2:Y:S04]  /*6ec00*/  LDL.LU R123, [R1+0x2974] ;  /* 0x00297400017b7983 */ /* 0x002ea80000300800 */
[----:B0-----:R0:W5:Y:S04]  /*6ec10*/  LDL.LU R56, [R1+0x2970] ;  /* 0x0029700001387983 */ /* 0x0011680000300800 */
[----:B------:R0:W5:Y:S04]  /*6ec20*/  LDL.LU R57, [R1+0x296c] ;  /* 0x00296c0001397983 */ /* 0x0001680000300800 */
[----:B------:R-:W2:Y:S04]  /*6ec30*/  LDL.LU R126, [R1+0x2968] ;  /* 0x00296800017e7983 */ /* 0x000ea80000300800 */
[----:B------:R-:W2:Y:S04]  /*6ec40*/  LDL.LU R127, [R1+0x2964] ;  /* 0x00296400017f7983 */ /* 0x000ea80000300800 */
[----:B----4-:R0:W5:Y:S04]  /*6ec50*/  LDL.LU R58, [R1+0x2960] ;  /* 0x00296000013a7983 */ /* 0x0101680000300800 */
[----:B------:R1:W-:Y:S04]  /*6ec60*/  STS.U16 [R61+UR4+0x33980], R59 ;  /* 0x0339803b3d007988 */ /* 0x0003e80008000404 */
[----:B------:R4:W-:Y:S04]  /*6ec70*/  STS.U16 [R61+UR4+0x23d80], R156 ;  /* 0x023d809c3d007988 */ /* 0x0009e80008000404 */
[----:B------:R0:W-:Y:S04]  /*6ec80*/  STS.U16 [R61+UR4+0x33d80], R157 ;  /* 0x033d809d3d007988 */ /* 0x0001e80008000404 */
[----:B-1----:R1:W5:Y:S04]  /*6ec90*/  LDL.LU R59, [R1+0x295c] ;  /* 0x00295c00013b7983 */ /* 0x0023680000300800 */
[----:B----4-:R-:W4:Y:S04]  /*6eca0*/  LDL.LU R156, [R1+0x2958] ;  /* 0x00295800019c7983 */ /* 0x010f280000300800 */
[----:B0-----:R-:W2:Y:S04]  /*6ecb0*/  LDL.LU R157, [R1+0x2954] ;  /* 0x00295400019d7983 */ /* 0x001ea80000300800 */
[----:B---3--:R0:W-:Y:S04]  /*6ecc0*/  STS.U16 [R61+UR4+0x24180], R109 ;  /* 0x0241806d3d007988 */ /* 0x0081e80008000404 */
[----:B------:R3:W-:Y:S04]  /*6ecd0*/  STS.U16 [R61+UR4+0x34180], R110 ;  /* 0x0341806e3d007988 */ /* 0x0007e80008000404 */
[----:B0-----:R-:W2:Y:S04]  /*6ece0*/  LDL.LU R109, [R1+0x2950] ;  /* 0x00295000016d7983 */ /* 0x001ea80000300800 */
[----:B---3--:R-:W3:Y:S04]  /*6ecf0*/  LDL.LU R110, [R1+0x294c] ;  /* 0x00294c00016e7983 */ /* 0x008ee80000300800 */
        /* <DEDUP_REMOVED lines=9> */
[----:B------:R-:W4:Y:S04]  /*6ed90*/  LDL.LU R129, [R1+0x1558] ;  /* 0x0015580001817983 */ /* 0x000f280000300800 */
[----:B------:R-:W4:Y:S04]  /*6eda0*/  LDL.LU R119, [R1+0x151c] ;  /* 0x00151c0001777983 */ /* 0x000f280000300800 */
[----:B------:R-:W4:Y:S04]  /*6edb0*/  LDL.LU R124, [R1+0x1518] ;  /* 0x00151800017c7983 */ /* 0x000f280000300800 */
[----:B------:R-:W4:Y:S04]  /*6edc0*/  LDL.LU R125, [R1+0x14dc] ;  /* 0x0014dc00017d7983 */ /* 0x000f280000300800 */
[----:B------:R-:W-:Y:S04]  /*6edd0*/  STS.U16 [R61+UR4+0x25580], R160 ;  /* 0x025580a03d007988 */ /* 0x000fe80008000404 */
[----:B------:R-:W-:Y:S04]  /*6ede0*/  STS.U16 [R61+UR4+0x35580], R111 ;  /* 0x0355806f3d007988 */ /* 0x000fe80008000404 */
[----:B------:R-:W-:Y:S04]  /*6edf0*/  STS.U16 [R61+UR4+0x25980], R163 ;  /* 0x025980a33d007988 */ /* 0x000fe80008000404 */
[----:B------:R-:W4:Y:S04]  /*6ee00*/  LDL.LU R130, [R1+0x14d8] ;  /* 0x0014d80001827983 */ /* 0x000f280000300800 */
[----:B------:R-:W-:Y:S04]  /*6ee10*/  STS.U16 [R61+UR4+0x35980], R162 ;  /* 0x035980a23d007988 */ /* 0x000fe80008000404 */
[----:B------:R-:W-:Y:S04]  /*6ee20*/  STS.U16 [R61+UR4+0x25d80], R113 ;  /* 0x025d80713d007988 */ /* 0x000fe80008000404 */
[----:B------:R-:W-:Y:S04]  /*6ee30*/  STS.U16 [R61+UR4+0x35d80], R112 ;  /* 0x035d80703d007988 */ /* 0x000fe80008000404 */
[----:B------:R0:W-:Y:S04]  /*6ee40*/  STS.U16 [R61+UR4+0x26180], R131 ;  /* 0x026180833d007988 */ /* 0x0001e80008000404 */
[----:B------:R-:W-:Y:S04]  /*6ee50*/  STS.U16 [R61+UR4+0x36180], R164 ;  /* 0x036180a43d007988 */ /* 0x000fe80008000404 */
[----:B0-----:R-:W4:Y:S04]  /*6ee60*/  LDL.LU R131, [R1+0x149c] ;  /* 0x00149c0001837983 */ /* 0x001f280000300800 */
[----:B---3--:R-:W-:Y:S04]  /*6ee70*/  STS.U16 [R61+UR4+0x26580], R110 ;  /* 0x0265806e3d007988 */ /* 0x008fe80008000404 */
[----:B--2---:R0:W-:Y:S04]  /*6ee80*/  STS.U16 [R61+UR4+0x36580], R109 ;  /* 0x0365806d3d007988 */ /* 0x0041e80008000404 */
[----:B0-----:R-:W2:Y:S04]  /*6ee90*/  LDL.LU R109, [R1+0x1498] ;  /* 0x00149800016d7983 */ /* 0x001ea80000300800 */
        /* <DEDUP_REMOVED lines=10> */
[----:B----4-:R-:W-:Y:S04]  /*6ef40*/  STS.U16 [R61+UR4+0x36980], R156 ;  /* 0x0369809c3d007988 */ /* 0x010fe80008000404 */
[----:B------:R-:W-:Y:S04]  /*6ef50*/  STS.U16 [R61+UR4+0x26d80], R134 ;  /* 0x026d80863d007988 */ /* 0x000fe80008000404 */
[----:B------:R-:W-:Y:S04]  /*6ef60*/  STS.U16 [R61+UR4+0x36d80], R133 ;  /* 0x036d80853d007988 */ /* 0x000fe80008000404 */
[----:B------:R-:W-:Y:S04]  /*6ef70*/  STS.U16 [R61+UR4+0x27180], R128 ;  /* 0x027180803d007988 */ /* 0x000fe80008000404 */
[----:B------:R-:W-:Y:S04]  /*6ef80*/  STS.U16 [R61+UR4+0x37180], R121 ;  /* 0x037180793d007988 */ /* 0x000fe80008000404 */
[----:B------:R-:W-:Y:S04]  /*6ef90*/  STS.U16 [R61+UR4+0x27580], R120 ;  /* 0x027580783d007988 */ /* 0x000fe80008000404 */
[----:B------:R0:W-:Y:S04]  /*6efa0*/  STS.U16 [R61+UR4+0x37580], R80 ;  /* 0x037580503d007988 */ /* 0x0001e80008000404 */
[----:B------:R-:W-:Y:S04]  /*6efb0*/  STS.U16 [R61+UR4+0x27980], R64 ;  /* 0x027980403d007988 */ /* 0x000fe80008000404 */
[----:B------:R-:W-:Y:S04]  /*6efc0*/  STS.U16 [R61+UR4+0x37980], R63 ;  /* 0x0379803f3d007988 */ /* 0x000fe80008000404 */
[----:B------:R-:W-:Y:S04]  /*6efd0*/  STS.U16 [R61+UR4+0x27d80], R62 ;  /* 0x027d803e3d007988 */ /* 0x000fe80008000404 */
[----:B------:R-:W-:Y:S01]  /*6efe0*/  STS.U16 [R61+UR4+0x37d80], R60 ;  /* 0x037d803c3d007988 */ /* 0x000fe20008000404 */
[----:B0-----:R-:W-:-:S05]  /*6eff0*/  LOP3.LUT R80, R0, 0x40, RZ, 0x3c, !PT ;  /* 0x0000004000507812 */ /* 0x001fca00078e3cff */
[----:B------:R-:W-:Y:S04]  /*6f000*/  STS.U16 [R80+UR4+0x20200], R108 ;  /* 0x0202006c50007988 */ /* 0x000fe80008000404 */
[----:B------:R-:W-:Y:S04]  /*6f010*/  STS.U16 [R80+UR4+0x30200], R129 ;  /* 0x0302008150007988 */ /* 0x000fe80008000404 */
[----:B------:R-:W-:Y:S04]  /*6f020*/  STS.U16 [R80+UR4+0x20600], R119 ;  /* 0x0206007750007988 */ /* 0x000fe80008000404 */
[----:B------:R-:W-:Y:S04]  /*6f030*/  STS.U16 [R80+UR4+0x30600], R124 ;  /* 0x0306007c50007988 */ /* 0x000fe80008000404 */
[----:B------:R-:W-:Y:S04]  /*6f040*/  STS.U16 [R80+UR4+0x20a00], R125 ;  /* 0x020a007d50007988 */ /* 0x000fe80008000404 */
[----:B------:R-:W-:Y:S04]  /*6f050*/  STS.U16 [R80+UR4+0x30a00], R130 ;  /* 0x030a008250007988 */ /* 0x000fe80008000404 */
[----:B------:R0:W-:Y:S04]  /*6f060*/  STS.U16 [R80+UR4+0x20e00], R131 ;  /* 0x020e008350007988 */ /* 0x0001e80008000404 */
        /* <DEDUP_REMOVED lines=14> */
[----:B--2---:R-:W-:Y:S04]  /*6f150*/  STS.U16 [R80+UR4+0x30e00], R109 ;  /* 0x030e006d50007988 */ /* 0x004fe80008000404 */
[----:B---3--:R-:W-:Y:S04]  /*6f160*/  STS.U16 [R80+UR4+0x21200], R161 ;  /* 0x021200a150007988 */ /* 0x008fe80008000404 */
        /* <DEDUP_REMOVED lines=25> */
[----:B------:R4:W-:Y:S04]  /*6f300*/  STS.U16 [R80+UR4+0x22600], R128 ;  /* 0x0226008050007988 */ /* 0x0009e80008000404 */
[----:B------:R0:W-:Y:S04]  /*6f310*/  STS.U16 [R80+UR4+0x32600], R60 ;  /* 0x0326003c50007988 */ /* 0x0001e80008000404 */
[----:B------:R0:W-:Y:S04]  /*6f320*/  STS.U16 [R80+UR4+0x22a00], R61 ;  /* 0x022a003d50007988 */ /* 0x0001e80008000404 */
[----:B------:R1:W-:Y:S04]  /*6f330*/  STS.U16 [R80+UR4+0x32a00], R120 ;  /* 0x032a007850007988 */ /* 0x0003e80008000404 */
[----:B------:R1:W-:Y:S04]  /*6f340*/  STS.U16 [R80+UR4+0x22e00], R121 ;  /* 0x022e007950007988 */ /* 0x0003e80008000404 */
[----:B0-----:R-:W3:Y:S04]  /*6f350*/  LDL.LU R131, [R1+0xf98] ;  /* 0x000f980001837983 */ /* 0x001ee80000300800 */
[----:B----4-:R-:W4:Y:S04]  /*6f360*/  LDL.LU R128, [R1+0x2948] ;  /* 0x0029480001807983 */ /* 0x010f280000300800 */
[----:B------:R0:W5:Y:S04]  /*6f370*/  LDL.LU R60, [R1+0x2944] ;  /* 0x00294400013c7983 */ /* 0x0001680000300800 */
[----:B------:R0:W5:Y:S04]  /*6f380*/  LDL.LU R61, [R1+0x2940] ;  /* 0x00294000013d7983 */ /* 0x0001680000300800 */
[----:B-1----:R0:W5:Y:S04]  /*6f390*/  LDL.LU R120, [R1+0x293c] ;  /* 0x00293c0001787983 */ /* 0x0021680000300800 */
[----:B------:R0:W5:Y:S04]  /*6f3a0*/  LDL.LU R121, [R1+0x2938] ;  /* 0x0029380001797983 */ /* 0x0001680000300800 */
[----:B------:R1:W-:Y:S04]  /*6f3b0*/  STS.U16 [R80+UR4+0x32e00], R134 ;  /* 0x032e008650007988 */ /* 0x0003e80008000404 */
[----:B------:R0:W-:Y:S04]  /*6f3c0*/  STS.U16 [R80+UR4+0x23200], R62 ;  /* 0x0232003e50007988 */ /* 0x0001e80008000404 */
[----:B------:R0:W-:Y:S04]  /*6f3d0*/  STS.U16 [R80+UR4+0x33200], R63 ;  /* 0x0332003f50007988 */ /* 0x0001e80008000404 */
[----:B------:R0:W-:Y:S04]  /*6f3e0*/  STS.U16 [R80+UR4+0x23600], R133 ;  /* 0x0236008550007988 */ /* 0x0001e80008000404 */
[----:B------:R0:W-:Y:S04]  /*6f3f0*/  STS.U16 [R80+UR4+0x33600], R159 ;  /* 0x0336009f50007988 */ /* 0x0001e80008000404 */
[----:B------:R0:W-:Y:S04]  /*6f400*/  STS.U16 [R80+UR4+0x23a00], R64 ;  /* 0x023a004050007988 */ /* 0x0001e80008000404 */
[----:B-1----:R-:W4:Y:S04]  /*6f410*/  LDL.LU R134, [R1+0x2934] ;  /* 0x0029340001867983 */ /* 0x002f280000300800 */
[----:B0-----:R0:W5:Y:S04]  /*6f420*/  LDL.LU R62, [R1+0x2930] ;  /* 0x00293000013e7983 */ /* 0x0011680000300800 */
[----:B------:R0:W5:Y:S04]  /*6f430*/  LDL.LU R63, [R1+0x292c] ;  /* 0x00292c00013f7983 */ /* 0x0001680000300800 */
[----:B------:R-:W4:Y:S04]  /*6f440*/  LDL.LU R133, [R1+0x2928] ;  /* 0x0029280001857983 */ /* 0x000f280000300800 */
[----:B------:R-:W4:Y:S04]  /*6f450*/  LDL.LU R159, [R1+0x2924] ;  /* 0x00292400019f7983 */ /* 0x000f280000300800 */
[----:B------:R0:W5:Y:S04]  /*6f460*/  LDL.LU R64, [R1+0x2920] ;  /* 0x0029200001407983 */ /* 0x0001680000300800 */
[----:B------:R1:W-:Y:S04]  /*6f470*/  STS.U16 [R80+UR4+0x33a00], R108 ;  /* 0x033a006c50007988 */ /* 0x0003e80008000404 */
[----:B------:R0:W-:Y:S04]  /*6f480*/  STS.U16 [R80+UR4+0x23e00], R130 ;  /* 0x023e008250007988 */ /* 0x0001e80008000404 */
[----:B-1----:R-:W4:Y:S04]  /*6f490*/  LDL.LU R108, [R1+0x291c] ;  /* 0x00291c00016c7983 */ /* 0x002f280000300800 */
[----:B0-----:R-:W4:Y:S04]  /*6f4a0*/  LDL.LU R130, [R1+0x2918] ;  /* 0x0029180001827983 */ /* 0x001f280000300800 */
[----:B--2---:R0:W-:Y:S04]  /*6f4b0*/  STS.U16 [R80+UR4+0x33e00], R164 ;  /* 0x033e00a450007988 */ /* 0x0041e80008000404 */
[----:B---3--:R-:W-:Y:S04]  /*6f4c0*/  STS.U16 [R80+UR4+0x24200], R157 ;  /* 0x0242009d50007988 */ /* 0x008fe80008000404 */
[----:B------:R1:W-:Y:S04]  /*6f4d0*/  STS.U16 [R80+UR4+0x34200], R156 ;  /* 0x0342009c50007988 */ /* 0x0003e80008000404 */
[----:B0-----:R-:W2:Y:S04]  /*6f4e0*/  LDL.LU R164, [R1+0x2914] ;  /* 0x0029140001a47983 */ /* 0x001ea80000300800 */
[----:B-1----:R-:W3:Y:S04]  /*6f4f0*/  LDL.LU R156, [R1+0xf18] ;  /* 0x000f1800019c7983 */ /* 0x002ee80000300800 */
        /* <DEDUP_REMOVED lines=17> */
[----:B0-----:R-:W3:Y:S04]  /*6f610*/  LDL.LU R109, [R1+0x14d4] ;  /* 0x0014d400016d7983 */ /* 0x001ee80000300800 */
[----:B------:R-:W-:Y:S04]  /*6f620*/  STS.U16 [R80+UR4+0x35e00], R131 ;  /* 0x035e008350007988 */ /* 0x000fe80008000404 */
[----:B--2---:R-:W-:Y:S04]  /*6f630*/  STS.U16 [R80+UR4+0x26200], R164 ;  /* 0x026200a450007988 */ /* 0x004fe80008000404 */
[----:B----4-:R-:W-:Y:S04]  /*6f640*/  STS.U16 [R80+UR4+0x36200], R130 ;  /* 0x0362008250007988 */ /* 0x010fe80008000404 */
[----:B------:R0:W-:Y:S04]  /*6f650*/  STS.U16 [R80+UR4+0x26600], R108 ;  /* 0x0266006c50007988 */ /* 0x0001e80008000404 */
[----:B---3--:R-:W-:Y:S04]  /*6f660*/  STS.U16 [R80+UR4+0x36600], R156 ;  /* 0x0366009c50007988 */ /* 0x008fe80008000404 */
[----:B------:R-:W-:Y:S04]  /*6f670*/  STS.U16 [R80+UR4+0x26a00], R128 ;  /* 0x026a008050007988 */ /* 0x000fe80008000404 */
[----:B------:R-:W-:Y:S04]  /*6f680*/  STS.U16 [R80+UR4+0x36a00], R127 ;  /* 0x036a007f50007988 */ /* 0x000fe80008000404 */
[----:B------:R-:W-:Y:S04]  /*6f690*/  STS.U16 [R80+UR4+0x26e00], R105 ;  /* 0x026e006950007988 */ /* 0x000fe80008000404 */
[----:B------:R-:W-:Y:S04]  /*6f6a0*/  STS.U16 [R80+UR4+0x36e00], R104 ;  /* 0x036e006850007988 */ /* 0x000fe80008000404 */
[----:B------:R-:W-:Y:S04]  /*6f6b0*/  STS.U16 [R80+UR4+0x27200], R103 ;  /* 0x0272006750007988 */ /* 0x000fe80008000404 */
[----:B0-----:R-:W2:Y:S04]  /*6f6c0*/  LDL.LU R108, [R1+0x14d0] ;  /* 0x0014d000016c7983 */ /* 0x001ea80000300800 */
[----:B------:R-:W3:Y:S04]  /*6f6d0*/  LDL.LU R161, [R1+0x1494] ;  /* 0x0014940001a17983 */ /* 0x000ee80000300800 */
[----:B------:R-:W4:Y:S04]  /*6f6e0*/  LDL.LU R160, [R1+0x1490] ;  /* 0x0014900001a07983 */ /* 0x000f280000300800 */
[----:B------:R-:W4:Y:S04]  /*6f6f0*/  LDL.LU R111, [R1+0x1454] ;  /* 0x00145400016f7983 */ /* 0x000f280000300800 */
[----:B------:R-:W4:Y:S04]  /*6f700*/  LDL.LU R110, [R1+0x1450] ;  /* 0x00145000016e7983 */ /* 0x000f280000300800 */
        /* <DEDUP_REMOVED lines=9> */
[----:B------:R-:W-:Y:S04]  /*6f7a0*/  STS.U16 [R80+UR4+0x37a00], R99 ;  /* 0x037a006350007988 */ /* 0x000fe80008000404 */
[----:B------:R-:W4:Y:S04]  /*6f7b0*/  LDL.LU R130, [R1+0x1390] ;  /* 0x0013900001827983 */ /* 0x000f280000300800 */
[----:B------:R-:W-:Y:S04]  /*6f7c0*/  STS.U16 [R80+UR4+0x27e00], R98 ;  /* 0x027e006250007988 */ /* 0x000fe80008000404 */
[----:B------:R-:W4:Y:S04]  /*6f7d0*/  LDL.LU R164, [R1+0x1354] ;  /* 0x0013540001a47983 */ /* 0x000f280000300800 */
[----:B------:R1:W-:Y:S01]  /*6f7e0*/  STS.U16 [R80+UR4+0x37e00], R65 ;  /* 0x037e004150007988 */ /* 0x0003e20008000404 */
[----:B0-----:R-:W-:-:S03]  /*6f7f0*/  LOP3.LUT R67, R0, 0x50, RZ, 0x3c, !PT ;  /* 0x0000005000437812 */ /* 0x001fc600078e3cff */
        /* <DEDUP_REMOVED lines=20> */
[----:B------:R-:W4:Y:S04]  /*6f940*/  LDL.LU R129, [R1+0x1150] ;  /* 0x0011500001817983 */ /* 0x000f280000300800 */
[----:B------:R0:W-:Y:S04]  /*6f950*/  STS.U16 [R67+UR4+0x20a80], R109 ;  /* 0x020a806d43007988 */ /* 0x0001e80008000404 */
[----:B------:R-:W4:Y:S04]  /*6f960*/  LDL.LU R119, [R1+0x1114] ;  /* 0x0011140001777983 */ /* 0x000f280000300800 */
[----:B0-----:R-:W4:Y:S04]  /*6f970*/  LDL.LU R109, [R1+0x1110] ;  /* 0x00111000016d7983 */ /* 0x001f280000300800 */
[----:B--2---:R0:W-:Y:S04]  /*6f980*/  STS.U16 [R67+UR4+0x30a80], R108 ;  /* 0x030a806c43007988 */ /* 0x0041e80008000404 */
[----:B---3--:R1:W-:Y:S04]  /*6f990*/  STS.U16 [R67+UR4+0x20e80], R161 ;  /* 0x020e80a143007988 */ /* 0x0083e80008000404 */
[----:B----4-:R2:W-:Y:S04]  /*6f9a0*/  STS.U16 [R67+UR4+0x30e80], R160 ;  /* 0x030e80a043007988 */ /* 0x0105e80008000404 */
[----:B------:R3:W-:Y:S04]  /*6f9b0*/  STS.U16 [R67+UR4+0x21280], R111 ;  /* 0x0212806f43007988 */ /* 0x0007e80008000404 */
[----:B------:R4:W-:Y:S04]  /*6f9c0*/  STS.U16 [R67+UR4+0x31280], R110 ;  /* 0x0312806e43007988 */ /* 0x0009e80008000404 */
[----:B------:R2:W-:Y:S04]  /*6f9d0*/  STS.U16 [R67+UR4+0x21680], R163 ;  /* 0x021680a343007988 */ /* 0x0005e80008000404 */
[----:B0-----:R-:W4:Y:S04]  /*6f9e0*/  LDL.LU R108, [R1+0x10d4] ;  /* 0x0010d400016c7983 */ /* 0x001f280000300800 */
[----:B-1----:R-:W4:Y:S04]  /*6f9f0*/  LDL.LU R161, [R1+0x10d0] ;  /* 0x0010d00001a17983 */ /* 0x002f280000300800 */
[----:B--2---:R-:W2:Y:S04]  /*6fa00*/  LDL.LU R160, [R1+0x1094] ;  /* 0x0010940001a07983 */ /* 0x004ea80000300800 */
[----:B---3--:R-:W3:Y:S04]  /*6fa10*/  LDL.LU R111, [R1+0x1090] ;  /* 0x00109000016f7983 */ /* 0x008ee80000300800 */
        /* <DEDUP_REMOVED lines=14> */
[----:B------:R0:W-:Y:S04]  /*6fb00*/  STS.U16 [R67+UR4+0x32280], R65 ;  /* 0x0322804143007988 */ /* 0x0001e80008000404 */
[----:B------:R1:W-:Y:S04]  /*6fb10*/  STS.U16 [R67+UR4+0x22680], R80 ;  /* 0x0226805043007988 */ /* 0x0003e80008000404 */
[----:B------:R0:W-:Y:S04]  /*6fb20*/  STS.U16 [R67+UR4+0x32680], R98 ;  /* 0x0326806243007988 */ /* 0x0001e80008000404 */
[----:B------:R0:W-:Y:S04]  /*6fb30*/  STS.U16 [R67+UR4+0x22a80], R99 ;  /* 0x022a806343007988 */ /* 0x0001e80008000404 */
[----:B------:R1:W-:Y:S04]  /*6fb40*/  STS.U16 [R67+UR4+0x32a80], R100 ;  /* 0x032a806443007988 */ /* 0x0003e80008000404 */
[----:B------:R1:W-:Y:S04]  /*6fb50*/  STS.U16 [R67+UR4+0x22e80], R101 ;  /* 0x022e806543007988 */ /* 0x0003e80008000404 */
[----:B0-----:R0:W5:Y:S04]  /*6fb60*/  LDL.LU R65, [R1+0x2910] ;  /* 0x0029100001417983 */ /* 0x0011680000300800 */
[----:B-1----:R-:W4:Y:S04]  /*6fb70*/  LDL.LU R80, [R1+0x290c] ;  /* 0x00290c0001507983 */ /* 0x002f280000300800 */
[----:B------:R0:W5:Y:S04]  /*6fb80*/  LDL.LU R98, [R1+0x2908] ;  /* 0x0029080001627983 */ /* 0x0001680000300800 */
[----:B------:R0:W5:Y:S04]  /*6fb90*/  LDL.LU R99, [R1+0x2904] ;  /* 0x0029040001637983 */ /* 0x0001680000300800 */
[----:B------:R0:W5:Y:S04]  /*6fba0*/  LDL.LU R100, [R1+0x2900] ;  /* 0x0029000001647983 */ /* 0x0001680000300800 */
[----:B------:R0:W5:Y:S04]  /*6fbb0*/  LDL.LU R101, [R1+0x28fc] ;  /* 0x0028fc0001657983 */ /* 0x0001680000300800 */
[----:B------:R1:W-:Y:S04]  /*6fbc0*/  STS.U16 [R67+UR4+0x32e80], R102 ;  /* 0x032e806643007988 */ /* 0x0003e80008000404 */
[----:B------:R0:W-:Y:S04]  /*6fbd0*/  STS.U16 [R67+UR4+0x23280], R103 ;  /* 0x0232806743007988 */ /* 0x0001e80008000404 */
[----:B------:R0:W-:Y:S04]  /*6fbe0*/  STS.U16 [R67+UR4+0x33280], R156 ;  /* 0x0332809c43007988 */ /* 0x0001e80008000404 */
[----:B------:R0:W-:Y:S04]  /*6fbf0*/  STS.U16 [R67+UR4+0x23680], R157 ;  /* 0x0236809d43007988 */ /* 0x0001e80008000404 */
[----:B------:R0:W-:Y:S04]  /*6fc00*/  STS.U16 [R67+UR4+0x33680], R104 ;  /* 0x0336806843007988 */ /* 0x0001e80008000404 */
[----:B------:R0:W-:Y:S04]  /*6fc10*/  STS.U16 [R67+UR4+0x23a80], R105 ;  /* 0x023a806943007988 */ /* 0x0001e80008000404 */
[----:B-1----:R1:W5:Y:S04]  /*6fc20*/  LDL.LU R102, [R1+0x28f8] ;  /* 0x0028f80001667983 */ /* 0x0023680000300800 */
[----:B0-----:R1:W5:Y:S04]  /*6fc30*/  LDL.LU R103, [R1+0x28f4] ;  /* 0x0028f40001677983 */ /* 0x0013680000300800 */
        /* <DEDUP_REMOVED lines=8> */
[----:B0-----:R-:W4:Y:S04]  /*6fcc0*/  LDL.LU R127, [R1+0x28e0] ;  /* 0x0028e000017f7983 */ /* 0x001f280000300800 */
[----:B------:R-:W4:Y:S04]  /*6fcd0*/  LDL.LU R128, [R1+0x28dc] ;  /* 0x0028dc0001807983 */ /* 0x000f280000300800 */
[----:B-1----:R-:W4:Y:S04]  /*6fce0*/  LDL.LU R124, [R1+0x28d8] ;  /* 0x0028d800017c7983 */ /* 0x002f280000300800 */
[----:B------:R-:W4:Y:S04]  /*6fcf0*/  LDL.LU R125, [R1+0x28d4] ;  /* 0x0028d400017d7983 */ /* 0x000f280000300800 */
[----:B------:R-:W-:Y:S04]  /*6fd00*/  STS.U16 [R67+UR4+0x34280], R129 ;  /* 0x0342808143007988 */ /* 0x000fe80008000404 */
[----:B------:R0:W-:Y:S04]  /*6fd10*/  STS.U16 [R67+UR4+0x24680], R119 ;  /* 0x0246807743007988 */ /* 0x0001e80008000404 */
[----:B------:R1:W-:Y:S04]  /*6fd20*/  STS.U16 [R67+UR4+0x34680], R109 ;  /* 0x0346806d43007988 */ /* 0x0003e80008000404 */
[----:B0-----:R-:W4:Y:S04]  /*6fd30*/  LDL.LU R119, [R1+0x154c] ;  /* 0x00154c0001777983 */ /* 0x001f280000300800 */
[----:B-1----:R-:W4:Y:S04]  /*6fd40*/  LDL.LU R109, [R1+0x1548] ;  /* 0x00154800016d7983 */ /* 0x002f280000300800 */
[----:B------:R0:W-:Y:S04]  /*6fd50*/  STS.U16 [R67+UR4+0x24a80], R108 ;  /* 0x024a806c43007988 */ /* 0x0001e80008000404 */
[----:B------:R1:W-:Y:S04]  /*6fd60*/  STS.U16 [R67+UR4+0x34a80], R161 ;  /* 0x034a80a143007988 */ /* 0x0003e80008000404 */
[----:B--2---:R2:W-:Y:S04]  /*6fd70*/  STS.U16 [R67+UR4+0x24e80], R160 ;  /* 0x024e80a043007988 */ /* 0x0045e80008000404 */
[----:B---3--:R3:W-:Y:S04]  /*6fd80*/  STS.U16 [R67+UR4+0x34e80], R111 ;  /* 0x034e806f43007988 */ /* 0x0087e80008000404 */
[----:B----4-:R4:W-:Y:S04]  /*6fd90*/  STS.U16 [R67+UR4+0x25280], R110 ;  /* 0x0252806e43007988 */ /* 0x0109e80008000404 */
[----:B------:R2:W-:Y:S04]  /*6fda0*/  STS.U16 [R67+UR4+0x35280], R163 ;  /* 0x035280a343007988 */ /* 0x0005e80008000404 */
[----:B0-----:R-:W4:Y:S04]  /*6fdb0*/  LDL.LU R108, [R1+0x150c] ;  /* 0x00150c00016c7983 */ /* 0x001f280000300800 */
[----:B-1----:R-:W4:Y:S04]  /*6fdc0*/  LDL.LU R161, [R1+0x1508] ;  /* 0x0015080001a17983 */ /* 0x002f280000300800 */
[----:B--2---:R-:W2:Y:S04]  /*6fdd0*/  LDL.LU R160, [R1+0x14cc] ;  /* 0x0014cc0001a07983 */ /* 0x004ea80000300800 */
[----:B---3--:R-:W3:Y:S04]  /*6fde0*/  LDL.LU R111, [R1+0x14c8] ;  /* 0x0014c800016f7983 */ /* 0x008ee80000300800 */
[----:B----4-:R-:W4:Y:S04]  /*6fdf0*/  LDL.LU R110, [R1+0x148c] ;  /* 0x00148c00016e7983 */ /* 0x010f280000300800 */
[----:B------:R0:W-:Y:S04]  /*6fe00*/  STS.U16 [R67+UR4+0x25680], R162 ;  /* 0x025680a243007988 */ /* 0x0001e80008000404 */
[----:B------:R1:W-:Y:S04]  /*6fe10*/  STS.U16 [R67+UR4+0x35680], R113 ;  /* 0x0356807143007988 */ /* 0x0003e80008000404 */
[----:B------:R0:W-:Y:S04]  /*6fe20*/  STS.U16 [R67+UR4+0x25a80], R112 ;  /* 0x025a807043007988 */ /* 0x0001e80008000404 */
[----:B------:R-:W2:Y:S04]  /*6fe30*/  LDL.LU R163, [R1+0x1488] ;  /* 0x0014880001a37983 */ /* 0x000ea80000300800 */
[----:B------:R-:W-:Y:S04]  /*6fe40*/  STS.U16 [R67+UR4+0x35a80], R131 ;  /* 0x035a808343007988 */ /* 0x000fe80008000404 */
[----:B------:R-:W-:Y:S04]  /*6fe50*/  STS.U16 [R67+UR4+0x25e80], R130 ;  /* 0x025e808243007988 */ /* 0x000fe80008000404 */
[----:B------:R-:W-:Y:S04]  /*6fe60*/  STS.U16 [R67+UR4+0x35e80], R164 ;  /* 0x035e80a443007988 */ /* 0x000fe80008000404 */
[----:B0-----:R-:W4:Y:S04]  /*6fe70*/  LDL.LU R162, [R1+0x144c] ;  /* 0x00144c0001a27983 */ /* 0x001f280000300800 */
[----:B-1----:R-:W4:Y:S04]  /*6fe80*/  LDL.LU R113, [R1+0x1448] ;  /* 0x0014480001717983 */ /* 0x002f280000300800 */
[----:B------:R-:W4:Y:S04]  /*6fe90*/  LDL.LU R112, [R1+0x140c] ;  /* 0x00140c0001707983 */ /* 0x000f280000300800 */
[----:B------:R0:W-:Y:S04]  /*6fea0*/  STS.U16 [R67+UR4+0x26280], R125 ;  /* 0x0262807d43007988 */ /* 0x0001e80008000404 */
[----:B------:R1:W-:Y:S04]  /*6feb0*/  STS.U16 [R67+UR4+0x36280], R124 ;  /* 0x0362807c43007988 */ /* 0x0003e80008000404 */
[----:B0-----:R-:W4:Y:S04]  /*6fec0*/  LDL.LU R125, [R1+0x1408] ;  /* 0x00140800017d7983 */ /* 0x001f280000300800 */
[----:B-1----:R-:W4:Y:S04]  /*6fed0*/  LDL.LU R124, [R1+0x13cc] ;  /* 0x0013cc00017c7983 */ /* 0x002f280000300800 */
[----:B------:R-:W4:Y:S04]  /*6fee0*/  LDL.LU R131, [R1+0x13c8] ;  /* 0x0013c80001837983 */ /* 0x000f280000300800 */
[----:B------:R-:W4:Y:S04]  /*6fef0*/  LDL.LU R130, [R1+0x138c] ;  /* 0x00138c0001827983 */ /* 0x000f280000300800 */
[----:B------:R-:W4:Y:S04]  /*6ff00*/  LDL.LU R164, [R1+0x1388] ;  /* 0x0013880001a47983 */ /* 0x000f280000300800 */
        /* <DEDUP_REMOVED lines=9> */
[----:B------:R-:W-:Y:S04]  /*6ffa0*/  STS.U16 [R67+UR4+0x37680], R71 ;  /* 0x0376804743007988 */ /* 0x000fe80008000404 */
[----:B------:R-:W-:Y:S04]  /*6ffb0*/  STS.U16 [R67+UR4+0x27a80], R70 ;  /* 0x027a804643007988 */ /* 0x000fe80008000404 */
[----:B------:R-:W-:Y:S04]  /*6ffc0*/  STS.U16 [R67+UR4+0x37a80], R69 ;  /* 0x037a804543007988 */ /* 0x000fe80008000404 */
[----:B------:R-:W-:Y:S04]  /*6ffd0*/  STS.U16 [R67+UR4+0x27e80], R68 ;  /* 0x027e804443007988 */ /* 0x000fe80008000404 */
[----:B------:R1:W-:Y:S04]  /*6ffe0*/  STS.U16 [R67+UR4+0x37e80], R66 ;  /* 0x037e804243007988 */ /* 0x0003e80008000404 */
[----:B0-----:R-:W4:Y:S01]  /*6fff0*/  LDL.LU R116, [R1+0x134c] ;  /* 0x00134c0001747983 */ /* 0x001f220000300800 */
[----:B-1----:R-:W-:-:S03]  /*70000*/  LOP3.LUT R73, R0, 0x60, RZ, 0x3c, !PT ;  /* 0x0000006000497812 */ /* 0x002fc600078e3cff */
[----:B------:R-:W4:Y:S04]  /*70010*/  LDL.LU R117, [R1+0x1348] ;  /* 0x0013480001757983 */ /* 0x000f280000300800 */
[----:B------:R-:W4:Y:S04]  /*70020*/  LDL.LU R122, [R1+0x130c] ;  /* 0x00130c00017a7983 */ /* 0x000f280000300800 */
[----:B------:R-:W4:Y:S04]  /*70030*/  LDL.LU R123, [R1+0x1308] ;  /* 0x00130800017b7983 */ /* 0x000f280000300800 */
[----:B------:R0:W-:Y:S04]  /*70040*/  STS.U16 [R73+UR4+0x20300], R119 ;  /* 0x0203007749007988 */ /* 0x0001e80008000404 */
[----:B------:R-:W-:Y:S04]  /*70050*/  STS.U16 [R73+UR4+0x30300], R109 ;  /* 0x0303006d49007988 */ /* 0x000fe80008000404 */
        /* <DEDUP_REMOVED lines=11> */
[----:B0-----:R-:W4:Y:S04]  /*70110*/  LDL.LU R119, [R1+0x1188] ;  /* 0x0011880001777983 */ /* 0x001f280000300800 */
[----:B------:R-:W-:Y:S04]  /*70120*/  STS.U16 [R73+UR4+0x20700], R108 ;  /* 0x0207006c49007988 */ /* 0x000fe80008000404 */
[----:B------:R-:W-:Y:S04]  /*70130*/  STS.U16 [R73+UR4+0x30700], R161 ;  /* 0x030700a149007988 */ /* 0x000fe80008000404 */
[----:B--2---:R-:W-:Y:S04]  /*70140*/  STS.U16 [R73+UR4+0x20b00], R160 ;  /* 0x020b00a049007988 */ /* 0x004fe80008000404 */
[----:B---3--:R-:W-:Y:S04]  /*70150*/  STS.U16 [R73+UR4+0x30b00], R111 ;  /* 0x030b006f49007988 */ /* 0x008fe80008000404 */
[----:B----4-:R-:W-:Y:S04]  /*70160*/  STS.U16 [R73+UR4+0x20f00], R110 ;  /* 0x020f006e49007988 */ /* 0x010fe80008000404 */
        /* <DEDUP_REMOVED lines=11> */
[----:B------:R-:W4:Y:S04]  /*70220*/  LDL.LU R108, [R1+0x110c] ;  /* 0x00110c00016c7983 */ /* 0x000f280000300800 */
        /* <DEDUP_REMOVED lines=19> */
[----:B-1----:R0:W5:Y:S04]  /*70360*/  LDL.LU R117, [R1+0x28cc] ;  /* 0x0028cc0001757983 */ /* 0x0021680000300800 */
        /* <DEDUP_REMOVED lines=20> */
[----:B0-----:R0:W5:Y:S04]  /*704b0*/  LDL.LU R128, [R1+0x28a0] ;  /* 0x0028a00001807983 */ /* 0x0011680000300800 */
[----:B------:R0:W5:Y:S04]  /*704c0*/  LDL.LU R129, [R1+0x289c] ;  /* 0x00289c0001817983 */ /* 0x0001680000300800 */
[----:B-1----:R-:W4:Y:S04]  /*704d0*/  LDL.LU R118, [R1+0x2898] ;  /* 0x0028980001767983 */ /* 0x002f280000300800 */
[----:B------:R-:W4:Y:S04]  /*704e0*/  LDL.LU R119, [R1+0x2894] ;  /* 0x0028940001777983 */ /* 0x000f280000300800 */
[----:B--2---:R1:W-:Y:S04]  /*704f0*/  STS.U16 [R73+UR4+0x24300], R164 ;  /* 0x024300a449007988 */ /* 0x0043e80008000404 */
[----:B-1----:R-:W2:Y:S04]  /*70500*/  LDL.LU R164, [R1+0x2890] ;  /* 0x0028900001a47983 */ /* 0x002ea80000300800 */
[----:B---3--:R1:W-:Y:S04]  /*70510*/  STS.U16 [R73+UR4+0x34300], R109 ;  /* 0x0343006d49007988 */ /* 0x0083e80008000404 */
[----:B----4-:R3:W-:Y:S04]  /*70520*/  STS.U16 [R73+UR4+0x24700], R108 ;  /* 0x0247006c49007988 */ /* 0x0107e80008000404 */
[----:B------:R4:W-:Y:S04]  /*70530*/  STS.U16 [R73+UR4+0x34700], R161 ;  /* 0x034700a149007988 */ /* 0x0009e80008000404 */
[----:B------:R0:W-:Y:S04]  /*70540*/  STS.U16 [R73+UR4+0x24b00], R160 ;  /* 0x024b00a049007988 */ /* 0x0001e80008000404 */
[----:B------:R0:W-:Y:S04]  /*70550*/  STS.U16 [R73+UR4+0x34b00], R111 ;  /* 0x034b006f49007988 */ /* 0x0001e80008000404 */
[----:B------:R0:W-:Y:S04]  /*70560*/  STS.U16 [R73+UR4+0x24f00], R110 ;  /* 0x024f006e49007988 */ /* 0x0001e80008000404 */
[----:B------:R0:W-:Y:S04]  /*70570*/  STS.U16 [R73+UR4+0x34f00], R163 ;  /* 0x034f00a349007988 */ /* 0x0001e80008000404 */
[----:B------:R0:W-:Y:S04]  /*70580*/  STS.U16 [R73+UR4+0x25300], R162 ;  /* 0x025300a249007988 */ /* 0x0001e80008000404 */
[----:B------:R0:W-:Y:S04]  /*70590*/  STS.U16 [R73+UR4+0x35300], R113 ;  /* 0x0353007149007988 */ /* 0x0001e80008000404 */
[----:B------:R0:W-:Y:S04]  /*705a0*/  STS.U16 [R73+UR4+0x25700], R112 ;  /* 0x0257007049007988 */ /* 0x0001e80008000404 */
[----:B------:R-:W-:Y:S04]  /*705b0*/  STS.U16 [R73+UR4+0x35700], R125 ;  /* 0x0357007d49007988 */ /* 0x000fe80008000404 */
[----:B------:R-:W-:Y:S04]  /*705c0*/  STS.U16 [R73+UR4+0x25b00], R124 ;  /* 0x025b007c49007988 */ /* 0x000fe80008000404 */
[----:B------:R-:W-:Y:S04]  /*705d0*/  STS.U16 [R73+UR4+0x35b00], R131 ;  /* 0x035b008349007988 */ /* 0x000fe80008000404 */
[----:B-1----:R-:W2:Y:S04]  /*705e0*/  LDL.LU R109, [R1+0x1544] ;  /* 0x00154400016d7983 */ /* 0x002ea80000300800 */
[----:B------:R-:W-:Y:S04]  /*705f0*/  STS.U16 [R73+UR4+0x25f00], R130 ;  /* 0x025f008249007988 */ /* 0x000fe80008000404 */
[----:B---3--:R-:W3:Y:S04]  /*70600*/  LDL.LU R108, [R1+0x1540] ;  /* 0x00154000016c7983 */ /* 0x008ee80000300800 */
[----:B----4-:R-:W4:Y:S04]  /*70610*/  LDL.LU R161, [R1+0x1504] ;  /* 0x0015040001a17983 */ /* 0x010f280000300800 */
[----:B0-----:R-:W3:Y:S04]  /*70620*/  LDL.LU R160, [R1+0x1500] ;  /* 0x0015000001a07983 */ /* 0x001ee80000300800 */
[----:B------:R-:W3:Y:S04]  /*70630*/  LDL.LU R111, [R1+0x14c4] ;  /* 0x0014c400016f7983 */ /* 0x000ee80000300800 */
[----:B------:R-:W3:Y:S04]  /*70640*/  LDL.LU R110, [R1+0x14c0] ;  /* 0x0014c000016e7983 */ /* 0x000ee80000300800 */
[----:B------:R-:W3:Y:S04]  /*70650*/  LDL.LU R163, [R1+0x1484] ;  /* 0x0014840001a37983 */ /* 0x000ee80000300800 */
[----:B------:R-:W3:Y:S04]  /*70660*/  LDL.LU R162, [R1+0x1480] ;  /* 0x0014800001a27983 */ /* 0x000ee80000300800 */
[----:B------:R-:W3:Y:S04]  /*70670*/  LDL.LU R113, [R1+0x1444] ;  /* 0x0014440001717983 */ /* 0x000ee80000300800 */
[----:B------:R-:W3:Y:S04]  /*70680*/  LDL.LU R112, [R1+0x1440] ;  /* 0x0014400001707983 */ /* 0x000ee80000300800 */
[----:B--2---:R-:W-:Y:S04]  /*70690*/  STS.U16 [R73+UR4+0x35f00], R164 ;  /* 0x035f00a449007988 */ /* 0x004fe80008000404 */
[----:B------:R0:W-:Y:S04]  /*706a0*/  STS.U16 [R73+UR4+0x26300], R119 ;  /* 0x0263007749007988 */ /* 0x0001e80008000404 */
[----:B------:R1:W-:Y:S04]  /*706b0*/  STS.U16 [R73+UR4+0x36300], R118 ;  /* 0x0363007649007988 */ /* 0x0003e80008000404 */
[----:B------:R2:W-:Y:S04]  /*706c0*/  STS.U16 [R73+UR4+0x26700], R80 ;  /* 0x0267005049007988 */ /* 0x0005e80008000404 */
[----:B------:R-:W-:Y:S04]  /*706d0*/  STS.U16 [R73+UR4+0x36700], R159 ;  /* 0x0367009f49007988 */ /* 0x000fe80008000404 */
[----:B------:R-:W-:Y:S04]  /*706e0*/  STS.U16 [R73+UR4+0x26b00], R158 ;  /* 0x026b009e49007988 */ /* 0x000fe80008000404 */
[----:B------:R0:W-:Y:S04]  /*706f0*/  STS.U16 [R73+UR4+0x36b00], R132 ;  /* 0x036b008449007988 */ /* 0x0001e80008000404 */
[----:B------:R-:W-:Y:S04]  /*70700*/  STS.U16 [R73+UR4+0x26f00], R107 ;  /* 0x026f006b49007988 */ /* 0x000fe80008000404 */
[----:B------:R-:W-:Y:S04]  /*70710*/  STS.U16 [R73+UR4+0x36f00], R106 ;  /* 0x036f006a49007988 */ /* 0x000fe80008000404 */
[----:B0-----:R-:W4:Y:S04]  /*70720*/  LDL.LU R119, [R1+0x1404] ;  /* 0x0014040001777983 */ /* 0x001f280000300800 */
        /* <DEDUP_REMOVED lines=11> */
[----:B--2---:R-:W2:Y:S04]  /*707e0*/  LDL.LU R80, [R1+0x1344] ;  /* 0x0013440001507983 */ /* 0x004ea80000300800 */
[----:B------:R-:W-:Y:S04]  /*707f0*/  STS.U16 [R73+UR4+0x27f00], R74 ;  /* 0x027f004a49007988 */ /* 0x000fe80008000404 */
[----:B------:R0:W-:Y:S04]  /*70800*/  STS.U16 [R73+UR4+0x37f00], R72 ;  /* 0x037f004849007988 */ /* 0x0001e80008000404 */
[----:B------:R-:W2:Y:S04]  /*70810*/  LDL.LU R132, [R1+0x1340] ;  /* 0x0013400001847983 */ /* 0x000ea80000300800 */
[----:B0-----:R-:W2:Y:S04]  /*70820*/  LDL.LU R72, [R1+0x1304] ;  /* 0x0013040001487983 */ /* 0x001ea80000300800 */
[----:B------:R-:W2:Y:S04]  /*70830*/  LDL.LU R73, [R1+0x1300] ;  /* 0x0013000001497983 */ /* 0x000ea80000300800 */
[----:B------:R-:W2:Y:S04]  /*70840*/  LDL.LU R81, [R1+0x12c4] ;  /* 0x0012c40001517983 */ /* 0x000ea80000300800 */
[----:B------:R-:W2:Y:S04]  /*70850*/  LDL.LU R74, [R1+0x12c0] ;  /* 0x0012c000014a7983 */ /* 0x000ea80000300800 */
[----:B------:R-:W2:Y:S04]  /*70860*/  LDL.LU R75, [R1+0x1284] ;  /* 0x00128400014b7983 */ /* 0x000ea80000300800 */
[----:B------:R-:W2:Y:S01]  /*70870*/  LDL.LU R76, [R1+0x1280] ;  /* 0x00128000014c7983 */ /* 0x000ea20000300800 */
[----:B------:R-:W-:-:S03]  /*70880*/  LOP3.LUT R164, R0, 0x70, RZ, 0x3c, !PT ;  /* 0x0000007000a47812 */ /* 0x000fc600078e3cff */
[----:B------:R-:W2:Y:S04]  /*70890*/  LDL.LU R77, [R1+0x1244] ;  /* 0x00124400014d7983 */ /* 0x000ea80000300800 */
[----:B------:R-:W2:Y:S04]  /*708a0*/  LDL.LU R78, [R1+0x1240] ;  /* 0x00124000014e7983 */ /* 0x000ea80000300800 */
[----:B------:R-:W2:Y:S04]  /*708b0*/  LDL.LU R79, [R1+0x1204] ;  /* 0x00120400014f7983 */ /* 0x000ea80000300800 */
[----:B------:R-:W2:Y:S04]  /*708c0*/  LDL.LU R106, [R1+0x1200] ;  /* 0x00120000016a7983 */ /* 0x000ea80000300800 */
[----:B------:R-:W2:Y:S04]  /*708d0*/  LDL.LU R107, [R1+0x11c4] ;  /* 0x0011c400016b7983 */ /* 0x000ea80000300800 */
[----:B------:R-:W-:Y:S04]  /*708e0*/  STS.U16 [R164+UR4+0x20380], R109 ;  /* 0x0203806da4007988 */ /* 0x000fe80008000404 */
[----:B------:R-:W2:Y:S04]  /*708f0*/  LDL.LU R158, [R1+0x11c0] ;  /* 0x0011c000019e7983 */ /* 0x000ea80000300800 */
[----:B---3--:R0:W-:Y:S04]  /*70900*/  STS.U16 [R164+UR4+0x30380], R108 ;  /* 0x0303806ca4007988 */ /* 0x0081e80008000404 */
[----:B------:R-:W3:Y:S04]  /*70910*/  LDL.LU R159, [R1+0x1184] ;  /* 0x00118400019f7983 */ /* 0x000ee80000300800 */
[----:B----4-:R-:W-:Y:S04]  /*70920*/  STS.U16 [R164+UR4+0x20780], R161 ;  /* 0x020780a1a4007988 */ /* 0x010fe80008000404 */
[----:B------:R1:W-:Y:S04]  /*70930*/  STS.U16 [R164+UR4+0x30780], R160 ;  /* 0x030780a0a4007988 */ /* 0x0003e80008000404 */
[----:B------:R-:W-:Y:S04]  /*70940*/  STS.U16 [R164+UR4+0x20b80], R111 ;  /* 0x020b806fa4007988 */ /* 0x000fe80008000404 */
[----:B------:R4:W-:Y:S04]  /*70950*/  STS.U16 [R164+UR4+0x30b80], R110 ;  /* 0x030b806ea4007988 */ /* 0x0009e80008000404 */
[----:B------:R-:W-:Y:S04]  /*70960*/  STS.U16 [R164+UR4+0x20f80], R163 ;  /* 0x020f80a3a4007988 */ /* 0x000fe80008000404 */
[----:B0-----:R-:W3:Y:S04]  /*70970*/  LDL.LU R108, [R1+0x1180] ;  /* 0x00118000016c7983 */ /* 0x001ee80000300800 */
[----:B------:R-:W3:Y:S04]  /*70980*/  LDL.LU R109, [R1+0x1144] ;  /* 0x00114400016d7983 */ /* 0x000ee80000300800 */
[----:B-1----:R-:W3:Y:S04]  /*70990*/  LDL.LU R160, [R1+0x1140] ;  /* 0x0011400001a07983 */ /* 0x002ee80000300800 */
[----:B------:R-:W3:Y:S04]  /*709a0*/  LDL.LU R161, [R1+0x1104] ;  /* 0x0011040001a17983 */ /* 0x000ee80000300800 */
[----:B------:R0:W-:Y:S04]  /*709b0*/  STS.U16 [R164+UR4+0x30f80], R162 ;  /* 0x030f80a2a4007988 */ /* 0x0001e80008000404 */
[----:B----4-:R-:W4:Y:S04]  /*709c0*/  LDL.LU R110, [R1+0x1100] ;  /* 0x00110000016e7983 */ /* 0x010f280000300800 */
[----:B------:R-:W4:Y:S04]  /*709d0*/  LDL.LU R111, [R1+0x10c4] ;  /* 0x0010c400016f7983 */ /* 0x000f280000300800 */
[----:B------:R-:W-:Y:S04]  /*709e0*/  STS.U16 [R164+UR4+0x21380], R113 ;  /* 0x02138071a4007988 */ /* 0x000fe80008000404 */
[----:B------:R1:W-:Y:S04]  /*709f0*/  STS.U16 [R164+UR4+0x31380], R112 ;  /* 0x03138070a4007988 */ /* 0x0003e80008000404 */
[----:B0-----:R-:W4:Y:S04]  /*70a00*/  LDL.LU R162, [R1+0x10c0] ;  /* 0x0010c00001a27983 */ /* 0x001f280000300800 */
[----:B------:R-:W4:Y:S04]  /*70a10*/  LDL.LU R163, [R1+0x1084] ;  /* 0x0010840001a37983 */ /* 0x000f280000300800 */
[----:B-1----:R-:W4:Y:S04]  /*70a20*/  LDL.LU R112, [R1+0x1080] ;  /* 0x0010800001707983 */ /* 0x002f280000300800 */
[----:B------:R-:W4:Y:S04]  /*70a30*/  LDL.LU R113, [R1+0x1044] ;  /* 0x0010440001717983 */ /* 0x000f280000300800 */
[----:B------:R-:W-:Y:S04]  /*70a40*/  STS.U16 [R164+UR4+0x21780], R119 ;  /* 0x02178077a4007988 */ /* 0x000fe80008000404 */
[----:B------:R0:W-:Y:S04]  /*70a50*/  STS.U16 [R164+UR4+0x31780], R118 ;  /* 0x03178076a4007988 */ /* 0x0001e80008000404 */
[----:B------:R-:W-:Y:S04]  /*70a60*/  STS.U16 [R164+UR4+0x21b80], R125 ;  /* 0x021b807da4007988 */ /* 0x000fe80008000404 */
[----:B------:R1:W-:Y:S04]  /*70a70*/  STS.U16 [R164+UR4+0x31b80], R124 ;  /* 0x031b807ca4007988 */ /* 0x0003e80008000404 */
[----:B------:R-:W-:Y:S04]  /*70a80*/  STS.U16 [R164+UR4+0x21f80], R131 ;  /* 0x021f8083a4007988 */ /* 0x000fe80008000404 */
[----:B0-----:R-:W4:Y:S04]  /*70a90*/  LDL.LU R118, [R1+0x1040] ;  /* 0x0010400001767983 */ /* 0x001f280000300800 */
[----:B------:R-:W4:Y:S04]  /*70aa0*/  LDL.LU R119, [R1+0x1004] ;  /* 0x0010040001777983 */ /* 0x000f280000300800 */
[----:B------:R0:W-:Y:S04]  /*70ab0*/  STS.U16 [R164+UR4+0x31f80], R130 ;  /* 0x031f8082a4007988 */ /* 0x0001e80008000404 */
[----:B-1----:R-:W4:Y:S04]  /*70ac0*/  LDL.LU R124, [R1+0x1000] ;  /* 0x00100000017c7983 */ /* 0x002f280000300800 */
[----:B------:R-:W4:Y:S04]  /*70ad0*/  LDL.LU R125, [R1+0xfc4] ;  /* 0x000fc400017d7983 */ /* 0x000f280000300800 */
[----:B--2---:R1:W-:Y:S04]  /*70ae0*/  STS.U16 [R164+UR4+0x22380], R80 ;  /* 0x02238050a4007988 */ /* 0x0043e80008000404 */
[----:B------:R2:W-:Y:S04]  /*70af0*/  STS.U16 [R164+UR4+0x32380], R132 ;  /* 0x03238084a4007988 */ /* 0x0005e80008000404 */
[----:B0-----:R-:W4:Y:S04]  /*70b00*/  LDL.LU R130, [R1+0xfc0] ;  /* 0x000fc00001827983 */ /* 0x001f280000300800 */
[----:B------:R-:W4:Y:S04]  /*70b10*/  LDL.LU R131, [R1+0xf84] ;  /* 0x000f840001837983 */ /* 0x000f280000300800 */
[----:B-1----:R-:W4:Y:S04]  /*70b20*/  LDL.LU R80, [R1+0xf80] ;  /* 0x000f800001507983 */ /* 0x002f280000300800 */
[----:B------:R0:W-:Y:S04]  /*70b30*/  STS.U16 [R164+UR4+0x22780], R72 ;  /* 0x02278048a4007988 */ /* 0x0001e80008000404 */
[----:B--2---:R-:W2:Y:S04]  /*70b40*/  LDL.LU R132, [R1+0x288c] ;  /* 0x00288c0001847983 */ /* 0x004ea80000300800 */
[----:B------:R1:W-:Y:S04]  /*70b50*/  STS.U16 [R164+UR4+0x32780], R73 ;  /* 0x03278049a4007988 */ /* 0x0003e80008000404 */
[----:B------:R1:W-:Y:S04]  /*70b60*/  STS.U16 [R164+UR4+0x22b80], R81 ;  /* 0x022b8051a4007988 */ /* 0x0003e80008000404 */
[----:B0-----:R0:W5:Y:S04]  /*70b70*/  LDL.LU R72, [R1+0x2888] ;  /* 0x0028880001487983 */ /* 0x0011680000300800 */
[----:B-1----:R0:W5:Y:S04]  /*70b80*/  LDL.LU R73, [R1+0x2884] ;  /* 0x0028840001497983 */ /* 0x0021680000300800 */
[----:B------:R-:W2:Y:S04]  /*70b90*/  LDL.LU R81, [R1+0x2880] ;  /* 0x0028800001517983 */ /* 0x000ea80000300800 */
        /* <DEDUP_REMOVED lines=15> */
[----:B---3--:R3:W-:Y:S04]  /*70c90*/  STS.U16 [R164+UR4+0x23f80], R159 ;  /* 0x023f809fa4007988 */ /* 0x0087e80008000404 */
[----:B------:R1:W-:Y:S04]  /*70ca0*/  STS.U16 [R164+UR4+0x33f80], R108 ;  /* 0x033f806ca4007988 */ /* 0x0003e80008000404 */
[----:B------:R1:W-:Y:S04]  /*70cb0*/  STS.U16 [R164+UR4+0x24380], R109 ;  /* 0x0243806da4007988 */ /* 0x0003e80008000404 */
[----:B0-----:R0:W5:Y:S04]  /*70cc0*/  LDL.LU R106, [R1+0x2864] ;  /* 0x00286400016a7983 */ /* 0x0011680000300800 */
[----:B------:R0:W5:Y:S04]  /*70cd0*/  LDL.LU R107, [R1+0x2860] ;  /* 0x00286000016b7983 */ /* 0x0001680000300800 */
[----:B------:R0:W5:Y:S04]  /*70ce0*/  LDL.LU R158, [R1+0x285c] ;  /* 0x00285c00019e7983 */ /* 0x0001680000300800 */
[----:B---3--:R0:W5:Y:S04]  /*70cf0*/  LDL.LU R159, [R1+0x2858] ;  /* 0x00285800019f7983 */ /* 0x0081680000300800 */
[----:B-1----:R0:W5:Y:S04]  /*70d00*/  LDL.LU R108, [R1+0x2854] ;  /* 0x00285400016c7983 */ /* 0x0021680000300800 */
[----:B------:R0:W5:Y:S04]  /*70d10*/  LDL.LU R109, [R1+0x2850] ;  /* 0x00285000016d7983 */ /* 0x0001680000300800 */
[----:B------:R1:W-:Y:S04]  /*70d20*/  STS.U16 [R164+UR4+0x34380], R160 ;  /* 0x034380a0a4007988 */ /* 0x0003e80008000404 */
[----:B------:R3:W-:Y:S04]  /*70d30*/  STS.U16 [R164+UR4+0x24780], R161 ;  /* 0x024780a1a4007988 */ /* 0x0007e80008000404 */
[----:B----4-:R4:W-:Y:S04]  /*70d40*/  STS.U16 [R164+UR4+0x34780], R110 ;  /* 0x0347806ea4007988 */ /* 0x0109e80008000404 */
[----:B------:R0:W-:Y:S04]  /*70d50*/  STS.U16 [R164+UR4+0x24b80], R111 ;  /* 0x024b806fa4007988 */ /* 0x0001e80008000404 */
[----:B------:R0:W-:Y:S04]  /*70d60*/  STS.U16 [R164+UR4+0x34b80], R162 ;  /* 0x034b80a2a4007988 */ /* 0x0001e80008000404 */
[----:B------:R0:W-:Y:S04]  /*70d70*/  STS.U16 [R164+UR4+0x24f80], R163 ;  /* 0x024f80a3a4007988 */ /* 0x0001e80008000404 */
[----:B-1----:R1:W5:Y:S04]  /*70d80*/  LDL.LU R160, [R1+0x284c] ;  /* 0x00284c0001a07983 */ /* 0x0023680000300800 */
[----:B---3--:R1:W5:Y:S04]  /*70d90*/  LDL.LU R161, [R1+0x2848] ;  /* 0x0028480001a17983 */ /* 0x0083680000300800 */
[----:B----4-:R1:W5:Y:S04]  /*70da0*/  LDL.LU R110, [R1+0x2844] ;  /* 0x00284400016e7983 */ /* 0x0103680000300800 */
[----:B0-----:R1:W5:Y:S04]  /*70db0*/  LDL.LU R111, [R1+0x2840] ;  /* 0x00284000016f7983 */ /* 0x0013680000300800 */
[----:B------:R1:W5:Y:S04]  /*70dc0*/  LDL.LU R162, [R1+0x283c] ;  /* 0x00283c0001a27983 */ /* 0x0003680000300800 */
[----:B------:R1:W5:Y:S04]  /*70dd0*/  LDL.LU R163, [R1+0x2838] ;  /* 0x0028380001a37983 */ /* 0x0003680000300800 */
[----:B------:R0:W-:Y:S04]  /*70de0*/  STS.U16 [R164+UR4+0x34f80], R112 ;  /* 0x034f8070a4007988 */ /* 0x0001e80008000404 */
[----:B------:R3:W-:Y:S04]  /*70df0*/  STS.U16 [R164+UR4+0x25380], R113 ;  /* 0x02538071a4007988 */ /* 0x0007e80008000404 */
[----:B0-----:R1:W5:Y:S04]  /*70e00*/  LDL.LU R112, [R1+0x2834] ;  /* 0x0028340001707983 */ /* 0x0013680000300800 */
[----:B---3--:R1:W5:Y:S04]  /*70e10*/  LDL.LU R113, [R1+0x2830] ;  /* 0x0028300001717983 */ /* 0x0083680000300800 */
[----:B------:R0:W-:Y:S04]  /*70e20*/  STS.U16 [R164+UR4+0x35380], R118 ;  /* 0x03538076a4007988 */ /* 0x0001e80008000404 */
[----:B------:R3:W-:Y:S04]  /*70e30*/  STS.U16 [R164+UR4+0x25780], R119 ;  /* 0x02578077a4007988 */ /* 0x0007e80008000404 */
[----:B------:R4:W-:Y:S04]  /*70e40*/  STS.U16 [R164+UR4+0x35780], R124 ;  /* 0x0357807ca4007988 */ /* 0x0009e80008000404 */
[----:B------:R1:W-:Y:S04]  /*70e50*/  STS.U16 [R164+UR4+0x25b80], R125 ;  /* 0x025b807da4007988 */ /* 0x0003e80008000404 */
[----:B0-----:R0:W5:Y:S04]  /*70e60*/  LDL.LU R118, [R1+0x282c] ;  /* 0x00282c0001767983 */ /* 0x0011680000300800 */
[----:B---3--:R0:W5:Y:S04]  /*70e70*/  LDL.LU R119, [R1+0x2828] ;  /* 0x0028280001777983 */ /* 0x0081680000300800 */
[----:B----4-:R0:W5:Y:S04]  /*70e80*/  LDL.LU R124, [R1+0x2824] ;  /* 0x00282400017c7983 */ /* 0x0101680000300800 */
[----:B------:R3:W-:Y:S04]  /*70e90*/  STS.U16 [R164+UR4+0x35b80], R130 ;  /* 0x035b8082a4007988 */ /* 0x0007e80008000404 */
[----:B-1----:R0:W5:Y:S04]  /*70ea0*/  LDL.LU R125, [R1+0x2820] ;  /* 0x00282000017d7983 */ /* 0x0021680000300800 */
[----:B------:R1:W-:Y:S04]  /*70eb0*/  STS.U16 [R164+UR4+0x25f80], R131 ;  /* 0x025f8083a4007988 */ /* 0x0003e80008000404 */
[----:B------:R4:W-:Y:S04]  /*70ec0*/  STS.U16 [R164+UR4+0x35f80], R80 ;  /* 0x035f8050a4007988 */ /* 0x0009e80008000404 */
[----:B---3--:R0:W5:Y:S04]  /*70ed0*/  LDL.LU R130, [R1+0x281c] ;  /* 0x00281c0001827983 */ /* 0x0081680000300800 */
[----:B-1----:R0:W5:Y:S04]  /*70ee0*/  LDL.LU R131, [R1+0x2818] ;  /* 0x0028180001837983 */ /* 0x0021680000300800 */
[----:B----4-:R0:W5:Y:S04]  /*70ef0*/  LDL.LU R80, [R1+0x2814] ;  /* 0x0028140001507983 */ /* 0x0101680000300800 */
[----:B--2---:R1:W-:Y:S04]  /*70f00*/  STS.U16 [R164+UR4+0x26380], R81 ;  /* 0x02638051a4007988 */ /* 0x0043e80008000404 */
[----:B------:R2:W-:Y:S04]  /*70f10*/  STS.U16 [R164+UR4+0x36380], R132 ;  /* 0x03638084a4007988 */ /* 0x0005e80008000404 */
[----:B------:R3:W-:Y:S04]  /*70f20*/  STS.U16 [R164+UR4+0x26780], R133 ;  /* 0x02678085a4007988 */ /* 0x0007e80008000404 */
[----:B------:R4:W-:Y:S04]  /*70f30*/  STS.U16 [R164+UR4+0x36780], R134 ;  /* 0x03678086a4007988 */ /* 0x0009e80008000404 */
[----:B------:R0:W-:Y:S04]  /*70f40*/  STS.U16 [R164+UR4+0x26b80], R135 ;  /* 0x026b8087a4007988 */ /* 0x0001e80008000404 */
[----:B------:R0:W-:Y:S04]  /*70f50*/  STS.U16 [R164+UR4+0x36b80], R136 ;  /* 0x036b8088a4007988 */ /* 0x0001e80008000404 */
[----:B-1----:R1:W5:Y:S04]  /*70f60*/  LDL.LU R81, [R1+0x2810] ;  /* 0x0028100001517983 */ /* 0x0023680000300800 */
[----:B--2---:R1:W5:Y:S04]  /*70f70*/  LDL.LU R132, [R1+0x280c] ;  /* 0x00280c0001847983 */ /* 0x0043680000300800 */
[----:B---3--:R1:W5:Y:S04]  /*70f80*/  LDL.LU R133, [R1+0x2808] ;  /* 0x0028080001857983 */ /* 0x0083680000300800 */
[----:B----4-:R1:W5:Y:S04]  /*70f90*/  LDL.LU R134, [R1+0x2804] ;  /* 0x0028040001867983 */ /* 0x0103680000300800 */
[----:B0-----:R1:W5:Y:S04]  /*70fa0*/  LDL.LU R135, [R1+0x2800] ;  /* 0x0028000001877983 */ /* 0x0013680000300800 */
[----:B------:R1:W5:Y:S04]  /*70fb0*/  LDL.LU R136, [R1+0x27fc] ;  /* 0x0027fc0001887983 */ /* 0x0003680000300800 */
[----:B------:R0:W-:Y:S04]  /*70fc0*/  STS.U16 [R164+UR4+0x26f80], R137 ;  /* 0x026f8089a4007988 */ /* 0x0001e80008000404 */
[----:B------:R2:W-:Y:S04]  /*70fd0*/  STS.U16 [R164+UR4+0x36f80], R82 ;  /* 0x036f8052a4007988 */ /* 0x0005e80008000404 */
[----:B------:R3:W-:Y:S04]  /*70fe0*/  STS.U16 [R164+UR4+0x27380], R83 ;  /* 0x02738053a4007988 */ /* 0x0007e80008000404 */
[----:B------:R4:W-:Y:S04]  /*70ff0*/  STS.U16 [R164+UR4+0x37380], R84 ;  /* 0x03738054a4007988 */ /* 0x0009e80008000404 */
[----:B------:R1:W-:Y:S04]  /*71000*/  STS.U16 [R164+UR4+0x27780], R85 ;  /* 0x02778055a4007988 */ /* 0x0003e80008000404 */
[----:B------:R1:W-:Y:S04]  /*71010*/  STS.U16 [R164+UR4+0x37780], R86 ;  /* 0x03778056a4007988 */ /* 0x0003e80008000404 */
[----:B0-----:R0:W5:Y:S04]  /*71020*/  LDL.LU R137, [R1+0x27f8] ;  /* 0x0027f80001897983 */ /* 0x0011680000300800 */
[----:B--2---:R0:W5:Y:S04]  /*71030*/  LDL.LU R82, [R1+0x27f4] ;  /* 0x0027f40001527983 */ /* 0x0041680000300800 */
[----:B---3--:R0:W5:Y:S04]  /*71040*/  LDL.LU R83, [R1+0x27f0] ;  /* 0x0027f00001537983 */ /* 0x0081680000300800 */
[----:B----4-:R0:W5:Y:S04]  /*71050*/  LDL.LU R84, [R1+0x27ec] ;  /* 0x0027ec0001547983 */ /* 0x0101680000300800 */
[----:B-1----:R0:W5:Y:S04]  /*71060*/  LDL.LU R85, [R1+0x27e8] ;  /* 0x0027e80001557983 */ /* 0x0021680000300800 */
[----:B------:R0:W5:Y:S04]  /*71070*/  LDL.LU R86, [R1+0x27e4] ;  /* 0x0027e40001567983 */ /* 0x0001680000300800 */
[----:B------:R1:W-:Y:S04]  /*71080*/  STS.U16 [R164+UR4+0x27b80], R87 ;  /* 0x027b8057a4007988 */ /* 0x0003e80008000404 */
[----:B------:R2:W-:Y:S04]  /*71090*/  STS.U16 [R164+UR4+0x37b80], R88 ;  /* 0x037b8058a4007988 */ /* 0x0005e80008000404 */
[----:B------:R3:W-:Y:S04]  /*710a0*/  STS.U16 [R164+UR4+0x27f80], R89 ;  /* 0x027f8059a4007988 */ /* 0x0007e80008000404 */
[----:B------:R4:W-:Y:S01]  /*710b0*/  STS.U16 [R164+UR4+0x37f80], R165 ;  /* 0x037f80a5a4007988 */ /* 0x0009e20008000404 */
[----:B------:R0:W-:Y:S06]  /*710c0*/  MEMBAR.ALL.CTA ;  /* 0x0000000000007992 */ /* 0x0001ec0000008000 */
[----:B0-----:R-:W0:Y:S04]  /*710d0*/  FENCE.VIEW.ASYNC.S ;  /* 0x00000000000073c6 */ /* 0x001e280000000000 */
[----:B-1----:R1:W5:Y:S04]  /*710e0*/  LDL.LU R87, [R1+0x27e0] ;  /* 0x0027e00001577983 */ /* 0x0023680000300800 */
[----:B--2---:R1:W5:Y:S04]  /*710f0*/  LDL.LU R88, [R1+0x27dc] ;  /* 0x0027dc0001587983 */ /* 0x0043680000300800 */
[----:B---3--:R1:W5:Y:S04]  /*71100*/  LDL.LU R89, [R1+0x27d8] ;  /* 0x0027d80001597983 */ /* 0x0083680000300800 */
[----:B----4-:R1:W5:Y:S04]  /*71110*/  LDL.LU R164, [R1+0x27d4] ;  /* 0x0027d40001a47983 */ /* 0x0103680000300800 */
[----:B------:R1:W5:Y:S01]  /*71120*/  LDL.LU R165, [R1+0x27d0] ;  /* 0x0027d00001a57983 */ /* 0x0003620000300800 */
[----:B------:R-:W-:-:S04]  /*71130*/  ULEA UR8, UR15, UR4, 0x3 ;  /* 0x000000040f087291 */ /* 0x000fc8000f8e18ff */
[----:B------:R-:W-:Y:S01]  /*71140*/  UIADD3 UR8, UPT, UPT, UR8, 0x40000, URZ ;  /* 0x0004000008087890 */ /* 0x000fe2000fffe0ff */
[----:B0-----:R-:W-:Y:S06]  /*71150*/  BAR.SYNC.DEFER_BLOCKING 0x0 ;  /* 0x0000000000007b1d */ /* 0x001fec0000010000 */
[----:B------:R-:W-:Y:S05]  /*71160*/  @P0 BRA `(.L_x_10) ;  /* 0x0000000000e80947 */ /* 0x000fea0003800000 */
[----:B------:R-:W-:Y:S02]  /*71170*/  UIADD3 UR73, UPT, UPT, UR5, 0x108, URZ ;  /* 0x0000010805497890 */ /* 0x000fe4000fffe0ff */
[----:B------:R-:W-:Y:S02]  /*71180*/  UIADD3 UR74, UPT, UPT, UR5, 0x110, URZ ;  /* 0x00000110054a7890 */ /* 0x000fe4000fffe0ff */
[----:B------:R-:W-:Y:S02]  /*71190*/  UIADD3 UR75, UPT, UPT, UR5, 0x118, URZ ;  /* 0x00000118054b7890 */ /* 0x000fe4000fffe0ff */
[----:B------:R-:W-:Y:S02]  /*711a0*/  UIADD3 UR76, UPT, UPT, UR5, 0x120, URZ ;  /* 0x00000120054c7890 */ /* 0x000fe4000fffe0ff */
[----:B------:R-:W-:Y:S02]  /*711b0*/  UIADD3 UR77, UPT, UPT, UR5, 0x128, URZ ;  /* 0x00000128054d7890 */ /* 0x000fe4000fffe0ff */
[----:B------:R-:W-:Y:S01]  /*711c0*/  UIADD3 UR68, UPT, UPT, UR5, 0x130, URZ ;  /* 0x0000013005447890 */ /* 0x000fe2000fffe0ff */
[----:B------:R-:W-:Y:S01]  /*711d0*/  UMOV UR54, 0x0 ;  /* 0x0000000000367882 */ /* 0x000fe20000000000 */
[----:B------:R-:W-:Y:S01]  /*711e0*/  UMOV UR55, 0x8400010 ;  /* 0x0840001000377882 */ /* 0x000fe20000000000 */
[----:B------:R-:W-:Y:S01]  /*711f0*/  UIADD3 UR69, UPT, UPT, UR5, 0x138, URZ ;  /* 0x0000013805457890 */ /* 0x000fe2000fffe0ff */
[----:B------:R-:W-:Y:S01]  /*71200*/  UMOV UR56, UR10 ;  /* 0x0000000a00387c82 */ /* 0x000fe20008000000 */
[----:B------:R-:W-:Y:S01]  /*71210*/  UMOV UR57, 0x40004040 ;  /* 0x4000404000397882 */ /* 0x000fe20000000000 */
[----:B------:R-:W-:Y:S01]  /*71220*/  UMOV UR58, 0x0 ;  /* 0x00000000003a7882 */ /* 0x000fe20000000000 */
[----:B------:R-:W-:Y:S01]  /*71230*/  UMOV UR59, 0x8400010 ;  /* 0x08400010003b7882 */ /* 0x000fe20000000000 */
[----:B------:R-:W-:-:S02]  /*71240*/  UIADD3 UR70, UPT, UPT, UR5, 0x140, URZ ;  /* 0x0000014005467890 */ /* 0x000fc4000fffe0ff */
[----:B------:R-:W-:Y:S01]  /*71250*/  UTCHMMA tmem[UR11], gdesc[UR56], tmem[UR5], tmem[UR54], idesc[UR55], UPT ;  /* 0x00ff36380b0079ea */ /* 0x000fe2000b800005 */
[----:B------:R-:W-:Y:S01]  /*71260*/  UMOV UR60, 0x0 ;  /* 0x00000000003c7882 */ /* 0x000fe20000000000 */
[----:B------:R-:W-:Y:S01]  /*71270*/  UMOV UR61, 0x8400010 ;  /* 0x08400010003d7882 */ /* 0x000fe20000000000 */
[----:B------:R-:W-:Y:S02]  /*71280*/  UIADD3 UR71, UPT, UPT, UR5, 0x148, URZ ;  /* 0x0000014805477890 */ /* 0x000fe4000fffe0ff */
[----:B------:R0:W-:Y:S01]  /*71290*/  UTCHMMA tmem[UR73], gdesc[UR16], tmem[UR5], tmem[UR58], idesc[UR59], UPT ;  /* 0x00ff3a10490079ea */ /* 0x0001e2000b800005 */
[----:B------:R-:W-:Y:S01]  /*712a0*/  UMOV UR62, 0x0 ;  /* 0x00000000003e7882 */ /* 0x000fe20000000000 */
[----:B------:R-:W-:Y:S01]  /*712b0*/  UMOV UR63, 0x8400010 ;  /* 0x08400010003f7882 */ /* 0x000fe20000000000 */
[----:B------:R-:W-:Y:S02]  /*712c0*/  UIADD3 UR72, UPT, UPT, UR5, 0x150, URZ ;  /* 0x0000015005487890 */ /* 0x000fe4000fffe0ff */
[----:B------:R2:W-:Y:S01]  /*712d0*/  UTCHMMA tmem[UR74], gdesc[UR18], tmem[UR5], tmem[UR60], idesc[UR61], UPT ;  /* 0x00ff3c124a0079ea */ /* 0x0005e2000b800005 */
[----:B------:R-:W-:Y:S01]  /*712e0*/  UMOV UR64, 0x0 ;  /* 0x0000000000407882 */ /* 0x000fe20000000000 */
[----:B------:R-:W-:Y:S01]  /*712f0*/  UMOV UR65, 0x8400010 ;  /* 0x0840001000417882 */ /* 0x000fe20000000000 */
[----:B------:R-:W-:Y:S01]  /*71300*/  UMOV UR66, 0x0 ;  /* 0x0000000000427882 */ /* 0x000fe20000000000 */
[----:B------:R-:W-:Y:S01]  /*71310*/  UMOV UR67, 0x8400010 ;  /* 0x0840001000437882 */ /* 0x000fe20000000000 */
[----:B------:R3:W-:Y:S01]  /*71320*/  UTCHMMA tmem[UR75], gdesc[UR22], tmem[UR5], tmem[UR62], idesc[UR63], UPT ;  /* 0x00ff3e164b0079ea */ /* 0x0007e2000b800005 */
[----:B0-----:R-:W-:-:S02]  /*71330*/  UIADD3 UR73, UPT, UPT, UR5, 0x158, URZ ;  /* 0x0000015805497890 */ /* 0x001fc4000fffe0ff */
[----:B------:R0:W-:Y:S01]  /*71340*/  UTCHMMA tmem[UR76], gdesc[UR24], tmem[UR5], tmem[UR64], idesc[UR65], UPT ;  /* 0x00ff40184c0079ea */ /* 0x0001e2000b800005 */
[----:B------:R-:W-:Y:S01]  /*71350*/  UMOV UR48, 0x0 ;  /* 0x0000000000307882 */ /* 0x000fe20000000000 */
[----:B------:R-:W-:Y:S01]  /*71360*/  UMOV UR49, 0x8400010 ;  /* 0x0840001000317882 */ /* 0x000fe20000000000 */
[----:B--2---:R-:W-:Y:S02]  /*71370*/  UIADD3 UR74, UPT, UPT, UR5, 0x160, URZ ;  /* 0x00000160054a7890 */ /* 0x004fe4000fffe0ff */
[----:B------:R2:W-:Y:S01]  /*71380*/  UTCHMMA tmem[UR77], gdesc[UR26], tmem[UR5], tmem[UR66], idesc[UR67], UPT ;  /* 0x00ff421a4d0079ea */ /* 0x0005e2000b800005 */
[----:B------:R-:W-:Y:S01]  /*71390*/  UMOV UR50, 0x0 ;  /* 0x0000000000327882 */ /* 0x000fe20000000000 */
[----:B------:R-:W-:Y:S01]  /*713a0*/  UMOV UR51, 0x8400010 ;  /* 0x0840001000337882 */ /* 0x000fe20000000000 */
[----:B------:R-:W-:Y:S01]  /*713b0*/  UMOV UR52, 0x0 ;  /* 0x0000000000347882 */ /* 0x000fe20000000000 */
[----:B---3--:R-:W-:Y:S02]  /*713c0*/  UIADD3 UR75, UPT, UPT, UR5, 0x168, URZ ;  /* 0x00000168054b7890 */ /* 0x008fe4000fffe0ff */
        /* <DEDUP_REMOVED lines=8> */
[----:B------:R0:W-:Y:S01]  /*71450*/  UTCHMMA tmem[UR71], gdesc[UR34], tmem[UR5], tmem[UR54], idesc[UR55], UPT ;  /* 0x00ff3622470079ea */ /* 0x0001e2000b800005 */
[----:B------:R0:W-:Y:S01]  /*71460*/  UTCHMMA tmem[UR72], gdesc[UR36], tmem[UR5], tmem[UR56], idesc[UR57], UPT ;  /* 0x00ff3824480079ea */ /* 0x0001e2000b800005 */
[----:B------:R0:W-:Y:S01]  /*71470*/  UTCHMMA tmem[UR73], gdesc[UR38], tmem[UR5], tmem[UR58], idesc[UR59], UPT ;  /* 0x00ff3a26490079ea */ /* 0x0001e2000b800005 */
[----:B---3--:R-:W-:Y:S01]  /*71480*/  UMOV UR48, UR8 ;  /* 0x0000000800307c82 */ /* 0x008fe20008000000 */
[----:B------:R-:W-:Y:S01]  /*71490*/  UMOV UR49, URZ ;  /* 0x000000ff00317c82 */ /* 0x000fe20008000000 */
[----:B------:R0:W-:Y:S01]  /*714a0*/  UTCHMMA tmem[UR74], gdesc[UR40], tmem[UR5], tmem[UR60], idesc[UR61], UPT ;  /* 0x00ff3c284a0079ea */ /* 0x0001e2000b800005 */
[----:B------:R0:W-:Y:S01]  /*714b0*/  UTCHMMA tmem[UR75], gdesc[UR42], tmem[UR5], tmem[UR62], idesc[UR63], UPT ;  /* 0x00ff3e2a4b0079ea */ /* 0x0001e2000b800005 */
[----:B------:R-:W-:Y:S01]  /*714c0*/  UMOV UR48, UR48 ;  /* 0x0000003000307c82 */ /* 0x000fe20008000000 */
[----:B------:R0:W-:Y:S01]  /*714d0*/  UTCHMMA tmem[UR76], gdesc[UR44], tmem[UR5], tmem[UR64], idesc[UR65], UPT ;  /* 0x00ff402c4c0079ea */ /* 0x0001e2000b800005 */
[----:B------:R0:W-:Y:S01]  /*714e0*/  UTCHMMA tmem[UR77], gdesc[UR46], tmem[UR5], tmem[UR66], idesc[UR67], UPT ;  /* 0x00ff422e4d0079ea */ /* 0x0001e2000b800005 */
[----:B------:R0:W-:Y:S01]  /*714f0*/  UTCBAR [UR48], URZ ;  /* 0x000000ff300073e9 */ /* 0x0001e200080000ff */
[----:B------:R-:W-:Y:S01]  /*71500*/  NOP ;  /* 0x0000000000007918 */ /* 0x000fe20000000000 */
.L_x_10:
[----:B------:R2:W-:Y:S04]  /*71510*/  STL [R1+0x27d8], R3 ;  /* 0x0027d80301007387 */ /* 0x0005e80000100800 */
[----:B------:R-:W-:Y:S04]  /*71520*/  STL [R1+0x27d4], R2 ;  /* 0x0027d40201007387 */ /* 0x000fe80000100800 */
[----:B------:R3:W-:Y:S01]  /*71530*/  STL [R1+0x27d0], R0 ;  /* 0x0027d00001007387 */ /* 0x0007e20000100800 */
[----:B--2---:R-:W2:Y:S03]  /*71540*/  LDC R3, c[0x0][0x3a0] ;  /* 0x0000e800ff037b82 */ /* 0x004ea60000000800 */
[----:B---3--:R-:W3:Y:S01]  /*71550*/  LDL R0, [R1+0x1580] ;  /* 0x0015800001007983 */ /* 0x008ee20000100800 */
[----:B--2---:R-:W-:-:S05]  /*71560*/  VIADD R3, R3, 0xff ;  /* 0x000000ff03037836 */ /* 0x004fca0000000000 */
[----:B------:R-:W-:-:S04]  /*71570*/  SHF.R.S32.HI R2, RZ, 0x1f, R3 ;  /* 0x0000001fff027819 */ /* 0x000fc80000011403 */
[----:B------:R-:W-:Y:S02]  /*71580*/  LEA.HI R2, R2, R3, RZ, 0x8 ;  /* 0x0000000302027211 */ /* 0x000fe400078f40ff */
[----:B------:R2:W5:Y:S02]  /*71590*/  LDL.LU R3, [R1+0x27d8] ;  /* 0x0027d80001037983 */ /* 0x0005640000300800 */
[----:B------:R-:W-:-:S04]  /*715a0*/  SHF.R.S32.HI R2, RZ, 0x8, R2 ;  /* 0x00000008ff027819 */ /* 0x000fc80000011402 */
[----:B------:R-:W-:-:S05]  /*715b0*/  VIMNMX R2, PT, PT, R2, 0x1, !PT ;  /* 0x0000000102027848 */ /* 0x000fca0007fe0100 */
[----:B------:R-:W-:-:S05]  /*715c0*/  VIADD R2, R2, 0xffffffff ;  /* 0xffffffff02027836 */ /* 0x000fca0000000000 */
[----:B---3--:R-:W-:Y:S02]  /*715d0*/  ISETP.NE.U32.AND P1, PT, R0, R2, PT ;  /* 0x000000020000720c */ /* 0x008fe40003f25070 */
[----:B------:R2:W5:Y:S04]  /*715e0*/  LDL.LU R2, [R1+0x27d4] ;  /* 0x0027d40001027983 */ /* 0x0005680000300800 */
[----:B------:R2:W5:Y:S01]  /*715f0*/  LDL.LU R0, [R1+0x27d0] ;  /* 0x0027d00001007983 */ /* 0x0005620000300800 */
[----:B------:R-:W-:-:S04]  /*71600*/  UIADD3 UR15, UPT, UPT, UR15, 0x1, URZ ;  /* 0x000000010f0f7890 */ /* 0x000fc8000fffe0ff */
[----:B------:R-:W-:-:S04]  /*71610*/  UISETP.GT.AND UP1, UPT, UR15, 0x1, UPT ;  /* 0x000000010f00788c */ /* 0x000fc8000bf24270 */
[----:B0-----:R-:W-:-:S04]  /*71620*/  USEL UR48, URZ, 0x1, !UP1 ;  /* 0x00000001ff307887 */ /* 0x001fc8000c800000 */
[----:B------:R-:W-:Y:S02]  /*71630*/  ULOP3.LUT UR49, UR7, UR48, URZ, 0x3c, !UPT ;  /* 0x0000003007317292 */ /* 0x000fe4000f8e3cff */
[----:B------:R-:W-:Y:S01]  /*71640*/  USEL UR15, UR15, URZ, !UP1 ;  /* 0x000000ff0f0f7287 */ /* 0x000fe2000c800000 */
[----:B------:R-:W-:-:S04]  /*71650*/  UMOV UR48, UR7 ;  /* 0x0000000700307c82 */ /* 0x000fc80008000000 */
[----:B------:R-:W-:Y:S01]  /*71660*/  UMOV UR7, UR49 ;  /* 0x0000003100077c82 */ /* 0x000fe20008000000 */
[----:B--2---:R-:W-:Y:S06]  /*71670*/  @P1 BRA `(.L_x_11) ;  /* 0xfffffcc000701947 */ /* 0x004fec000383ffff */
.L_x_8:
[----:B------:R-:W2:Y:S01]  /*71680*/  LDL.LU R8, [R1+0x23d0] ;  /* 0x0023d00001087983 */ /* 0x000ea20000300800 */
[----:B------:R-:W2:Y:S03]  /*71690*/  LDCU.128 UR12, c[0x0][0x390] ;  /* 0x00007200ff0c77ac */ /* 0x000ea60008000c00 */
[----:B------:R-:W3:Y:S01]  /*716a0*/  LDL.LU R9, [R1+0x158] ;  /* 0x0001580001097983 */ /* 0x000ee20000300800 */
[----:B------:R-:W4:Y:S03]  /*716b0*/  LDCU UR17, c[0x0][0x39c] ;  /* 0x00007380ff1177ac */ /* 0x000f260008000800 */
[----:B------:R-:W4:Y:S01]  /*716c0*/  LDL.LU R7, [R1+0x23f0] ;  /* 0x0023f00001077983 */ /* 0x000f220000300800 */
[----:B------:R-:W3:Y:S03]  /*716d0*/  LDCU UR7, c[0x0][0x3b8] ;  /* 0x00007700ff0777ac */ /* 0x000ee60008000800 */
[----:B-----5:R-:W4:Y:S01]  /*716e0*/  LDL.LU R2, [R1+0x23f4] ;  /* 0x0023f40001027983 */ /* 0x020f220000300800 */
[----:B------:R-:W0:Y:S01]  /*716f0*/  LDCU UR9, c[0x0][0x3b4] ;  /* 0x00007680ff0977ac */ /* 0x000e220008000800 */
[----:B------:R-:W1:Y:S01]  /*71700*/  LDCU UR10, c[0x0][0x39c] ;  /* 0x00007380ff0a77ac */ /* 0x000e620008000800 */
[----:B------:R-:W0:Y:S01]  /*71710*/  LDCU UR11, c[0x0][0x39c] ;  /* 0x00007380ff0b77ac */ /* 0x000e220008000800 */
[----:B------:R-:W0:Y:S01]  /*71720*/  LDCU UR16, c[0x0][0x39c] ;  /* 0x00007380ff1077ac */ /* 0x000e220008000800 */
[C---:B--2---:R-:W-:Y:S01]  /*71730*/  ISETP.GE.AND P1, PT, R8.reuse, UR14, PT ;  /* 0x0000000e08007c0c */ /* 0x044fe2000bf26270 */
[----:B0-----:R-:W-:Y:S01]  /*71740*/  IMAD R0, R8, UR9, RZ ;  /* 0x0000000908007c24 */ /* 0x001fe2000f8e02ff */
[----:B------:R-:W0:Y:S01]  /*71750*/  LDCU UR14, c[0x0][0x39c] ;  /* 0x00007380ff0e77ac */ /* 0x000e220008000800 */
[C---:B---3--:R-:W-:Y:S01]  /*71760*/  IMAD R5, R9.reuse, UR7, RZ ;  /* 0x0000000709057c24 */ /* 0x048fe2000f8e02ff */
[----:B------:R-:W-:-:S02]  /*71770*/  ISETP.LT.AND P0, PT, R9, UR15, !P1 ;  /* 0x0000000f09007c0c */ /* 0x000fc4000cf01270 */
[----:B----4-:R-:W-:Y:S01]  /*71780*/  ISETP.LT.AND P6, PT, R7, UR17, !P1 ;  /* 0x0000001107007c0c */ /* 0x010fe2000cfc1270 */
[----:B------:R-:W-:-:S03]  /*71790*/  VIADD R6, R5, UR7 ;  /* 0x0000000705067c36 */ /* 0x000fc60008000000 */
[----:B------:R-:W-:Y:S01]  /*717a0*/  P2R R7, PR, RZ, 0x40 ;  /* 0x00000040ff077803 */ /* 0x000fe20000000000 */
[----:B------:R-:W-:Y:S01]  /*717b0*/  VIADD R3, R6, UR7 ;  /* 0x0000000706037c36 */ /* 0x000fe20008000000 */
[----:B-1----:R-:W-:Y:S02]  /*717c0*/  ISETP.LT.AND P5, PT, R2, UR10, !P1 ;  /* 0x0000000a02007c0c */ /* 0x002fe4000cfa1270 */
[C---:B------:R-:W-:Y:S01]  /*717d0*/  LEA R2, P4, R0.reuse, UR12, 0x1 ;  /* 0x0000000c00027c11 */ /* 0x040fe2000f8808ff */
[----:B------:R1:W-:Y:S01]  /*717e0*/  STL [R1+0x120], R7 ;  /* 0x0001200701007387 */ /* 0x0003e20000100800 */
[----:B------:R-:W-:Y:S02]  /*717f0*/  VIADD R4, R3, UR7 ;  /* 0x0000000703047c36 */ /* 0x000fe40008000000 */
[----:B------:R-:W-:Y:S02]  /*71800*/  LEA.HI.X.SX32 R0, R0, UR13, 0x1, P4 ;  /* 0x0000000d00007c11 */ /* 0x000fe4000a0f0eff */
[----:B------:R-:W-:-:S04]  /*71810*/  VIADD R72, R4, UR7 ;  /* 0x0000000704487c36 */ /* 0x000fc80008000000 */
[----:B------:R-:W-:-:S04]  /*71820*/  VIADD R69, R72, UR7 ;  /* 0x0000000748457c36 */ /* 0x000fc80008000000 */
[----:B------:R-:W-:Y:S01]  /*71830*/  VIADD R74, R69, UR7 ;  /* 0x00000007454a7c36 */ /* 0x000fe20008000000 */
[----:B01----:R-:W-:Y:S06]  /*71840*/  @!P3 BRA `(.L_x_12) ;  /* 0x000000000010b947 */ /* 0x003fec0003800000 */
[----:B------:R-:W-:-:S06]  /*71850*/  USHF.L.U32 UR48, UR48, 0x1f, URZ ;  /* 0x0000001f30307899 */ /* 0x000fcc00080006ff */
[----:B------:R-:W-:-:S04]  /*71860*/  IMAD.U32 R7, RZ, RZ, UR48 ;  /* 0x00000030ff077e24 */ /* 0x000fc8000f8e00ff */
[----:B------:R-:W0:Y:S02]  /*71870*/  SYNCS.PHASECHK.TRANS64.TRYWAIT P3, [UR8], R7 ;  /* 0x00000007ff0075a7 */ /* 0x000e240008061108 */
[----:B0-----:R-:W-:Y:S05]  /*71880*/  @!P3 BRA `(.L_x_13) ;  /* 0x000000940054b947 */ /* 0x001fea0003800000 */
.L_x_12:
[----:B------:R-:W-:Y:S01]  /*71890*/  BAR.SYNC.DEFER_BLOCKING 0x0 ;  /* 0x0000000000007b1d */ /* 0x000fe20000010000 */
[----:B------:R-:W-:Y:S01]  /*718a0*/  VIADD R68, R74, UR7 ;  /* 0x000000074a447c36 */ /* 0x000fe20008000000 */
[CC--:B------:R-:W-:Y:S02]  /*718b0*/  LEA R82, P3, R5.reuse, R2.reuse, 0x1 ;  /* 0x0000000205527211 */ /* 0x0c0fe400078608ff */
[----:B------:R-:W-:Y:S01]  /*718c0*/  LEA R80, P4, R6, R2, 0x1 ;  /* 0x0000000206507211 */ /* 0x000fe200078808ff */
[----:B------:R-:W-:Y:S01]  /*718d0*/  VIADD R71, R68, UR7 ;  /* 0x0000000744477c36 */ /* 0x000fe20008000000 */
[----:B------:R-:W-:Y:S01]  /*718e0*/  LEA.HI.X.SX32 R83, R5, R0, 0x1, P3 ;  /* 0x0000000005537211 */ /* 0x000fe200018f0eff */
[----:B------:R-:W0:Y:S01]  /*718f0*/  LDCU UR8, c[0x0][0x39c] ;  /* 0x00007380ff0877ac */ /* 0x000e220008000800 */
[----:B------:R-:W2:Y:S01]  /*71900*/  LDL.LU R86, [R1+0x241c] ;  /* 0x00241c0001567983 */ /* 0x000ea20000300800 */
[----:B------:R-:W-:Y:S01]  /*71910*/  LEA R78, P3, R3, R2, 0x1 ;  /* 0x00000002034e7211 */ /* 0x000fe200078608ff */
[----:B------:R-:W-:Y:S01]  /*71920*/  VIADD R73, R71, UR7 ;  /* 0x0000000747497c36 */ /* 0x000fe20008000000 */
[-C--:B------:R-:W-:Y:S01]  /*71930*/  LEA.HI.X.SX32 R81, R6, R0.reuse, 0x1, P4 ;  /* 0x0000000006517211 */ /* 0x080fe200020f0eff */
[----:B------:R-:W1:Y:S01]  /*71940*/  LDCU UR9, c[0x0][0x39c] ;  /* 0x00007380ff0977ac */ /* 0x000e620008000800 */
[----:B------:R-:W-:Y:S01]  /*71950*/  LEA.HI.X.SX32 R79, R3, R0, 0x1, P3 ;  /* 0x00000000034f7211 */ /* 0x000fe200018f0eff */
[----:B------:R-:W-:Y:S01]  /*71960*/  VIADD R3, R73, UR7 ;  /* 0x0000000749037c36 */ /* 0x000fe20008000000 */
[----:B------:R-:W-:-:S02]  /*71970*/  LEA R164, P3, R69, R2, 0x1 ;  /* 0x0000000245a47211 */ /* 0x000fc400078608ff */
[C---:B------:R-:W-:Y:S01]  /*71980*/  LEA R76, P4, R4.reuse, R2, 0x1 ;  /* 0x00000002044c7211 */ /* 0x040fe200078808ff */
[----:B------:R-:W-:Y:S01]  /*71990*/  VIADD R70, R3, UR7 ;  /* 0x0000000703467c36 */ /* 0x000fe20008000000 */
[----:B------:R-:W3:Y:S02]  /*719a0*/  @!P2 SYNCS.CCTL.IV [UR4+0x40000] ;  /* 0x04000000ff00a9b1 */ /* 0x000ee40008000004 */
[----:B---3--:R-:W-:Y:S01]  /*719b0*/  BAR.SYNC.DEFER_BLOCKING 0x0 ;  /* 0x0000000000007b1d */ /* 0x008fe20000010000 */
[-C--:B------:R-:W-:Y:S02]  /*719c0*/  LEA.HI.X.SX32 R165, R69, R0.reuse, 0x1, P3 ;  /* 0x0000000045a57211 */ /* 0x080fe400018f0eff */
[----:B------:R-:W-:-:S03]  /*719d0*/  LEA.HI.X.SX32 R77, R4, R0, 0x1, P4 ;  /* 0x00000000044d7211 */ /* 0x000fc600020f0eff */
[----:B------:R-:W3:Y:S01]  /*719e0*/  @!P2 SYNCS.CCTL.IV [UR4+0x40008] ;  /* 0x04000800ff00a9b1 */ /* 0x000ee20008000004 */
[-C--:B------:R-:W-:Y:S01]  /*719f0*/  LEA R84, P2, R72, R2.reuse, 0x1 ;  /* 0x0000000248547211 */ /* 0x080fe200078408ff */
[----:B------:R-:W4:Y:S01]  /*71a00*/  LDTM.x64 R4, tmem[UR6] ;  /* 0x00000006000479ee */ /* 0x000f220008340000 */
[----:B------:R-:W-:Y:S01]  /*71a10*/  LEA R160, P3, R68, R2, 0x1 ;  /* 0x0000000244a07211 */ /* 0x000fe200078608ff */
[----:B------:R-:W5:Y:S01]  /*71a20*/  LDCU UR4, c[0x0][0x39c] ;  /* 0x00007380ff0477ac */ /* 0x000f620008000800 */
[----:B------:R-:W-:-:S05]  /*71a30*/  LEA.HI.X.SX32 R85, R72, R0, 0x1, P2 ;  /* 0x0000000048557211 */ /* 0x000fca00010f0eff */
[----:B------:R0:W-:Y:S04]  /*71a40*/  STL.64 [R1], R84 ;  /* 0x0000005401007387 */ /* 0x0001e80000100a00 */
[----:B0-----:R-:W3:Y:S04]  /*71a50*/  LDL.LU R85, [R1+0x2418] ;  /* 0x0024180001557983 */ /* 0x001ee80000300800 */
[----:B------:R-:W5:Y:S01]  /*71a60*/  LDL.LU R84, [R1+0x2414] ;  /* 0x0024140001547983 */ /* 0x000f620000300800 */
[----:B------:R-:W-:Y:S01]  /*71a70*/  VIADD R72, R70, UR7 ;  /* 0x0000000746487c36 */ /* 0x000fe20008000000 */
[----:B------:R-:W-:-:S03]  /*71a80*/  LEA R162, P2, R74, R2, 0x1 ;  /* 0x000000024aa27211 */ /* 0x000fc600078408ff */
[----:B------:R-:W-:Y:S01]  /*71a90*/  VIADD R69, R72, UR7 ;  /* 0x0000000748457c36 */ /* 0x000fe20008000000 */
[----:B------:R-:W-:Y:S02]  /*71aa0*/  LEA.HI.X.SX32 R163, R74, R0, 0x1, P2 ;  /* 0x000000004aa37211 */ /* 0x000fe400010f0eff */
[----:B------:R-:W-:Y:S02]  /*71ab0*/  LEA R158, P2, R71, R2, 0x1 ;  /* 0x00000002479e7211 */ /* 0x000fe400078408ff */
[----:B------:R-:W-:Y:S01]  /*71ac0*/  LEA.HI.X.SX32 R161, R68, R0, 0x1, P3 ;  /* 0x0000000044a17211 */ /* 0x000fe200018f0eff */
[----:B------:R-:W-:Y:S01]  /*71ad0*/  VIADD R68, R69, UR7 ;  /* 0x0000000745447c36 */ /* 0x000fe20008000000 */
[----:B------:R-:W-:Y:S02]  /*71ae0*/  LEA R156, P3, R73, R2, 0x1 ;  /* 0x00000002499c7211 */ /* 0x000fe400078608ff */
[----:B------:R-:W-:Y:S01]  /*71af0*/  LEA.HI.X.SX32 R159, R71, R0, 0x1, P2 ;  /* 0x00000000479f7211 */ /* 0x000fe200010f0eff */
[----:B------:R-:W-:Y:S01]  /*71b00*/  VIADD R71, R68, UR7 ;  /* 0x0000000744477c36 */ /* 0x000fe20008000000 */
[----:B------:R-:W-:-:S02]  /*71b10*/  LEA R154, P2, R3, R2, 0x1 ;  /* 0x00000002039a7211 */ /* 0x000fc400078408ff */
        /* <DEDUP_REMOVED lines=10> */
[-C--:B------:R-:W-:Y:S01]  /*71bc0*/  LEA.HI.X.SX32 R149, R69, R0.reuse, 0x1, P3 ;  /* 0x0000000045957211 */ /* 0x080fe200018f0eff */
[----:B------:R-:W-:Y:S01]  /*71bd0*/  VIADD R69, R70, UR7 ;  /* 0x0000000746457c36 */ /* 0x000fe20008000000 */
[----:B------:R-:W-:Y:S02]  /*71be0*/  LEA.HI.X.SX32 R147, R68, R0, 0x1, P2 ;  /* 0x0000000044937211 */ /* 0x000fe400010f0eff */
[-C--:B------:R-:W-:Y:S01]  /*71bf0*/  LEA R142, P2, R3, R2.reuse, 0x1 ;  /* 0x00000002038e7211 */ /* 0x080fe200078408ff */
[----:B------:R-:W-:Y:S01]  /*71c00*/  VIADD R68, R69, UR7 ;  /* 0x0000000745447c36 */ /* 0x000fe20008000000 */
[----:B------:R-:W-:-:S02]  /*71c10*/  LEA R144, P3, R71, R2, 0x1 ;  /* 0x0000000247907211 */ /* 0x000fc400078608ff */
[-C--:B------:R-:W-:Y:S01]  /*71c20*/  LEA.HI.X.SX32 R143, R3, R0.reuse, 0x1, P2 ;  /* 0x00000000038f7211 */ /* 0x080fe200010f0eff */
[----:B------:R-:W-:Y:S01]  /*71c30*/  VIADD R3, R68, UR7 ;  /* 0x0000000744037c36 */ /* 0x000fe20008000000 */
[----:B------:R-:W-:Y:S01]  /*71c40*/  STL [R1+0x2810], R164 ;  /* 0x002810a401007387 */ /* 0x000fe20000100800 */
[----:B------:R-:W-:Y:S02]  /*71c50*/  LEA.HI.X.SX32 R145, R71, R0, 0x1, P3 ;  /* 0x0000000047917211 */ /* 0x000fe400018f0eff */
[-C--:B------:R-:W-:Y:S01]  /*71c60*/  LEA R140, P3, R70, R2.reuse, 0x1 ;  /* 0x00000002468c7211 */ /* 0x080fe200078608ff */
[----:B------:R-:W-:Y:S01]  /*71c70*/  STL [R1+0x280c], R165 ;  /* 0x00280ca501007387 */ /* 0x000fe20000100800 */
[-C--:B------:R-:W-:Y:S01]  /*71c80*/  LEA R136, P4, R68, R2.reuse, 0x1 ;  /* 0x0000000244887211 */ /* 0x080fe200078808ff */
[----:B------:R-:W-:Y:S02]  /*71c90*/  VIADD R75, R3, UR7 ;  /* 0x00000007034b7c36 */ /* 0x000fe40008000000 */
[----:B------:R-:W-:Y:S01]  /*71ca0*/  STL [R1+0x2808], R160 ;  /* 0x002808a001007387 */ /* 0x000fe20000100800 */
[----:B------:R-:W-:-:S03]  /*71cb0*/  LEA R138, P2, R69, R2, 0x1 ;  /* 0x00000002458a7211 */ /* 0x000fc600078408ff */
[----:B------:R-:W-:Y:S01]  /*71cc0*/  STL [R1+0x2804], R161 ;  /* 0x002804a101007387 */ /* 0x000fe20000100800 */
[----:B------:R-:W-:-:S03]  /*71cd0*/  LEA.HI.X.SX32 R141, R70, R0, 0x1, P3 ;  /* 0x00000000468d7211 */ /* 0x000fc600018f0eff */
[----:B------:R-:W-:Y:S01]  /*71ce0*/  STL [R1+0x2800], R159 ;  /* 0x0028009f01007387 */ /* 0x000fe20000100800 */
[----:B------:R-:W-:Y:S02]  /*71cf0*/  LEA R134, P3, R3, R2, 0x1 ;  /* 0x0000000203867211 */ /* 0x000fe400078608ff */
[----:B------:R-:W-:Y:S01]  /*71d00*/  LEA.HI.X.SX32 R137, R68, R0, 0x1, P4 ;  /* 0x0000000044897211 */ /* 0x000fe200020f0eff */
[----:B------:R-:W-:Y:S01]  /*71d10*/  STL [R1+0x27fc], R157 ;  /* 0x0027fc9d01007387 */ /* 0x000fe20000100800 */
[----:B------:R-:W-:-:S03]  /*71d20*/  LEA R132, P4, R75, R2, 0x1 ;  /* 0x000000024b847211 */ /* 0x000fc600078808ff */
[----:B------:R-:W-:Y:S01]  /*71d30*/  STL [R1+0x27f8], R153 ;  /* 0x0027f89901007387 */ /* 0x000fe20000100800 */
[----:B------:R-:W-:-:S03]  /*71d40*/  LEA.HI.X.SX32 R139, R69, R0, 0x1, P2 ;  /* 0x00000000458b7211 */ /* 0x000fc600010f0eff */
[----:B------:R-:W-:Y:S01]  /*71d50*/  STL [R1+0x27f4], R151 ;  /* 0x0027f49701007387 */ /* 0x000fe20000100800 */
[----:B------:R-:W-:-:S03]  /*71d60*/  LEA.HI.X.SX32 R135, R3, R0, 0x1, P3 ;  /* 0x0000000003877211 */ /* 0x000fc600018f0eff */
[----:B------:R-:W-:Y:S01]  /*71d70*/  STL [R1+0x27f0], R149 ;  /* 0x0027f09501007387 */ /* 0x000fe20000100800 */
[----:B------:R-:W-:-:S03]  /*71d80*/  LEA.HI.X.SX32 R133, R75, R0, 0x1, P4 ;  /* 0x000000004b857211 */ /* 0x000fc600020f0eff */
[----:B------:R-:W-:Y:S01]  /*71d90*/  STL [R1+0x27ec], R147 ;  /* 0x0027ec9301007387 */ /* 0x000fe20000100800 */
[----:B----4-:R-:W-:-:S03]  /*71da0*/  F2FP.F16.F32.PACK_AB R71, R67, R66 ;  /* 0x000000424347723e */ /* 0x010fc600000000ff */
[----:B------:R-:W-:Y:S01]  /*71db0*/  STL [R1+0x27e8], R145 ;  /* 0x0027e89101007387 */ /* 0x000fe20000100800 */
[----:B------:R-:W-:-:S03]  /*71dc0*/  F2FP.F16.F32.PACK_AB R70, R65, R64 ;  /* 0x000000404146723e */ /* 0x000fc600000000ff */
[----:B------:R-:W-:Y:S01]  /*71dd0*/  STL [R1+0x27e4], R143 ;  /* 0x0027e48f01007387 */ /* 0x000fe20000100800 */
[----:B------:R-:W-:-:S03]  /*71de0*/  F2FP.F16.F32.PACK_AB R69, R63, R62 ;  /* 0x0000003e3f45723e */ /* 0x000fc600000000ff */
[----:B------:R-:W-:Y:S01]  /*71df0*/  STL [R1+0x27e0], R141 ;  /* 0x0027e08d01007387 */ /* 0x000fe20000100800 */
[----:B------:R-:W-:-:S03]  /*71e00*/  F2FP.F16.F32.PACK_AB R68, R61, R60 ;  /* 0x0000003c3d44723e */ /* 0x000fc600000000ff */
[----:B------:R-:W-:Y:S01]  /*71e10*/  STL [R1+0x27dc], R139 ;  /* 0x0027dc8b01007387 */ /* 0x000fe20000100800 */
[----:B------:R-:W-:-:S03]  /*71e20*/  F2FP.F16.F32.PACK_AB R66, R59, R58 ;  /* 0x0000003a3b42723e */ /* 0x000fc600000000ff */
[----:B------:R-:W-:Y:S04]  /*71e30*/  STL [R1+0x27d8], R137 ;  /* 0x0027d88901007387 */ /* 0x000fe80000100800 */
[----:B------:R-:W-:Y:S04]  /*71e40*/  STL [R1+0x27d4], R135 ;  /* 0x0027d48701007387 */ /* 0x000fe80000100800 */
[----:B------:R-:W-:Y:S04]  /*71e50*/  STL [R1+0x27d0], R133 ;  /* 0x0027d08501007387 */ /* 0x000fe80000100800 */
[----:B------:R-:W-:Y:S04]  /*71e60*/  STL [R1+0x118], R71 ;  /* 0x0001184701007387 */ /* 0x000fe80000100800 */
[----:B------:R-:W-:Y:S01]  /*71e70*/  STL [R1+0x10c], R70 ;  /* 0x00010c4601007387 */ /* 0x000fe20000100800 */
[----:B------:R-:W-:-:S03]  /*71e80*/  IMAD.MOV.U32 R64, RZ, RZ, R82 ;  /* 0x000000ffff407224 */ /* 0x000fc600078e0052 */
[----:B------:R-:W-:Y:S01]  /*71e90*/  STL [R1+0x104], R69 ;  /* 0x0001044501007387 */ /* 0x000fe20000100800 */
[----:B------:R-:W-:-:S03]  /*71ea0*/  IMAD.MOV.U32 R65, RZ, RZ, R83 ;  /* 0x000000ffff417224 */ /* 0x000fc600078e0053 */
[----:B------:R-:W-:Y:S01]  /*71eb0*/  STL [R1+0x100], R68 ;  /* 0x0001004401007387 */ /* 0x000fe20000100800 */
[----:B------:R-:W-:Y:S02]  /*71ec0*/  IMAD.MOV.U32 R62, RZ, RZ, R80 ;  /* 0x000000ffff3e7224 */ /* 0x000fe400078e0050 */
[----:B------:R-:W-:Y:S01]  /*71ed0*/  IMAD.MOV.U32 R63, RZ, RZ, R81 ;  /* 0x000000ffff3f7224 */ /* 0x000fe200078e0051 */
[----:B------:R0:W-:Y:S01]  /*71ee0*/  STL [R1+0xf4], R66 ;  /* 0x0000f44201007387 */ /* 0x0001e20000100800 */
[----:B------:R-:W-:Y:S02]  /*71ef0*/  IMAD.MOV.U32 R60, RZ, RZ, R78 ;  /* 0x000000ffff3c7224 */ /* 0x000fe400078e004e */
[----:B------:R-:W-:Y:S02]  /*71f00*/  IMAD.MOV.U32 R61, RZ, RZ, R79 ;  /* 0x000000ffff3d7224 */ /* 0x000fe400078e004f */
[----:B------:R-:W-:Y:S02]  /*71f10*/  IMAD.MOV.U32 R58, RZ, RZ, R76 ;  /* 0x000000ffff3a7224 */ /* 0x000fe400078e004c */
[----:B------:R-:W-:-:S02]  /*71f20*/  IMAD.MOV.U32 R59, RZ, RZ, R77 ;  /* 0x000000ffff3b7224 */ /* 0x000fc400078e004d */
[----:B0-----:R-:W-:Y:S01]  /*71f30*/  IMAD.MOV.U32 R66, RZ, RZ, R75 ;  /* 0x000000ffff427224 */ /* 0x001fe200078e004b */
[----:B------:R-:W-:Y:S02]  /*71f40*/  F2FP.F16.F32.PACK_AB R57, R57, R56 ;  /* 0x000000383939723e */ /* 0x000fe400000000ff */
[----:B------:R-:W-:Y:S02]  /*71f50*/  F2FP.F16.F32.PACK_AB R56, R55, R54 ;  /* 0x000000363738723e */ /* 0x000fe400000000ff */
[----:B------:R-:W-:Y:S02]  /*71f60*/  F2FP.F16.F32.PACK_AB R55, R53, R52 ;  /* 0x000000343537723e */ /* 0x000fe400000000ff */
[----:B------:R-:W-:Y:S01]  /*71f70*/  F2FP.F16.F32.PACK_AB R54, R51, R50 ;  /* 0x000000323336723e */ /* 0x000fe200000000ff */
[----:B------:R-:W-:Y:S01]  /*71f80*/  STL [R1+0xec], R57 ;  /* 0x0000ec3901007387 */ /* 0x000fe20000100800 */
[----:B------:R-:W-:Y:S02]  /*71f90*/  F2FP.F16.F32.PACK_AB R53, R49, R48 ;  /* 0x000000303135723e */ /* 0x000fe400000000ff */
[----:B------:R-:W-:Y:S01]  /*71fa0*/  F2FP.F16.F32.PACK_AB R52, R47, R46 ;  /* 0x0000002e2f34723e */ /* 0x000fe200000000ff */
[----:B------:R-:W-:Y:S01]  /*71fb0*/  STL [R1+0xe8], R56 ;  /* 0x0000e83801007387 */ /* 0x000fe20000100800 */
[----:B------:R-:W-:-:S02]  /*71fc0*/  F2FP.F16.F32.PACK_AB R51, R45, R44 ;  /* 0x0000002c2d33723e */ /* 0x000fc400000000ff */
[----:B------:R-:W-:Y:S01]  /*71fd0*/  F2FP.F16.F32.PACK_AB R50, R43, R42 ;  /* 0x0000002a2b32723e */ /* 0x000fe200000000ff */
[----:B------:R-:W-:Y:S01]  /*71fe0*/  STL [R1+0xdc], R55 ;  /* 0x0000dc3701007387 */ /* 0x000fe20000100800 */
[----:B------:R-:W-:Y:S02]  /*71ff0*/  F2FP.F16.F32.PACK_AB R49, R41, R40 ;  /* 0x000000282931723e */ /* 0x000fe400000000ff */
[----:B------:R-:W-:Y:S01]  /*72000*/  F2FP.F16.F32.PACK_AB R48, R39, R38 ;  /* 0x000000262730723e */ /* 0x000fe200000000ff */
        /* <DEDUP_REMOVED lines=19> */
[----:B--2---:R-:W-:-:S03]  /*72140*/  ISETP.LT.AND P2, PT, R86, UR11, !P1 ;  /* 0x0000000b56007c0c */ /* 0x004fc6000cf41270 */
[----:B------:R-:W-:Y:S01]  /*72150*/  STL [R1+0x88], R42 ;  /* 0x0000882a01007387 */ /* 0x000fe20000100800 */
[----:B------:R-:W-:-:S03]  /*72160*/  F2FP.F16.F32.PACK_AB R40, R23, R22 ;  /* 0x000000161728723e */ /* 0x000fc600000000ff */
[----:B------:R-:W-:Y:S01]  /*72170*/  STL [R1+0x80], R41 ;  /* 0x0000802901007387 */ /* 0x000fe20000100800 */
[----:B------:R-:W-:Y:S02]  /*72180*/  F2FP.F16.F32.PACK_AB R39, R21, R20 ;  /* 0x000000141527723e */ /* 0x000fe400000000ff */
[----:B------:R-:W-:Y:S02]  /*72190*/  F2FP.F16.F32.PACK_AB R38, R19, R18 ;  /* 0x000000121326723e */ /* 0x000fe400000000ff */
[----:B------:R-:W-:Y:S02]  /*721a0*/  F2FP.F16.F32.PACK_AB R37, R17, R16 ;  /* 0x000000101125723e */ /* 0x000fe400000000ff */
[----:B------:R-:W-:Y:S02]  /*721b0*/  F2FP.F16.F32.PACK_AB R36, R15, R14 ;  /* 0x0000000e0f24723e */ /* 0x000fe400000000ff */
[----:B------:R-:W-:Y:S02]  /*721c0*/  F2FP.F16.F32.PACK_AB R35, R13, R12 ;  /* 0x0000000c0d23723e */ /* 0x000fe400000000ff */
[----:B------:R-:W-:-:S02]  /*721d0*/  F2FP.F16.F32.PACK_AB R34, R11, R10 ;  /* 0x0000000a0b22723e */ /* 0x000fc400000000ff */
[----:B------:R-:W-:Y:S02]  /*721e0*/  F2FP.F16.F32.PACK_AB R33, R9, R8 ;  /* 0x000000080921723e */ /* 0x000fe400000000ff */
[----:B------:R-:W-:Y:S02]  /*721f0*/  F2FP.F16.F32.PACK_AB R32, R7, R6 ;  /* 0x000000060720723e */ /* 0x000fe400000000ff */
[----:B---3--:R-:W-:Y:S02]  /*72200*/  ISETP.LT.AND P3, PT, R85, UR16, !P1 ;  /* 0x0000001055007c0c */ /* 0x008fe4000cf61270 */
[----:B-----5:R-:W-:Y:S02]  /*72210*/  ISETP.LT.AND P4, PT, R84, UR14, !P1 ;  /* 0x0000000e54007c0c */ /* 0x020fe4000cf81270 */
[----:B------:R-:W0:Y:S01]  /*72220*/  LDTM.x64 R68, tmem[UR6+0x40] ;  /* 0x00004006004479ee */ /* 0x000e220008340000 */
[----:B------:R-:W-:Y:S02]  /*72230*/  F2FP.F16.F32.PACK_AB R31, R5, R4 ;  /* 0x00000004051f723e */ /* 0x000fe400000000ff */
[----:B0-----:R-:W-:-:S02]  /*72240*/  F2FP.F16.F32.PACK_AB R30, R131, R130 ;  /* 0x00000082831e723e */ /* 0x001fc400000000ff */
        /* <DEDUP_REMOVED lines=39> */
[C---:B------:R-:W-:Y:S02]  /*724c0*/  PRMT R11, R32.reuse, 0x7610, R11 ;  /* 0x00007610200b7816 */ /* 0x040fe4000000000b */
[----:B------:R-:W-:Y:S01]  /*724d0*/  PRMT R8, R32, 0x7632, R8 ;  /* 0x0000763220087816 */ /* 0x000fe20000000008 */
[----:B------:R-:W-:Y:S01]  /*724e0*/  STL [R1+0x84], R10 ;  /* 0x0000840a01007387 */ /* 0x000fe20000100800 */
[C---:B------:R-:W-:Y:S02]  /*724f0*/  PRMT R17, R31.reuse, 0x7610, R17 ;  /* 0x000076101f117816 */ /* 0x040fe40000000011 */
[----:B------:R-:W-:Y:S01]  /*72500*/  PRMT R14, R31, 0x7632, R14 ;  /* 0x000076321f0e7816 */ /* 0x000fe2000000000e */
[----:B------:R-:W-:Y:S01]  /*72510*/  STL [R1+0x54], R9 ;  /* 0x0000540901007387 */ /* 0x000fe20000100800 */
[----:B------:R-:W-:-:S03]  /*72520*/  F2FP.F16.F32.PACK_AB R4, R87, R86 ;  /* 0x000000565704723e */ /* 0x000fc600000000ff */
[----:B------:R-:W-:Y:S01]  /*72530*/  STL [R1+0x50], R7 ;  /* 0x0000500701007387 */ /* 0x000fe20000100800 */
[----:B------:R-:W-:-:S03]  /*72540*/  PRMT R135, R40, 0x7610, R135 ;  /* 0x0000761028877816 */ /* 0x000fc60000000087 */
[----:B------:R-:W-:Y:S01]  /*72550*/  STL [R1+0x4c], R6 ;  /* 0x00004c0601007387 */ /* 0x000fe20000100800 */
[----:B------:R-:W-:Y:S01]  /*72560*/  PRMT R133, R40, 0x7632, R133 ;  /* 0x0000763228857816 */ /* 0x000fe20000000085 */
[----:B------:R-:W-:Y:S02]  /*72570*/  IMAD.MOV.U32 R115, RZ, RZ, R66 ;  /* 0x000000ffff737224 */ /* 0x000fe400078e0042 */
[----:B------:R-:W-:Y:S01]  /*72580*/  STL [R1+0x48], R5 ;  /* 0x0000480501007387 */ /* 0x000fe20000100800 */
[C---:B------:R-:W-:Y:S01]  /*72590*/  PRMT R139, R39.reuse, 0x7610, R139 ;  /* 0x00007610278b7816 */ /* 0x040fe2000000008b */
[----:B------:R-:W-:Y:S01]  /*725a0*/  IMAD.MOV.U32 R110, RZ, RZ, R58 ;  /* 0x000000ffff6e7224 */ /* 0x000fe200078e003a */
[----:B------:R-:W-:Y:S01]  /*725b0*/  PRMT R137, R39, 0x7632, R137 ;  /* 0x0000763227897816 */ /* 0x000fe20000000089 */
[----:B------:R-:W-:Y:S01]  /*725c0*/  STL [R1+0x40], R67 ;  /* 0x0000404301007387 */ /* 0x000fe20000100800 */
[C---:B------:R-:W-:Y:S01]  /*725d0*/  PRMT R143, R38.reuse, 0x7610, R143 ;  /* 0x00007610268f7816 */ /* 0x040fe2000000008f */
[----:B------:R-:W-:Y:S01]  /*725e0*/  IMAD.MOV.U32 R111, RZ, RZ, R59 ;  /* 0x000000ffff6f7224 */ /* 0x000fe200078e003b */
[----:B------:R-:W-:Y:S01]  /*725f0*/  PRMT R141, R38, 0x7632, R141 ;  /* 0x00007632268d7816 */ /* 0x000fe2000000008d */
[----:B------:R-:W-:Y:S01]  /*72600*/  IMAD.MOV.U32 R104, RZ, RZ, R60 ;  /* 0x000000ffff687224 */ /* 0x000fe200078e003c */
        /* <DEDUP_REMOVED lines=11> */
[----:B------:R0:W-:Y:S01]  /*726c0*/  STL [R1+0x44], R4 ;  /* 0x0000440401007387 */ /* 0x0001e20000100800 */
[----:B------:R-:W-:-:S02]  /*726d0*/  PRMT R161, R34, 0x7610, R161 ;  /* 0x0000761022a17816 */ /* 0x000fc400000000a1 */
[----:B------:R-:W-:Y:S02]  /*726e0*/  PRMT R159, R34, 0x7632, R159 ;  /* 0x00007632229f7816 */ /* 0x000fe4000000009f */
[C---:B------:R-:W-:Y:S02]  /*726f0*/  PRMT R165, R33.reuse, 0x7610, R165 ;  /* 0x0000761021a57816 */ /* 0x040fe400000000a5 */
[----:B------:R-:W-:Y:S02]  /*72700*/  PRMT R160, R33, 0x7632, R160 ;  /* 0x0000763221a07816 */ /* 0x000fe400000000a0 */
[----:B------:R-:W-:Y:S02]  /*72710*/  PRMT R106, R17, 0x7610, R106 ;  /* 0x00007610116a7816 */ /* 0x000fe4000000006a */
[----:B------:R-:W-:Y:S02]  /*72720*/  PRMT R102, R14, 0x7610, R102 ;  /* 0x000076100e667816 */ /* 0x000fe40000000066 */
[----:B------:R-:W-:-:S02]  /*72730*/  PRMT R98, R11, 0x7610, R98 ;  /* 0x000076100b627816 */ /* 0x000fc40000000062 */
[----:B------:R-:W-:Y:S02]  /*72740*/  PRMT R94, R8, 0x7610, R94 ;  /* 0x00007610085e7816 */ /* 0x000fe4000000005e */
[----:B0-----:R-:W0:Y:S01]  /*72750*/  LDTM.x64 R4, tmem[UR6+0x80] ;  /* 0x00008006000479ee */ /* 0x001e220008340000 */
[----:B------:R-:W-:Y:S02]  /*72760*/  F2FP.F16.F32.PACK_AB R164, R83, R82 ;  /* 0x0000005253a4723e */ /* 0x000fe400000000ff */
[----:B------:R-:W-:Y:S02]  /*72770*/  F2FP.F16.F32.PACK_AB R92, R81, R80 ;  /* 0x00000050515c723e */ /* 0x000fe400000000ff */
[----:B------:R-:W-:Y:S01]  /*72780*/  F2FP.F16.F32.PACK_AB R91, R79, R78 ;  /* 0x0000004e4f5b723e */ /* 0x000fe200000000ff */
[----:B------:R2:W-:Y:S01]  /*72790*/  STL [R1+0x3c], R164 ;  /* 0x00003ca401007387 */ /* 0x0005e20000100800 */
[----:B------:R-:W-:Y:S02]  /*727a0*/  F2FP.F16.F32.PACK_AB R90, R77, R76 ;  /* 0x0000004c4d5a723e */ /* 0x000fe400000000ff */
[----:B------:R-:W-:Y:S01]  /*727b0*/  F2FP.F16.F32.PACK_AB R89, R75, R74 ;  /* 0x0000004a4b59723e */ /* 0x000fe200000000ff */
[----:B--2---:R-:W2:Y:S04]  /*727c0*/  LDL.LU R164, [R1+0x2810] ;  /* 0x0028100001a47983 */ /* 0x004ea80000300800 */
[----:B------:R-:W-:Y:S04]  /*727d0*/  STL [R1+0x34], R92 ;  /* 0x0000345c01007387 */ /* 0x000fe80000100800 */
[----:B------:R-:W-:Y:S04]  /*727e0*/  STL [R1+0x30], R91 ;  /* 0x0000305b01007387 */ /* 0x000fe80000100800 */
[----:B------:R-:W-:Y:S04]  /*727f0*/  STL [R1+0x2c], R90 ;  /* 0x00002c5a01007387 */ /* 0x000fe80000100800 */
[----:B------:R3:W-:Y:S01]  /*72800*/  STL [R1+0x28], R89 ;  /* 0x0000285901007387 */ /* 0x0007e20000100800 */
[----:B------:R-:W-:-:S02]  /*72810*/  PRMT R114, R106, 0x7610, R114 ;  /* 0x000076106a727816 */ /* 0x000fc40000000072 */
[----:B------:R-:W-:Y:S02]  /*72820*/  PRMT R109, R102, 0x7610, R109 ;  /* 0x00007610666d7816 */ /* 0x000fe4000000006d */
[----:B------:R-:W-:Y:S01]  /*72830*/  PRMT R88, R114, 0x7610, R88 ;  /* 0x0000761072587816 */ /* 0x000fe20000000058 */
[----:B---3--:R-:W3:Y:S01]  /*72840*/  LDL.LU R89, [R1+0x2470] ;  /* 0x0024700001597983 */ /* 0x008ee20000300800 */
[----:B------:R-:W-:Y:S02]  /*72850*/  PRMT R112, R98, 0x7610, R112 ;  /* 0x0000761062707816 */ /* 0x000fe40000000070 */
[----:B------:R-:W-:Y:S02]  /*72860*/  F2FP.F16.F32.PACK_AB R131, R73, R72 ;  /* 0x000000484983723e */ /* 0x000fe400000000ff */
[----:B------:R-:W-:Y:S02]  /*72870*/  F2FP.F16.F32.PACK_AB R130, R71, R70 ;  /* 0x000000464782723e */ /* 0x000fe400000000ff */
[----:B------:R-:W-:-:S02]  /*72880*/  F2FP.F16.F32.PACK_AB R129, R69, R68 ;  /* 0x000000444581723e */ /* 0x000fc400000000ff */
[----:B------:R-:W-:Y:S02]  /*72890*/  PRMT R116, R94, 0x7610, R116 ;  /* 0x000076105e747816 */ /* 0x000fe40000000074 */
[----:B0-----:R-:W-:Y:S01]  /*728a0*/  F2FP.F16.F32.PACK_AB R128, R67, R66 ;  /* 0x000000424380723e */ /* 0x001fe200000000ff */
[----:B------:R-:W4:Y:S01]  /*728b0*/  LDL.LU R94, [R1+0x2474] ;  /* 0x00247400015e7983 */ /* 0x000f220000300800 */
[----:B------:R-:W-:Y:S02]  /*728c0*/  F2FP.F16.F32.PACK_AB R127, R65, R64 ;  /* 0x00000040417f723e */ /* 0x000fe400000000ff */
[----:B------:R-:W-:Y:S02]  /*728d0*/  F2FP.F16.F32.PACK_AB R126, R63, R62 ;  /* 0x0000003e3f7e723e */ /* 0x000fe400000000ff */
[----:B------:R-:W-:Y:S02]  /*728e0*/  F2FP.F16.F32.PACK_AB R125, R61, R60 ;  /* 0x0000003c3d7d723e */ /* 0x000fe400000000ff */
[----:B------:R-:W-:-:S02]  /*728f0*/  F2FP.F16.F32.PACK_AB R124, R59, R58 ;  /* 0x0000003a3b7c723e */ /* 0x000fc400000000ff */
        /* <DEDUP_REMOVED lines=27> */
[----:B------:R-:W0:Y:S01]  /*72ab0*/  LDTM.x64 R4, tmem[UR6+0xc0] ;  /* 0x0000c006000479ee */ /* 0x000e220008340000 */
[----:B------:R-:W-:Y:S01]  /*72ac0*/  NOP ;  /* 0x0000000000007918 */ /* 0x000fe20000000000 */
[----:B------:R-:W-:Y:S01]  /*72ad0*/  PRMT R93, R109, 0x7610, R93 ;  /* 0x000076106d5d7816 */ /* 0x000fe2000000005d */
[----:B------:R5:W-:Y:S01]  /*72ae0*/  @P0 STG.E.U16 desc[UR20][R96.64], R88 ;  /* 0x0000005860000986 */ /* 0x000be2000c101514 */
[----:B------:R-:W-:Y:S01]  /*72af0*/  PRMT R95, R112, 0x7610, R95 ;  /* 0x00007610705f7816 */ /* 0x000fe2000000005f */
[----:B------:R-:W-:Y:S01]  /*72b00*/  VIADD R92, R115, UR7 ;  /* 0x00000007735c7c36 */ /* 0x000fe20008000000 */
[----:B------:R-:W-:Y:S01]  /*72b10*/  PRMT R99, R116, 0x7610, R99 ;  /* 0x0000761074637816 */ /* 0x000fe20000000063 */
[----:B------:R1:W-:Y:S01]  /*72b20*/  @P5 STG.E.U16 desc[UR20][R100.64], R93 ;  /* 0x0000005d64005986 */ /* 0x0003e2000c101514 */
[----:B------:R-:W-:Y:S01]  /*72b30*/  PRMT R103, R165, 0x7610, R103 ;  /* 0x00007610a5677816 */ /* 0x000fe20000000067 */
[----:B------:R-:W0:Y:S02]  /*72b40*/  LDCU UR6, c[0x0][0x39c] ;  /* 0x00007380ff0677ac */ /* 0x000e240008000800 */
[----:B------:R0:W-:Y:S04]  /*72b50*/  @P2 STG.E.U16 desc[UR20][R104.64], R95 ;  /* 0x0000005f68002986 */ /* 0x0001e8000c101514 */
[----:B-----5:R-:W5:Y:S04]  /*72b60*/  LDL.LU R96, [R1+0x2478] ;  /* 0x0024780001607983 */ /* 0x020f680000300800 */
[----:B------:R-:W2:Y:S04]  /*72b70*/  LDL.LU.64 R114, [R1] ;  /* 0x0000000001727983 */ /* 0x000ea80000300a00 */
[----:B-1----:R-:W5:Y:S04]  /*72b80*/  LDL.LU R100, [R1+0x247c] ;  /* 0x00247c0001647983 */ /* 0x002f680000300800 */
[----:B0-----:R-:W5:Y:S04]  /*72b90*/  LDL.LU R104, [R1+0x2480] ;  /* 0x0024800001687983 */ /* 0x001f680000300800 */
[----:B------:R0:W-:Y:S04]  /*72ba0*/  @P3 STG.E.U16 desc[UR20][R110.64], R99 ;  /* 0x000000636e003986 */ /* 0x0001e8000c101514 */
[----:B0-----:R-:W5:Y:S04]  /*72bb0*/  LDL.LU R110, [R1+0x2484] ;  /* 0x00248400016e7983 */ /* 0x001f680000300800 */
[----:B------:R-:W5:Y:S04]  /*72bc0*/  LDL.LU R165, [R1+0x280c] ;  /* 0x00280c0001a57983 */ /* 0x000f680000300800 */
[----:B------:R-:W5:Y:S01]  /*72bd0*/  LDL.LU R109, [R1+0x2488] ;  /* 0x00248800016d7983 */ /* 0x000f620000300800 */
[----:B------:R-:W-:-:S02]  /*72be0*/  PRMT R107, R160, 0x7610, R107 ;  /* 0x00007610a06b7816 */ /* 0x000fc4000000006b */
[----:B------:R-:W-:Y:S01]  /*72bf0*/  PRMT R108, R161, 0x7610, R108 ;  /* 0x00007610a16c7816 */ /* 0x000fe2000000006c */
[----:B------:R-:W5:Y:S01]  /*72c00*/  LDL.LU R160, [R1+0x2808] ;  /* 0x0028080001a07983 */ /* 0x000f620000300800 */
[----:B------:R-:W-:Y:S02]  /*72c10*/  PRMT R113, R159, 0x7610, R113 ;  /* 0x000076109f717816 */ /* 0x000fe40000000071 */
[----:B---3--:R-:W-:Y:S01]  /*72c20*/  ISETP.LT.AND P0, PT, R89, UR4, !P1 ;  /* 0x0000000459007c0c */ /* 0x008fe2000cf01270 */
[----:B------:R-:W4:Y:S02]  /*72c30*/  LDCU UR4, c[0x0][0x39c] ;  /* 0x00007380ff0477ac */ /* 0x000f240008000800 */
[----:B----4-:R-:W-:Y:S01]  /*72c40*/  ISETP.LT.AND P5, PT, R94, UR4, !P1 ;  /* 0x000000045e007c0c */ /* 0x010fe2000cfa1270 */
[----:B------:R-:W0:Y:S01]  /*72c50*/  LDCU UR4, c[0x0][0x39c] ;  /* 0x00007380ff0477ac */ /* 0x000e220008000800 */
[----:B--2---:R1:W-:Y:S04]  /*72c60*/  @P4 STG.E.U16 desc[UR20][R114.64], R103 ;  /* 0x0000006772004986 */ /* 0x0043e8000c101514 */
[----:B-1----:R-:W2:Y:S04]  /*72c70*/  LDL.LU R114, [R1+0x248c] ;  /* 0x00248c0001727983 */ /* 0x002ea80000300800 */
[----:B------:R-:W3:Y:S04]  /*72c80*/  LDL.LU R161, [R1+0x2804] ;  /* 0x0028040001a17983 */ /* 0x000ee80000300800 */
[----:B-----5:R1:W-:Y:S04]  /*72c90*/  @P0 STG.E.U16 desc[UR20][R164.64], R107 ;  /* 0x0000006ba4000986 */ /* 0x0203e8000c101514 */
[----:B-1----:R-:W4:Y:S04]  /*72ca0*/  LDL.LU R165, [R1+0x2490] ;  /* 0x0024900001a57983 */ /* 0x002f280000300800 */
[----:B------:R-:W5:Y:S04]  /*72cb0*/  LDL.LU R159, [R1+0x2800] ;  /* 0x00280000019f7983 */ /* 0x000f680000300800 */
[----:B------:R1:W-:Y:S04]  /*72cc0*/  @P5 STG.E.U16 desc[UR20][R162.64], R108 ;  /* 0x0000006ca2005986 */ /* 0x0003e8000c101514 */
[----:B-1----:R-:W4:Y:S01]  /*72cd0*/  LDL.LU R162, [R1+0x120] ;  /* 0x0001200001a27983 */ /* 0x002f220000300800 */
[----:B0-----:R-:W-:Y:S01]  /*72ce0*/  ISETP.LT.AND P2, PT, R96, UR4, !P1 ;  /* 0x0000000460007c0c */ /* 0x001fe2000cf41270 */
[----:B------:R-:W0:Y:S01]  /*72cf0*/  LDCU UR4, c[0x0][0x39c] ;  /* 0x00007380ff0477ac */ /* 0x000e220008000800 */
[C---:B------:R-:W-:Y:S01]  /*72d00*/  LEA R90, P6, R92.reuse, R2, 0x1 ;  /* 0x000000025c5a7211 */ /* 0x040fe200078c08ff */
[----:B------:R-:W4:Y:S03]  /*72d10*/  LDL.LU R164, [R1+0x2494] ;  /* 0x0024940001a47983 */ /* 0x000f260000300800 */
[C---:B------:R-:W-:Y:S01]  /*72d20*/  LEA.HI.X.SX32 R91, R92.reuse, R0, 0x1, P6 ;  /* 0x000000005c5b7211 */ /* 0x040fe200030f0eff */
[----:B------:R-:W-:Y:S01]  /*72d30*/  VIADD R92, R92, UR7 ;  /* 0x000000075c5c7c36 */ /* 0x000fe20008000000 */
[----:B------:R-:W4:Y:S01]  /*72d40*/  LDL.LU R163, [R1+0x2498] ;  /* 0x0024980001a37983 */ /* 0x000f220000300800 */
[----:B------:R-:W-:-:S02]  /*72d50*/  PRMT R117, R157, 0x7610, R117 ;  /* 0x000076109d757816 */ /* 0x000fc40000000075 */
[C---:B------:R-:W-:Y:S01]  /*72d60*/  VIADD R94, R92.reuse, UR7 ;  /* 0x000000075c5e7c36 */ /* 0x040fe20008000000 */
[C---:B------:R-:W-:Y:S01]  /*72d70*/  LEA R88, P6, R92.reuse, R2, 0x1 ;  /* 0x000000025c587211 */ /* 0x040fe200078c08ff */
[----:B------:R-:W4:Y:S03]  /*72d80*/  LDL.LU R157, [R1+0x27fc] ;  /* 0x0027fc00019d7983 */ /* 0x000f260000300800 */
[----:B------:R-:W-:Y:S02]  /*72d90*/  LEA.HI.X.SX32 R89, R92, R0, 0x1, P6 ;  /* 0x000000005c597211 */ /* 0x000fe400030f0eff */
[----:B------:R-:W-:Y:S02]  /*72da0*/  LEA R92, P6, R94, R2, 0x1 ;  /* 0x000000025e5c7211 */ /* 0x000fe400078c08ff */
[----:B0-----:R-:W-:Y:S01]  /*72db0*/  ISETP.LT.AND P3, PT, R100, UR4, !P1 ;  /* 0x0000000464007c0c */ /* 0x001fe2000cf61270 */
[----:B------:R-:W0:Y:S01]  /*72dc0*/  LDCU UR4, c[0x0][0x39c] ;  /* 0x00007380ff0477ac */ /* 0x000e220008000800 */
[C---:B------:R-:W-:Y:S01]  /*72dd0*/  LEA.HI.X.SX32 R93, R94.reuse, R0, 0x1, P6 ;  /* 0x000000005e5d7211 */ /* 0x040fe200030f0eff */
[----:B------:R-:W-:-:S04]  /*72de0*/  VIADD R94, R94, UR7 ;  /* 0x000000075e5e7c36 */ /* 0x000fc80008000000 */
[C---:B------:R-:W-:Y:S01]  /*72df0*/  VIADD R98, R94.reuse, UR7 ;  /* 0x000000075e627c36 */ /* 0x040fe20008000000 */
[----:B------:R-:W-:-:S04]  /*72e00*/  LEA R96, P6, R94, R2, 0x1 ;  /* 0x000000025e607211 */ /* 0x000fc800078c08ff */
[----:B------:R-:W-:Y:S02]  /*72e10*/  LEA.HI.X.SX32 R97, R94, R0, 0x1, P6 ;  /* 0x000000005e617211 */ /* 0x000fe400030f0eff */
[----:B------:R-:W-:-:S04]  /*72e20*/  LEA R94, P6, R98, R2, 0x1 ;  /* 0x00000002625e7211 */ /* 0x000fc800078c08ff */
[C---:B------:R-:W-:Y:S01]  /*72e30*/  LEA.HI.X.SX32 R95, R98.reuse, R0, 0x1, P6 ;  /* 0x00000000625f7211 */ /* 0x040fe200030f0eff */
[----:B------:R-:W-:Y:S01]  /*72e40*/  VIADD R98, R98, UR7 ;  /* 0x0000000762627c36 */ /* 0x000fe20008000000 */
[----:B0-----:R-:W-:Y:S01]  /*72e50*/  ISETP.LT.AND P4, PT, R104, UR4, !P1 ;  /* 0x0000000468007c0c */ /* 0x001fe2000cf81270 */
[----:B------:R-:W0:Y:S02]  /*72e60*/  LDCU UR4, c[0x0][0x39c] ;  /* 0x00007380ff0477ac */ /* 0x000e240008000800 */
[C---:B------:R-:W-:Y:S01]  /*72e70*/  VIADD R102, R98.reuse, UR7 ;  /* 0x0000000762667c36 */ /* 0x040fe20008000000 */
[----:B------:R-:W-:-:S04]  /*72e80*/  LEA R100, P6, R98, R2, 0x1 ;  /* 0x0000000262647211 */ /* 0x000fc800078c08ff */
[----:B------:R-:W-:Y:S02]  /*72e90*/  LEA.HI.X.SX32 R101, R98, R0, 0x1, P6 ;  /* 0x0000000062657211 */ /* 0x000fe400030f0eff */
[----:B------:R-:W-:-:S04]  /*72ea0*/  LEA R98, P6, R102, R2, 0x1 ;  /* 0x0000000266627211 */ /* 0x000fc800078c08ff */
[C---:B------:R-:W-:Y:S01]  /*72eb0*/  LEA.HI.X.SX32 R99, R102.reuse, R0, 0x1, P6 ;  /* 0x0000000066637211 */ /* 0x040fe200030f0eff */
[----:B------:R-:W-:-:S04]  /*72ec0*/  VIADD R102, R102, UR7 ;  /* 0x0000000766667c36 */ /* 0x000fc80008000000 */
[C---:B------:R-:W-:Y:S01]  /*72ed0*/  VIADD R106, R102.reuse, UR7 ;  /* 0x00000007666a7c36 */ /* 0x040fe20008000000 */
[----:B------:R-:W-:Y:S02]  /*72ee0*/  LEA R104, P6, R102, R2, 0x1 ;  /* 0x0000000266687211 */ /* 0x000fe400078c08ff */
[----:B0-----:R-:W-:Y:S01]  /*72ef0*/  ISETP.LT.AND P0, PT, R110, UR4, !P1 ;  /* 0x000000046e007c0c */ /* 0x001fe2000cf01270 */
[----:B------:R-:W0:Y:S01]  /*72f00*/  LDCU UR4, c[0x0][0x39c] ;  /* 0x00007380ff0477ac */ /* 0x000e220008000800 */
[----:B------:R-:W-:Y:S01]  /*72f10*/  LEA.HI.X.SX32 R105, R102, R0, 0x1, P6 ;  /* 0x0000000066697211 */ /* 0x000fe200030f0eff */
[C---:B------:R-:W-:Y:S01]  /*72f20*/  VIADD R112, R106.reuse, UR7 ;  /* 0x000000076a707c36 */ /* 0x040fe20008000000 */
[----:B------:R-:W-:-:S04]  /*72f30*/  LEA R102, P6, R106, R2, 0x1 ;  /* 0x000000026a667211 */ /* 0x000fc800078c08ff */
[----:B------:R-:W-:Y:S02]  /*72f40*/  LEA.HI.X.SX32 R103, R106, R0, 0x1, P6 ;  /* 0x000000006a677211 */ /* 0x000fe400030f0eff */
[----:B------:R-:W-:-:S04]  /*72f50*/  LEA R106, P6, R112, R2, 0x1 ;  /* 0x00000002706a7211 */ /* 0x000fc800078c08ff */
[C---:B------:R-:W-:Y:S01]  /*72f60*/  LEA.HI.X.SX32 R107, R112.reuse, R0, 0x1, P6 ;  /* 0x00000000706b7211 */ /* 0x040fe200030f0eff */
[----:B------:R-:W-:Y:S01]  /*72f70*/  VIADD R112, R112, UR7 ;  /* 0x0000000770707c36 */ /* 0x000fe20008000000 */
[----:B0-----:R-:W-:Y:S01]  /*72f80*/  ISETP.LT.AND P5, PT, R109, UR4, !P1 ;  /* 0x000000046d007c0c */ /* 0x001fe2000cfa1270 */
[----:B------:R-:W2:Y:S03]  /*72f90*/  LDCU UR4, c[0x0][0x39c] ;  /* 0x00007380ff0477ac */ /* 0x000ea60008000800 */
[----:B------:R-:W-:-:S04]  /*72fa0*/  LEA R110, P6, R112, R2, 0x1 ;  /* 0x00000002706e7211 */ /* 0x000fc800078c08ff */
[C---:B------:R-:W-:Y:S01]  /*72fb0*/  LEA.HI.X.SX32 R111, R112.reuse, R0, 0x1, P6 ;  /* 0x00000000706f7211 */ /* 0x040fe200030f0eff */
[----:B------:R-:W-:-:S05]  /*72fc0*/  VIADD R112, R112, UR7 ;  /* 0x0000000770707c36 */ /* 0x000fca0008000000 */
[----:B------:R-:W-:-:S04]  /*72fd0*/  LEA R108, P6, R112, R2, 0x1 ;  /* 0x00000002706c7211 */ /* 0x000fc800078c08ff */
[C---:B------:R-:W-:Y:S01]  /*72fe0*/  LEA.HI.X.SX32 R109, R112.reuse, R0, 0x1, P6 ;  /* 0x00000000706d7211 */ /* 0x040fe200030f0eff */
[----:B------:R-:W-:-:S04]  /*72ff0*/  VIADD R112, R112, UR7 ;  /* 0x0000000770707c36 */ /* 0x000fc80008000000 */
[----:B------:R-:W-:Y:S01]  /*73000*/  VIADD R116, R112, UR7 ;  /* 0x0000000770747c36 */ /* 0x000fe20008000000 */
[----:B---3--:R0:W-:Y:S01]  /*73010*/  @P2 STG.E.U16 desc[UR20][R160.64], R113 ;  /* 0x00000071a0002986 */ /* 0x0081e2000c101514 */
[----:B--2---:R-:W-:Y:S01]  /*73020*/  ISETP.LT.AND P2, PT, R114, UR4, !P1 ;  /* 0x0000000472007c0c */ /* 0x004fe2000cf41270 */
[----:B------:R-:W1:Y:S01]  /*73030*/  LDCU UR4, c[0x0][0x39c] ;  /* 0x00007380ff0477ac */ /* 0x000e620008000800 */
[----:B------:R-:W-:-:S04]  /*73040*/  LEA R114, P6, R112, R2, 0x1 ;  /* 0x0000000270727211 */ /* 0x000fc800078c08ff */
[----:B------:R-:W-:Y:S02]  /*73050*/  LEA.HI.X.SX32 R115, R112, R0, 0x1, P6 ;  /* 0x0000000070737211 */ /* 0x000fe400030f0eff */
[----:B------:R-:W-:-:S04]  /*73060*/  LEA R112, P6, R116, R2, 0x1 ;  /* 0x0000000274707211 */ /* 0x000fc800078c08ff */
[C---:B0-----:R-:W-:Y:S01]  /*73070*/  LEA.HI.X.SX32 R113, R116.reuse, R0, 0x1, P6 ;  /* 0x0000000074717211 */ /* 0x041fe200030f0eff */
[----:B-----5:R0:W-:Y:S02]  /*73080*/  @P3 STG.E.U16 desc[UR20][R158.64], R117 ;  /* 0x000000759e003986 */ /* 0x0201e4000c101514 */
[----:B0-----:R-:W-:-:S05]  /*73090*/  VIADD R158, R116, UR7 ;  /* 0x00000007749e7c36 */ /* 0x001fca0008000000 */
[C---:B------:R-:W-:Y:S02]  /*730a0*/  LEA R116, P6, R158.reuse, R2, 0x1 ;  /* 0x000000029e747211 */ /* 0x040fe400078c08ff */
[----:B------:R-:W-:Y:S02]  /*730b0*/  PRMT R159, R153, 0x7610, R159 ;  /* 0x00007610999f7816 */ /* 0x000fe4000000009f */
[----:B------:R-:W-:Y:S02]  /*730c0*/  LEA.HI.X.SX32 R117, R158, R0, 0x1, P6 ;  /* 0x000000009e757211 */ /* 0x000fe400030f0eff */
[----:B----4-:R-:W-:Y:S02]  /*730d0*/  ISETP.NE.AND P6, PT, R162, RZ, PT ;  /* 0x000000ffa200720c */ /* 0x010fe40003fc5270 */
[----:B------:R-:W2:Y:S04]  /*730e0*/  LDL.LU R162, [R1+0x249c] ;  /* 0x00249c0001a27983 */ /* 0x000ea80000300800 */
[----:B------:R-:W3:Y:S04]  /*730f0*/  LDL.LU R153, [R1+0x27f8] ;  /* 0x0027f80001997983 */ /* 0x000ee80000300800 */
[----:B------:R-:W4:Y:S04]  /*73100*/  LDL.LU R161, [R1+0x24a0] ;  /* 0x0024a00001a17983 */ /* 0x000f280000300800 */
[----:B------:R-:W5:Y:S04]  /*73110*/  LDL.LU R160, [R1+0x24a4] ;  /* 0x0024a40001a07983 */ /* 0x000f680000300800 */
[----:B------:R0:W-:Y:S04]  /*73120*/  @P4 STG.E.U16 desc[UR20][R156.64], R159 ;  /* 0x0000009f9c004986 */ /* 0x0001e8000c101514 */
[----:B0-----:R-:W2:Y:S01]  /*73130*/  LDL.LU R157, [R1+0x24a8] ;  /* 0x0024a800019d7983 */ /* 0x001ea20000300800 */
[----:B------:R-:W-:-:S03]  /*73140*/  PRMT R156, R151, 0x7610, R156 ;  /* 0x00007610979c7816 */ /* 0x000fc6000000009c */
[----:B------:R-:W2:Y:S04]  /*73150*/  LDL.LU R151, [R1+0x27f4] ;  /* 0x0027f40001977983 */ /* 0x000ea80000300800 */
[----:B------:R0:W-:Y:S04]  /*73160*/  @P0 STG.E.U16 desc[UR20][R154.64], R156 ;  /* 0x0000009c9a000986 */ /* 0x0001e8000c101514 */
[----:B0-----:R-:W4:Y:S01]  /*73170*/  LDL.LU R156, [R1+0x24b0] ;  /* 0x0024b000019c7983 */ /* 0x001f220000300800 */
[----:B------:R-:W-:-:S03]  /*73180*/  PRMT R154, R149, 0x7610, R154 ;  /* 0x00007610959a7816 */ /* 0x000fc6000000009a */
[----:B------:R-:W4:Y:S04]  /*73190*/  LDL.LU R149, [R1+0x27f0] ;  /* 0x0027f00001957983 */ /* 0x000f280000300800 */
[----:B------:R-:W4:Y:S04]  /*731a0*/  LDL.LU R155, [R1+0x24b8] ;  /* 0x0024b800019b7983 */ /* 0x000f280000300800 */
[----:B---3--:R0:W-:Y:S04]  /*731b0*/  @P5 STG.E.U16 desc[UR20][R152.64], R154 ;  /* 0x0000009a98005986 */ /* 0x0081e8000c101514 */
[----:B0-----:R-:W3:Y:S01]  /*731c0*/  LDL.LU R153, [R1+0x24bc] ;  /* 0x0024bc0001997983 */ /* 0x001ee20000300800 */
[----:B------:R-:W-:-:S03]  /*731d0*/  PRMT R152, R147, 0x7610, R152 ;  /* 0x0000761093987816 */ /* 0x000fc60000000098 */
[----:B------:R-:W3:Y:S04]  /*731e0*/  LDL.LU R147, [R1+0x27ec] ;  /* 0x0027ec0001937983 */ /* 0x000ee80000300800 */
[----:B--2---:R0:W-:Y:S02]  /*731f0*/  @P2 STG.E.U16 desc[UR20][R150.64], R152 ;  /* 0x0000009896002986 */ /* 0x0041e4000c101514 */
[----:B0-----:R-:W-:Y:S02]  /*73200*/  PRMT R150, R145, 0x7610, R150 ;  /* 0x0000761091967816 */ /* 0x001fe40000000096 */
[----:B------:R-:W2:Y:S01]  /*73210*/  LDL.LU R145, [R1+0x27e8] ;  /* 0x0027e80001917983 */ /* 0x000ea20000300800 */
[----:B-1----:R-:W-:Y:S01]  /*73220*/  ISETP.LT.AND P3, PT, R165, UR4, !P1 ;  /* 0x00000004a5007c0c */ /* 0x002fe2000cf61270 */
[----:B------:R-:W0:Y:S02]  /*73230*/  LDCU UR4, c[0x0][0x39c] ;  /* 0x00007380ff0477ac */ /* 0x000e240008000800 */
[----:B------:R-:W5:Y:S01]  /*73240*/  LDL.LU R151, [R1+0x24c0] ;  /* 0x0024c00001977983 */ /* 0x000f620000300800 */
[----:B0-----:R-:W-:-:S09]  /*73250*/  ISETP.LT.AND P4, PT, R164, UR4, !P1 ;  /* 0x00000004a4007c0c */ /* 0x001fd2000cf81270 */
[----:B----4-:R0:W-:Y:S01]  /*73260*/  @P3 STG.E.U16 desc[UR20][R148.64], R150 ;  /* 0x0000009694003986 */ /* 0x0101e2000c101514 */
[----:B------:R-:W1:Y:S03]  /*73270*/  LDCU UR4, c[0x0][0x39c] ;  /* 0x00007380ff0477ac */ /* 0x000e660008000800 */
[----:B0-----:R-:W4:Y:S01]  /*73280*/  LDL.LU R149, [R1+0x24c4] ;  /* 0x0024c40001957983 */ /* 0x001f220000300800 */
[----:B------:R-:W-:-:S03]  /*73290*/  PRMT R148, R143, 0x7610, R148 ;  /* 0x000076108f947816 */ /* 0x000fc60000000094 */
[----:B------:R-:W4:Y:S01]  /*732a0*/  LDL.LU R143, [R1+0x27e4] ;  /* 0x0027e400018f7983 */ /* 0x000f220000300800 */
[----:B-1----:R-:W-:Y:S01]  /*732b0*/  ISETP.LT.AND P0, PT, R163, UR4, !P1 ;  /* 0x00000004a3007c0c */ /* 0x002fe2000cf01270 */
[----:B------:R-:W0:Y:S02]  /*732c0*/  LDCU UR4, c[0x0][0x39c] ;  /* 0x00007380ff0477ac */ /* 0x000e240008000800 */
[----:B0-----:R-:W-:Y:S01]  /*732d0*/  ISETP.LT.AND P5, PT, R162, UR4, !P1 ;  /* 0x00000004a2007c0c */ /* 0x001fe2000cfa1270 */
[----:B------:R-:W0:Y:S01]  /*732e0*/  LDCU UR4, c[0x0][0x39c] ;  /* 0x00007380ff0477ac */ /* 0x000e220008000800 */
[----:B---3--:R1:W-:Y:S02]  /*732f0*/  @P4 STG.E.U16 desc[UR20][R146.64], R148 ;  /* 0x0000009492004986 */ /* 0x0083e4000c101514 */
[----:B-1----:R-:W-:Y:S02]  /*73300*/  PRMT R146, R141, 0x7610, R146 ;  /* 0x000076108d927816 */ /* 0x002fe40000000092 */
[----:B------:R-:W3:Y:S01]  /*73310*/  LDL.LU R141, [R1+0x27e0] ;  /* 0x0027e000018d7983 */ /* 0x000ee20000300800 */
[----:B0-----:R-:W-:Y:S01]  /*73320*/  ISETP.LT.AND P2, PT, R161, UR4, !P1 ;  /* 0x00000004a1007c0c */ /* 0x001fe2000cf41270 */
[----:B------:R-:W5:Y:S02]  /*73330*/  LDCU UR4, c[0x0][0x39c] ;  /* 0x00007380ff0477ac */ /* 0x000f640008000800 */
[----:B------:R-:W3:Y:S04]  /*73340*/  LDL.S16 R161, [R1+0x80] ;  /* 0x0000800001a17983 */ /* 0x000ee80000100600 */
[----:B------:R-:W3:Y:S04]  /*73350*/  LDL.LU R147, [R1+0x24c8] ;  /* 0x0024c80001937983 */ /* 0x000ee80000300800 */
[----:B--2---:R0:W-:Y:S04]  /*73360*/  @P0 STG.E.U16 desc[UR20][R144.64], R146 ;  /* 0x0000009290000986 */ /* 0x0041e8000c101514 */
[----:B------:R-:W2:Y:S04]  /*73370*/  LDL.LU.S16 R163, [R1+0x82] ;  /* 0x0000820001a37983 */ /* 0x000ea80000300600 */
[----:B0-----:R-:W2:Y:S01]  /*73380*/  LDL.LU R145, [R1+0x24cc] ;  /* 0x0024cc0001917983 */ /* 0x001ea20000300800 */
[----:B------:R-:W-:-:S03]  /*73390*/  PRMT R144, R139, 0x7610, R144 ;  /* 0x000076108b907816 */ /* 0x000fc60000000090 */
[----:B------:R-:W2:Y:S04]  /*733a0*/  LDL.LU R139, [R1+0x27dc] ;  /* 0x0027dc00018b7983 */ /* 0x000ea80000300800 */
[----:B----4-:R0:W-:Y:S02]  /*733b0*/  @P5 STG.E.U16 desc[UR20][R142.64], R144 ;  /* 0x000000908e005986 */ /* 0x0101e4000c101514 */
[----:B0-----:R-:W-:Y:S02]  /*733c0*/  PRMT R142, R137, 0x7610, R142 ;  /* 0x00007610898e7816 */ /* 0x001fe4000000008e */
[----:B------:R-:W4:Y:S04]  /*733d0*/  LDL.LU R137, [R1+0x27d8] ;  /* 0x0027d80001897983 */ /* 0x000f280000300800 */
[----:B------:R-:W4:Y:S04]  /*733e0*/  LDL.S16 R162, [R1+0x88] ;  /* 0x0000880001a27983 */ /* 0x000f280000100600 */
[----:B------:R-:W4:Y:S04]  /*733f0*/  LDL.LU R143, [R1+0x24d4] ;  /* 0x0024d400018f7983 */ /* 0x000f280000300800 */
[----:B------:R-:W4:Y:S01]  /*73400*/  LDL.LU.S16 R164, [R1+0x8a] ;  /* 0x00008a0001a47983 */ /* 0x000f220000300600 */
[----:B-----5:R-:W-:Y:S01]  /*73410*/  ISETP.LT.AND P3, PT, R160, UR4, !P1 ;  /* 0x00000004a0007c0c */ /* 0x020fe2000cf61270 */
[----:B------:R-:W0:Y:S02]  /*73420*/  LDCU UR4, c[0x0][0x39c] ;  /* 0x00007380ff0477ac */ /* 0x000e240008000800 */
[----:B---3--:R1:W-:Y:S04]  /*73430*/  @P2 STG.E.U16 desc[UR20][R140.64], R142 ;  /* 0x0000008e8c002986 */ /* 0x0083e8000c101514 */
[----:B-1----:R-:W3:Y:S01]  /*73440*/  LDL.LU R141, [R1+0x24d8] ;  /* 0x0024d800018d7983 */ /* 0x002ee20000300800 */
[----:B------:R-:W-:-:S03]  /*73450*/  PRMT R140, R135, 0x7610, R140 ;  /* 0x00007610878c7816 */ /* 0x000fc6000000008c */
[----:B------:R-:W5:Y:S04]  /*73460*/  LDL.LU R135, [R1+0x27d4] ;  /* 0x0027d40001877983 */ /* 0x000f680000300800 */
[----:B------:R-:W3:Y:S04]  /*73470*/  LDL.S16 R165, [R1+0x8c] ;  /* 0x00008c0001a57983 */ /* 0x000ee80000100600 */
[----:B--2---:R1:W-:Y:S02]  /*73480*/  @P3 STG.E.U16 desc[UR20][R138.64], R140 ;  /* 0x0000008c8a003986 */ /* 0x0043e4000c101514 */
[----:B-1----:R-:W-:-:S02]  /*73490*/  PRMT R138, R133, 0x7610, R138 ;  /* 0x00007610858a7816 */ /* 0x002fc4000000008a */
[----:B------:R-:W2:Y:S01]  /*734a0*/  LDL.LU R133, [R1+0x27d0] ;  /* 0x0027d00001857983 */ /* 0x000ea20000300800 */
[----:B0-----:R-:W-:Y:S01]  /*734b0*/  ISETP.LT.AND P4, PT, R157, UR4, !P1 ;  /* 0x000000049d007c0c */ /* 0x001fe2000cf81270 */
[----:B------:R-:W0:Y:S02]  /*734c0*/  LDCU UR4, c[0x0][0x39c] ;  /* 0x00007380ff0477ac */ /* 0x000e240008000800 */
[----:B------:R-:W3:Y:S04]  /*734d0*/  LDL.LU R139, [R1+0x24dc] ;  /* 0x0024dc00018b7983 */ /* 0x000ee80000300800 */
[----:B------:R-:W3:Y:S01]  /*734e0*/  LDL.LU.S16 R160, [R1+0x8e] ;  /* 0x00008e0001a07983 */ /* 0x000ee20000300600 */
[----:B0-----:R-:W-:-:S05]  /*734f0*/  ISETP.LT.AND P0, PT, R156, UR4, !P1 ;  /* 0x000000049c007c0c */ /* 0x001fca000cf01270 */
[----:B----4-:R0:W-:Y:S01]  /*73500*/  @P4 STG.E.U16 desc[UR20][R136.64], R138 ;  /* 0x0000008a88004986 */ /* 0x0101e2000c101514 */
[----:B------:R-:W1:Y:S03]  /*73510*/  LDCU UR4, c[0x0][0x39c] ;  /* 0x00007380ff0477ac */ /* 0x000e660008000800 */
[----:B0-----:R-:W4:Y:S01]  /*73520*/  LDL.LU R137, [R1+0x24e8] ;  /* 0x0024e80001897983 */ /* 0x001f220000300800 */
[----:B------:R-:W-:-:S03]  /*73530*/  PRMT R136, R161, 0x7610, R136 ;  /* 0x00007610a1887816 */ /* 0x000fc60000000088 */
[----:B------:R-:W3:Y:S01]  /*73540*/  LDL.S16 R161, [R1+0x90] ;  /* 0x0000900001a17983 */ /* 0x000ee20000100600 */
[----:B-1----:R-:W-:Y:S01]  /*73550*/  ISETP.LT.AND P5, PT, R155, UR4, !P1 ;  /* 0x000000049b007c0c */ /* 0x002fe2000cfa1270 */
[----:B------:R-:W0:Y:S02]  /*73560*/  LDCU UR4, c[0x0][0x39c] ;  /* 0x00007380ff0477ac */ /* 0x000e240008000800 */
[----:B0-----:R-:W-:Y:S01]  /*73570*/  ISETP.LT.AND P2, PT, R153, UR4, !P1 ;  /* 0x0000000499007c0c */ /* 0x001fe2000cf41270 */
[----:B------:R-:W0:Y:S01]  /*73580*/  LDCU UR4, c[0x0][0x39c] ;  /* 0x00007380ff0477ac */ /* 0x000e220008000800 */
[----:B-----5:R1:W-:Y:S02]  /*73590*/  @P0 STG.E.U16 desc[UR20][R134.64], R136 ;  /* 0x0000008886000986 */ /* 0x0203e4000c101514 */
[----:B-1----:R-:W-:Y:S02]  /*735a0*/  PRMT R134, R163, 0x7610, R134 ;  /* 0x00007610a3867816 */ /* 0x002fe40000000086 */
[----:B------:R-:W5:Y:S04]  /*735b0*/  LDL.LU R136, [R1+0x24f0] ;  /* 0x0024f00001887983 */ /* 0x000f680000300800 */
[----:B------:R-:W4:Y:S04]  /*735c0*/  LDL.LU.S16 R163, [R1+0x92] ;  /* 0x0000920001a37983 */ /* 0x000f280000300600 */
[----:B------:R-:W5:Y:S04]  /*735d0*/  LDL.LU R135, [R1+0x24f4] ;  /* 0x0024f40001877983 */ /* 0x000f680000300800 */
[----:B--2---:R1:W-:Y:S02]  /*735e0*/  @P5 STG.E.U16 desc[UR20][R132.64], R134 ;  /* 0x0000008684005986 */ /* 0x0043e4000c101514 */
[----:B-1----:R-:W-:-:S05]  /*735f0*/  PRMT R132, R162, 0x7610, R132 ;  /* 0x00007610a2847816 */ /* 0x002fca0000000084 */
[----:B------:R1:W-:Y:S02]  /*73600*/  @P2 STG.E.U16 desc[UR20][R90.64], R132 ;  /* 0x000000845a002986 */ /* 0x0003e4000c101514 */
[----:B-1----:R-:W-:Y:S02]  /*73610*/  PRMT R90, R164, 0x7610, R90 ;  /* 0x00007610a45a7816 */ /* 0x002fe4000000005a */
[----:B------:R-:W2:Y:S04]  /*73620*/  LDL.S16 R164, [R1+0x98] ;  /* 0x0000980001a47983 */ /* 0x000ea80000100600 */
[----:B------:R-:W2:Y:S01]  /*73630*/  LDL.LU R134, [R1+0x24f8] ;  /* 0x0024f80001867983 */ /* 0x000ea20000300800 */
[----:B0-----:R-:W-:Y:S01]  /*73640*/  ISETP.LT.AND P3, PT, R151, UR4, !P1 ;  /* 0x0000000497007c0c */ /* 0x001fe2000cf61270 */
[----:B------:R-:W0:Y:S02]  /*73650*/  LDCU UR4, c[0x0][0x39c] ;  /* 0x00007380ff0477ac */ /* 0x000e240008000800 */
[----:B------:R-:W2:Y:S04]  /*73660*/  LDL.LU.S16 R162, [R1+0x9a] ;  /* 0x00009a0001a27983 */ /* 0x000ea80000300600 */
[----:B------:R-:W2:Y:S06]  /*73670*/  LDL.LU R133, [R1+0x24fc] ;  /* 0x0024fc0001857983 */ /* 0x000eac0000300800 */
[----:B------:R3:W-:Y:S01]  /*73680*/  @P3 STG.E.U16 desc[UR20][R88.64], R90 ;  /* 0x0000005a58003986 */ /* 0x0007e2000c101514 */
[----:B0-----:R-:W-:Y:S01]  /*73690*/  ISETP.LT.AND P4, PT, R149, UR4, !P1 ;  /* 0x0000000495007c0c */ /* 0x001fe2000cf81270 */
[----:B------:R-:W0:Y:S01]  /*736a0*/  LDCU UR4, c[0x0][0x39c] ;  /* 0x00007380ff0477ac */ /* 0x000e220008000800 */
[----:B---3--:R-:W-:-:S02]  /*736b0*/  PRMT R88, R165, 0x7610, R88 ;  /* 0x00007610a5587816 */ /* 0x008fc40000000058 */
[----:B------:R-:W3:Y:S04]  /*736c0*/  LDL.S16 R165, [R1+0x9c] ;  /* 0x00009c0001a57983 */ /* 0x000ee80000100600 */
[----:B------:R-:W3:Y:S01]  /*736d0*/  LDL.LU R132, [R1+0x2500] ;  /* 0x0025000001847983 */ /* 0x000ee20000300800 */
[----:B0-----:R-:W-:-:S04]  /*736e0*/  ISETP.LT.AND P0, PT, R147, UR4, !P1 ;  /* 0x0000000493007c0c */ /* 0x001fc8000cf01270 */
[----:B------:R0:W-:Y:S01]  /*736f0*/  @P4 STG.E.U16 desc[UR20][R92.64], R88 ;  /* 0x000000585c004986 */ /* 0x0001e2000c101514 */
[----:B------:R-:W1:Y:S03]  /*73700*/  LDCU UR4, c[0x0][0x39c] ;  /* 0x00007380ff0477ac */ /* 0x000e660008000800 */
[----:B------:R-:W3:Y:S01]  /*73710*/  LDL.LU.S16 R157, [R1+0x9e] ;  /* 0x00009e00019d7983 */ /* 0x000ee20000300600 */
[----:B0-----:R-:W-:-:S05]  /*73720*/  PRMT R88, R160, 0x7610, R88 ;  /* 0x00007610a0587816 */ /* 0x001fca0000000058 */
[----:B------:R0:W-:Y:S04]  /*73730*/  @P0 STG.E.U16 desc[UR20][R96.64], R88 ;  /* 0x0000005860000986 */ /* 0x0001e8000c101514 */
[----:B0-----:R-:W3:Y:S01]  /*73740*/  LDL.LU R96, [R1+0x2504] ;  /* 0x0025040001607983 */ /* 0x001ee20000300800 */
[----:B-1----:R-:W-:Y:S01]  /*73750*/  ISETP.LT.AND P5, PT, R145, UR4, !P1 ;  /* 0x0000000491007c0c */ /* 0x002fe2000cfa1270 */
[----:B------:R-:W0:Y:S01]  /*73760*/  LDCU UR4, c[0x0][0x39c] ;  /* 0x00007380ff0477ac */ /* 0x000e220008000800 */
[----:B------:R-:W-:Y:S01]  /*73770*/  PRMT R88, R161, 0x7610, R88 ;  /* 0x00007610a1587816 */ /* 0x000fe20000000058 */
[----:B------:R-:W3:Y:S10]  /*73780*/  LDL.S16 R160, [R1+0xa0] ;  /* 0x0000a00001a07983 */ /* 0x000ef40000100600 */
[----:B------:R4:W-:Y:S01]  /*73790*/  @P5 STG.E.U16 desc[UR20][R94.64], R88 ;  /* 0x000000585e005986 */ /* 0x0009e2000c101514 */
[----:B0-----:R-:W-:Y:S01]  /*737a0*/  ISETP.LT.AND P2, PT, R143, UR4, !P1 ;  /* 0x000000048f007c0c */ /* 0x001fe2000cf41270 */
[----:B------:R-:W0:Y:S02]  /*737b0*/  LDCU UR4, c[0x0][0x39c] ;  /* 0x00007380ff0477ac */ /* 0x000e240008000800 */
[----:B0-----:R-:W-:Y:S01]  /*737c0*/  ISETP.LT.AND P3, PT, R141, UR4, !P1 ;  /* 0x000000048d007c0c */ /* 0x001fe2000cf61270 */
[----:B------:R-:W0:Y:S01]  /*737d0*/  LDCU UR4, c[0x0][0x39c] ;  /* 0x00007380ff0477ac */ /* 0x000e220008000800 */
[----:B----4-:R-:W-:-:S02]  /*737e0*/  PRMT R88, R163, 0x7610, R88 ;  /* 0x00007610a3587816 */ /* 0x010fc40000000058 */
[----:B------:R-:W4:Y:S04]  /*737f0*/  LDL.LU.S16 R163, [R1+0xa2] ;  /* 0x0000a20001a37983 */ /* 0x000f280000300600 */
[----:B------:R-:W4:Y:S04]  /*73800*/  LDL.LU R97, [R1+0x250c] ;  /* 0x00250c0001617983 */ /* 0x000f280000300800 */
[----:B------:R-:W4:Y:S04]  /*73810*/  LDL.S16 R161, [R1+0xa4] ;  /* 0x0000a40001a17983 */ /* 0x000f280000100600 */
[----:B------:R-:W4:Y:S01]  /*73820*/  LDL.LU R95, [R1+0x2510] ;  /* 0x00251000015f7983 */ /* 0x000f220000300800 */
[----:B0-----:R-:W-:Y:S01]  /*73830*/  ISETP.LT.AND P4, PT, R139, UR4, !P1 ;  /* 0x000000048b007c0c */ /* 0x001fe2000cf81270 */
[----:B------:R-:W0:Y:S02]  /*73840*/  LDCU UR4, c[0x0][0x39c] ;  /* 0x00007380ff0477ac */ /* 0x000e240008000800 */
[----:B0-----:R-:W-:Y:S01]  /*73850*/  ISETP.LT.AND P0, PT, R137, UR4, !P1 ;  /* 0x0000000489007c0c */ /* 0x001fe2000cf01270 */
[----:B------:R-:W5:Y:S02]  /*73860*/  LDCU UR4, c[0x0][0x39c] ;  /* 0x00007380ff0477ac */ /* 0x000f640008000800 */
[----:B-----5:R-:W-:Y:S01]  /*73870*/  ISETP.LT.AND P5, PT, R136, UR4, !P1 ;  /* 0x0000000488007c0c */ /* 0x020fe2000cfa1270 */
[----:B------:R-:W0:Y:S01]  /*73880*/  LDCU UR4, c[0x0][0x39c] ;  /* 0x00007380ff0477ac */ /* 0x000e220008000800 */
[----:B------:R2:W-:Y:S01]  /*73890*/  @P2 STG.E.U16 desc[UR20][R100.64], R88 ;  /* 0x0000005864002986 */ /* 0x0005e2000c101514 */
[----:B0-----:R-:W-:Y:S01]  /*738a0*/  ISETP.LT.AND P2, PT, R135, UR4, !P1 ;  /* 0x0000000487007c0c */ /* 0x001fe2000cf41270 */
[----:B------:R-:W0:Y:S01]  /*738b0*/  LDCU UR4, c[0x0][0x39c] ;  /* 0x00007380ff0477ac */ /* 0x000e220008000800 */
[----:B--2---:R-:W-:-:S02]  /*738c0*/  PRMT R88, R164, 0x7610, R88 ;  /* 0x00007610a4587816 */ /* 0x004fc40000000058 */
[----:B------:R-:W2:Y:S04]  /*738d0*/  LDL.LU.S16 R164, [R1+0xa6] ;  /* 0x0000a60001a47983 */ /* 0x000ea80000300600 */
[----:B------:R1:W-:Y:S04]  /*738e0*/  @P3 STG.E.U16 desc[UR20][R98.64], R88 ;  /* 0x0000005862003986 */ /* 0x0003e8000c101514 */
[----:B------:R-:W5:Y:S01]  /*738f0*/  LDL.LU R92, [R1+0x2514] ;  /* 0x00251400015c7983 */ /* 0x000f620000300800 */
[----:B0-----:R-:W-:Y:S01]  /*73900*/  ISETP.LT.AND P3, PT, R134, UR4, !P1 ;  /* 0x0000000486007c0c */ /* 0x001fe2000cf61270 */
[----:B------:R-:W0:Y:S01]  /*73910*/  LDCU UR4, c[0x0][0x39c] ;  /* 0x00007380ff0477ac */ /* 0x000e220008000800 */
[----:B-1----:R-:W-:-:S02]  /*73920*/  PRMT R88, R162, 0x7610, R88 ;  /* 0x00007610a2587816 */ /* 0x002fc40000000058 */
[----:B------:R-:W5:Y:S04]  /*73930*/  LDL.S16 R162, [R1+0xac] ;  /* 0x0000ac0001a27983 */ /* 0x000f680000100600 */
[----:B------:R3:W-:Y:S01]  /*73940*/  @P4 STG.E.U16 desc[UR20][R104.64], R88 ;  /* 0x0000005868004986 */ /* 0x0007e2000c101514 */
[----:B0-----:R-:W-:Y:S01]  /*73950*/  ISETP.LT.AND P4, PT, R133, UR4, !P1 ;  /* 0x0000000485007c0c */ /* 0x001fe2000cf81270 */
[----:B------:R-:W0:Y:S01]  /*73960*/  LDCU UR4, c[0x0][0x39c] ;  /* 0x00007380ff0477ac */ /* 0x000e220008000800 */
[----:B---3--:R-:W-:Y:S02]  /*73970*/  PRMT R88, R165, 0x7610, R88 ;  /* 0x00007610a5587816 */ /* 0x008fe40000000058 */
[----:B------:R-:W3:Y:S04]  /*73980*/  LDL.LU.S16 R165, [R1+0xae] ;  /* 0x0000ae0001a57983 */ /* 0x000ee80000300600 */
[----:B------:R1:W-:Y:S01]  /*73990*/  @P0 STG.E.U16 desc[UR20][R102.64], R88 ;  /* 0x0000005866000986 */ /* 0x0003e2000c101514 */
[----:B0-----:R-:W-:Y:S01]  /*739a0*/  ISETP.LT.AND P0, PT, R132, UR4, !P1 ;  /* 0x0000000484007c0c */ /* 0x001fe2000cf01270 */
[----:B------:R-:W0:Y:S01]  /*739b0*/  LDCU UR4, c[0x0][0x39c] ;  /* 0x00007380ff0477ac */ /* 0x000e220008000800 */
[----:B-1----:R-:W-:-:S05]  /*739c0*/  PRMT R88, R157, 0x7610, R88 ;  /* 0x000076109d587816 */ /* 0x002fca0000000058 */
[----:B------:R1:W-:Y:S01]  /*739d0*/  @P5 STG.E.U16 desc[UR20][R106.64], R88 ;  /* 0x000000586a005986 */ /* 0x0003e2000c101514 */
[----:B0-----:R-:W-:Y:S01]  /*739e0*/  ISETP.LT.AND P5, PT, R96, UR4, !P1 ;  /* 0x0000000460007c0c */ /* 0x001fe2000cfa1270 */
[----:B------:R-:W0:Y:S02]  /*739f0*/  LDCU UR4, c[0x0][0x39c] ;  /* 0x00007380ff0477ac */ /* 0x000e240008000800 */
[----:B------:R-:W5:Y:S01]  /*73a00*/  LDL.LU R96, [R1+0x2524] ;  /* 0x0025240001607983 */ /* 0x000f620000300800 */
[----:B-1----:R-:W-:-:S05]  /*73a10*/  PRMT R88, R160, 0x7610, R88 ;  /* 0x00007610a0587816 */ /* 0x002fca0000000058 */
[----:B------:R1:W-:Y:S01]  /*73a20*/  @P2 STG.E.U16 desc[UR20][R110.64], R88 ;  /* 0x000000586e002986 */ /* 0x0003e2000c101514 */
[----:B----4-:R-:W-:-:S03]  /*73a30*/  PRMT R89, R163, 0x7610, R89 ;  /* 0x00007610a3597816 */ /* 0x010fc60000000059 */
[----:B------:R-:W4:Y:S04]  /*73a40*/  LDL.S16 R163, [R1+0xb8] ;  /* 0x0000b80001a37983 */ /* 0x000f280000100600 */
[----:B------:R-:W4:Y:S04]  /*73a50*/  LDL.LU R98, [R1+0x2528] ;  /* 0x0025280001627983 */ /* 0x000f280000300800 */
[----:B------:R-:W-:Y:S01]  /*73a60*/  @P3 STG.E.U16 desc[UR20][R108.64], R89 ;  /* 0x000000596c003986 */ /* 0x000fe2000c101514 */
[----:B------:R-:W-:Y:S01]  /*73a70*/  ISETP.LT.AND P3, PT, R95, UR6, !P1 ;  /* 0x000000065f007c0c */ /* 0x000fe2000cf61270 */
[----:B------:R-:W-:-:S02]  /*73a80*/  VIADD R158, R158, UR7 ;  /* 0x000000079e9e7c36 */ /* 0x000fc40008000000 */
[----:B------:R-:W4:Y:S01]  /*73a90*/  LDL.LU R95, [R1+0x2530] ;  /* 0x00253000015f7983 */ /* 0x000f220000300800 */
[----:B0-----:R-:W-:Y:S01]  /*73aa0*/  ISETP.LT.AND P2, PT, R97, UR4, !P1 ;  /* 0x0000000461007c0c */ /* 0x001fe2000cf41270 */
[----:B------:R-:W0:Y:S01]  /*73ab0*/  LDCU UR4, c[0x0][0x39c] ;  /* 0x00007380ff0477ac */ /* 0x000e220008000800 */
[----:B-1----:R-:W-:Y:S02]  /*73ac0*/  PRMT R88, R161, 0x7610, R88 ;  /* 0x00007610a1587816 */ /* 0x002fe40000000058 */
[----:B------:R-:W4:Y:S01]  /*73ad0*/  LDL.LU.S16 R161, [R1+0xba] ;  /* 0x0000ba0001a17983 */ /* 0x000f220000300600 */
[----:B------:R-:W1:Y:S03]  /*73ae0*/  LDCU UR6, c[0x0][0x39c] ;  /* 0x00007380ff0677ac */ /* 0x000e660008000800 */
[----:B------:R2:W-:Y:S02]  /*73af0*/  @P4 STG.E.U16 desc[UR20][R114.64], R88 ;  /* 0x0000005872004986 */ /* 0x0005e4000c101514 */
[----:B--2---:R-:W-:-:S02]  /*73b00*/  PRMT R88, R164, 0x7610, R88 ;  /* 0x00007610a4587816 */ /* 0x004fc40000000058 */
[----:B------:R-:W2:Y:S04]  /*73b10*/  LDL.S16 R164, [R1+0xbc] ;  /* 0x0000bc0001a47983 */ /* 0x000ea80000100600 */
[----:B------:R0:W-:Y:S04]  /*73b20*/  @P0 STG.E.U16 desc[UR20][R112.64], R88 ;  /* 0x0000005870000986 */ /* 0x0001e8000c101514 */
[----:B------:R-:W2:Y:S01]  /*73b30*/  LDL.LU R97, [R1+0x2534] ;  /* 0x0025340001617983 */ /* 0x000ea20000300800 */
[----:B0-----:R-:W-:-:S04]  /*73b40*/  LEA R88, P0, R158, R2, 0x1 ;  /* 0x000000029e587211 */ /* 0x001fc800078008ff */
[----:B------:R-:W-:Y:S02]  /*73b50*/  LEA.HI.X.SX32 R89, R158, R0, 0x1, P0 ;  /* 0x000000009e597211 */ /* 0x000fe400000f0eff */
[----:B---3--:R-:W-:Y:S02]  /*73b60*/  PRMT R91, R165, 0x7610, R91 ;  /* 0x00007610a55b7816 */ /* 0x008fe4000000005b */
[----:B------:R-:W3:Y:S01]  /*73b70*/  LDL.LU.S16 R165, [R1+0xbe] ;  /* 0x0000be0001a57983 */ /* 0x000ee20000300600 */
[----:B-----5:R-:W-:Y:S01]  /*73b80*/  ISETP.LT.AND P4, PT, R92, UR8, !P1 ;  /* 0x000000085c007c0c */ /* 0x020fe2000cf81270 */
[----:B------:R-:W0:Y:S01]  /*73b90*/  LDCU UR8, c[0x0][0x39c] ;  /* 0x00007380ff0877ac */ /* 0x000e220008000800 */
[----:B------:R-:W-:Y:S01]  /*73ba0*/  PRMT R90, R162, 0x7610, R90 ;  /* 0x00007610a25a7816 */ /* 0x000fe2000000005a */
[----:B------:R-:W-:Y:S01]  /*73bb0*/  VIADD R92, R158, UR7 ;  /* 0x000000079e5c7c36 */ /* 0x000fe20008000000 */
[----:B------:R-:W-:-:S03]  /*73bc0*/  ISETP.LT.AND P0, PT, R96, UR4, !P1 ;  /* 0x0000000460007c0c */ /* 0x000fc6000cf01270 */
[----:B------:R5:W-:Y:S01]  /*73bd0*/  @P5 STG.E.U16 desc[UR20][R116.64], R90 ;  /* 0x0000005a74005986 */ /* 0x000be2000c101514 */
[----:B------:R-:W0:Y:S03]  /*73be0*/  LDCU UR4, c[0x0][0x39c] ;  /* 0x00007380ff0477ac */ /* 0x000e260008000800 */
[----:B------:R-:W3:Y:S04]  /*73bf0*/  LDL.LU R96, [R1+0x2538] ;  /* 0x0025380001607983 */ /* 0x000ee80000300800 */
[----:B------:R0:W-:Y:S01]  /*73c00*/  @P2 STG.E.U16 desc[UR20][R88.64], R91 ;  /* 0x0000005b58002986 */ /* 0x0001e2000c101514 */
[----:B-----5:R-:W-:-:S04]  /*73c10*/  LEA R90, P5, R92, R2, 0x1 ;  /* 0x000000025c5a7211 */ /* 0x020fc800078a08ff */
[----:B0-----:R-:W-:Y:S02]  /*73c20*/  LEA.HI.X.SX32 R91, R92, R0, 0x1, P5 ;  /* 0x000000005c5b7211 */ /* 0x001fe400028f0eff */
[----:B----4-:R-:W-:Y:S02]  /*73c30*/  PRMT R88, R163, 0x7610, R88 ;  /* 0x00007610a3587816 */ /* 0x010fe40000000058 */
[----:B-1----:R-:W-:-:S03]  /*73c40*/  ISETP.LT.AND P2, PT, R98, UR6, !P1 ;  /* 0x0000000662007c0c */ /* 0x002fc6000cf41270 */
[----:B------:R0:W-:Y:S01]  /*73c50*/  @P3 STG.E.U16 desc[UR20][R90.64], R88 ;  /* 0x000000585a003986 */ /* 0x0001e2000c101514 */
[----:B------:R-:W-:Y:S01]  /*73c60*/  VIADD R92, R92, UR7 ;  /* 0x000000075c5c7c36 */ /* 0x000fe20008000000 */
[----:B------:R-:W1:Y:S02]  /*73c70*/  LDCU UR6, c[0x0][0x39c] ;  /* 0x00007380ff0677ac */ /* 0x000e640008000800 */
[----:B------:R-:W4:Y:S04]  /*73c80*/  LDL.LU R98, [R1+0x2544] ;  /* 0x0025440001627983 */ /* 0x000f280000300800 */
[----:B------:R-:W5:Y:S01]  /*73c90*/  LDL.S16 R162, [R1+0xc4] ;  /* 0x0000c40001a27983 */ /* 0x000f620000100600 */
[----:B------:R-:W-:Y:S01]  /*73ca0*/  ISETP.LT.AND P3, PT, R95, UR8, !P1 ;  /* 0x000000085f007c0c */ /* 0x000fe2000cf61270 */
[C---:B------:R-:W-:Y:S01]  /*73cb0*/  VIADD R89, R92.reuse, UR7 ;  /* 0x000000075c597c36 */ /* 0x040fe20008000000 */
[----:B------:R-:W4:Y:S01]  /*73cc0*/  LDCU UR8, c[0x0][0x39c] ;  /* 0x00007380ff0877ac */ /* 0x000f220008000800 */
[----:B------:R-:W5:Y:S04]  /*73cd0*/  LDL.LU.S16 R163, [R1+0xc6] ;  /* 0x0000c60001a37983 */ /* 0x000f680000300600 */
[----:B------:R-:W5:Y:S01]  /*73ce0*/  LDL.LU R95, [R1+0x254c] ;  /* 0x00254c00015f7983 */ /* 0x000f620000300800 */
[----:B0-----:R-:W-:-:S02]  /*73cf0*/  LEA R90, P5, R92, R2, 0x1 ;  /* 0x000000025c5a7211 */ /* 0x001fc400078a08ff */
[----:B------:R-:W-:Y:S02]  /*73d00*/  PRMT R94, R161, 0x7610, R94 ;  /* 0x00007610a15e7816 */ /* 0x000fe4000000005e */
[----:B------:R-:W-:Y:S02]  /*73d10*/  LEA.HI.X.SX32 R91, R92, R0, 0x1, P5 ;  /* 0x000000005c5b7211 */ /* 0x000fe400028f0eff */
[C---:B------:R-:W-:Y:S01]  /*73d20*/  LEA R88, P5, R89.reuse, R2, 0x1 ;  /* 0x0000000259587211 */ /* 0x040fe200078a08ff */
[C---:B------:R-:W-:Y:S02]  /*73d30*/  VIADD R92, R89.reuse, UR7 ;  /* 0x00000007595c7c36 */ /* 0x040fe40008000000 */
[----:B------:R0:W-:Y:S01]  /*73d40*/  @P4 STG.E.U16 desc[UR20][R90.64], R94 ;  /* 0x0000005e5a004986 */ /* 0x0001e2000c101514 */
[----:B------:R-:W-:Y:S02]  /*73d50*/  LEA.HI.X.SX32 R89, R89, R0, 0x1, P5 ;  /* 0x0000000059597211 */ /* 0x000fe400028f0eff */
[----:B0-----:R-:W-:-:S02]  /*73d60*/  LEA R90, P5, R92, R2, 0x1 ;  /* 0x000000025c5a7211 */ /* 0x001fc400078a08ff */
[----:B--2---:R-:W-:Y:S02]  /*73d70*/  PRMT R93, R164, 0x7610, R93 ;  /* 0x00007610a45d7816 */ /* 0x004fe4000000005d */
[----:B------:R-:W2:Y:S01]  /*73d80*/  LDL.S16 R164, [R1+0xd0] ;  /* 0x0000d00001a47983 */ /* 0x000ea20000100600 */
[----:B------:R-:W-:-:S03]  /*73d90*/  ISETP.LT.AND P4, PT, R97, UR4, !P1 ;  /* 0x0000000461007c0c */ /* 0x000fc6000cf81270 */
[----:B------:R0:W-:Y:S01]  /*73da0*/  @P0 STG.E.U16 desc[UR20][R88.64], R93 ;  /* 0x0000005d58000986 */ /* 0x0001e2000c101514 */
[----:B------:R-:W1:Y:S03]  /*73db0*/  LDCU UR4, c[0x0][0x39c] ;  /* 0x00007380ff0477ac */ /* 0x000e660008000800 */
[----:B------:R-:W2:Y:S01]  /*73dc0*/  LDL.LU R97, [R1+0x2550] ;  /* 0x0025500001617983 */ /* 0x000ea20000300800 */
[C---:B------:R-:W-:Y:S01]  /*73dd0*/  LEA.HI.X.SX32 R91, R92.reuse, R0, 0x1, P5 ;  /* 0x000000005c5b7211 */ /* 0x040fe200028f0eff */
[----:B------:R-:W-:-:S04]  /*73de0*/  VIADD R92, R92, UR7 ;  /* 0x000000075c5c7c36 */ /* 0x000fc80008000000 */
[----:B0-----:R-:W-:Y:S01]  /*73df0*/  VIADD R89, R92, UR7 ;  /* 0x000000075c597c36 */ /* 0x001fe20008000000 */
[----:B---3--:R-:W-:-:S05]  /*73e00*/  PRMT R88, R165, 0x7610, R88 ;  /* 0x00007610a5587816 */ /* 0x008fca0000000058 */
[----:B------:R0:W-:Y:S01]  /*73e10*/  @P2 STG.E.U16 desc[UR20][R90.64], R88 ;  /* 0x000000585a002986 */ /* 0x0001e2000c101514 */
[----:B-1----:R-:W-:Y:S01]  /*73e20*/  ISETP.LT.AND P0, PT, R96, UR6, !P1 ;  /* 0x0000000660007c0c */ /* 0x002fe2000cf01270 */
[----:B------:R-:W1:Y:S02]  /*73e30*/  LDCU UR6, c[0x0][0x39c] ;  /* 0x00007380ff0677ac */ /* 0x000e640008000800 */
[----:B------:R-:W3:Y:S01]  /*73e40*/  LDL.LU R96, [R1+0x2554] ;  /* 0x0025540001607983 */ /* 0x000ee20000300800 */
[----:B0-----:R-:W-:-:S03]  /*73e50*/  LEA R90, P5, R92, R2, 0x1 ;  /* 0x000000025c5a7211 */ /* 0x001fc600078a08ff */
[----:B------:R-:W3:Y:S01]  /*73e60*/  LDL.LU.S16 R161, [R1+0xd2] ;  /* 0x0000d20001a17983 */ /* 0x000ee20000300600 */
[----:B------:R-:W-:-:S03]  /*73e70*/  LEA.HI.X.SX32 R91, R92, R0, 0x1, P5 ;  /* 0x000000005c5b7211 */ /* 0x000fc600028f0eff */
[----:B------:R-:W3:Y:S01]  /*73e80*/  LDL.S16 R165, [R1+0xd4] ;  /* 0x0000d40001a57983 */ /* 0x000ee20000100600 */
[----:B----4-:R-:W-:Y:S01]  /*73e90*/  ISETP.LT.AND P2, PT, R98, UR8, !P1 ;  /* 0x0000000862007c0c */ /* 0x010fe2000cf41270 */
[----:B------:R-:W3:Y:S02]  /*73ea0*/  LDCU UR8, c[0x0][0x39c] ;  /* 0x00007380ff0877ac */ /* 0x000ee40008000800 */
[----:B------:R-:W4:Y:S01]  /*73eb0*/  LDL.LU R98, [R1+0x255c] ;  /* 0x00255c0001627983 */ /* 0x000f220000300800 */
[----:B-----5:R-:W-:Y:S02]  /*73ec0*/  PRMT R94, R162, 0x7610, R94 ;  /* 0x00007610a25e7816 */ /* 0x020fe4000000005e */
[----:B------:R-:W-:-:S03]  /*73ed0*/  PRMT R92, R163, 0x7610, R92 ;  /* 0x00007610a35c7816 */ /* 0x000fc6000000005c */
[----:B------:R0:W-:Y:S01]  /*73ee0*/  @P3 STG.E.U16 desc[UR20][R90.64], R94 ;  /* 0x0000005e5a003986 */ /* 0x0001e2000c101514 */
[----:B------:R-:W-:-:S03]  /*73ef0*/  ISETP.LT.AND P3, PT, R95, UR4, !P1 ;  /* 0x000000045f007c0c */ /* 0x000fc6000cf61270 */
[----:B------:R-:W5:Y:S01]  /*73f00*/  LDL.LU.S16 R163, [R1+0xd6] ;  /* 0x0000d60001a37983 */ /* 0x000f620000300600 */
[C---:B------:R-:W-:Y:S01]  /*73f10*/  LEA R88, P5, R89.reuse, R2, 0x1 ;  /* 0x0000000259587211 */ /* 0x040fe200078a08ff */
[C---:B------:R-:W-:Y:S01]  /*73f20*/  VIADD R93, R89.reuse, UR7 ;  /* 0x00000007595d7c36 */ /* 0x040fe20008000000 */
[----:B------:R-:W4:Y:S01]  /*73f30*/  LDCU UR4, c[0x0][0x39c] ;  /* 0x00007380ff0477ac */ /* 0x000f220008000800 */
[----:B------:R-:W5:Y:S01]  /*73f40*/  LDL.LU R95, [R1+0x2560] ;  /* 0x00256000015f7983 */ /* 0x000f620000300800 */
[----:B------:R-:W-:Y:S02]  /*73f50*/  LEA.HI.X.SX32 R89, R89, R0, 0x1, P5 ;  /* 0x0000000059597211 */ /* 0x000fe400028f0eff */
[----:B0-----:R-:W-:-:S03]  /*73f60*/  LEA R90, P5, R93, R2, 0x1 ;  /* 0x000000025d5a7211 */ /* 0x001fc600078a08ff */
[----:B------:R0:W-:Y:S01]  /*73f70*/  @P4 STG.E.U16 desc[UR20][R88.64], R92 ;  /* 0x0000005c58004986 */ /* 0x0001e2000c101514 */
[C---:B------:R-:W-:Y:S01]  /*73f80*/  LEA.HI.X.SX32 R91, R93.reuse, R0, 0x1, P5 ;  /* 0x000000005d5b7211 */ /* 0x040fe200028f0eff */
[----:B------:R-:W-:-:S04]  /*73f90*/  VIADD R93, R93, UR7 ;  /* 0x000000075d5d7c36 */ /* 0x000fc80008000000 */
[----:B0-----:R-:W-:Y:S01]  /*73fa0*/  VIADD R89, R93, UR7 ;  /* 0x000000075d597c36 */ /* 0x001fe20008000000 */
[----:B--2---:R-:W-:-:S05]  /*73fb0*/  PRMT R88, R164, 0x7610, R88 ;  /* 0x00007610a4587816 */ /* 0x004fca0000000058 */
[----:B------:R0:W-:Y:S01]  /*73fc0*/  @P0 STG.E.U16 desc[UR20][R90.64], R88 ;  /* 0x000000585a000986 */ /* 0x0001e2000c101514 */
[----:B-1----:R-:W-:Y:S01]  /*73fd0*/  ISETP.LT.AND P4, PT, R97, UR6, !P1 ;  /* 0x0000000661007c0c */ /* 0x002fe2000cf81270 */
[----:B------:R-:W5:Y:S02]  /*73fe0*/  LDCU UR6, c[0x0][0x39c] ;  /* 0x00007380ff0677ac */ /* 0x000f640008000800 */
[----:B------:R-:W2:Y:S04]  /*73ff0*/  LDL.LU R97, [R1+0x2568] ;  /* 0x0025680001617983 */ /* 0x000ea80000300800 */
[----:B------:R-:W2:Y:S04]  /*74000*/  LDL.S16 R162, [R1+0xdc] ;  /* 0x0000dc0001a27983 */ /* 0x000ea80000100600 */
[----:B------:R-:W2:Y:S01]  /*74010*/  LDL.LU.S16 R164, [R1+0xde] ;  /* 0x0000de0001a47983 */ /* 0x000ea20000300600 */
[----:B0-----:R-:W-:-:S04]  /*74020*/  LEA R90, P5, R93, R2, 0x1 ;  /* 0x000000025d5a7211 */ /* 0x001fc800078a08ff */
[----:B------:R-:W-:Y:S02]  /*74030*/  LEA.HI.X.SX32 R91, R93, R0, 0x1, P5 ;  /* 0x000000005d5b7211 */ /* 0x000fe400028f0eff */
[C---:B------:R-:W-:Y:S01]  /*74040*/  LEA R88, P5, R89.reuse, R2, 0x1 ;  /* 0x0000000259587211 */ /* 0x040fe200078a08ff */
[----:B------:R-:W-:-:S03]  /*74050*/  VIADD R92, R89, UR7 ;  /* 0x00000007595c7c36 */ /* 0x000fc60008000000 */
[----:B------:R-:W-:Y:S02]  /*74060*/  LEA.HI.X.SX32 R89, R89, R0, 0x1, P5 ;  /* 0x0000000059597211 */ /* 0x000fe400028f0eff */
[----:B---3--:R-:W-:Y:S01]  /*74070*/  ISETP.LT.AND P0, PT, R96, UR8, !P1 ;  /* 0x0000000860007c0c */ /* 0x008fe2000cf01270 */
[----:B------:R-:W2:Y:S01]  /*74080*/  LDCU UR8, c[0x0][0x39c] ;  /* 0x00007380ff0877ac */ /* 0x000ea20008000800 */
[----:B------:R-:W3:Y:S01]  /*74090*/  LDL.LU R96, [R1+0x2570] ;  /* 0x0025700001607983 */ /* 0x000ee20000300800 */
[----:B------:R-:W-:Y:S02]  /*740a0*/  PRMT R94, R161, 0x7610, R94 ;  /* 0x00007610a15e7816 */ /* 0x000fe4000000005e */
[----:B------:R-:W-:-:S03]  /*740b0*/  PRMT R93, R165, 0x7610, R93 ;  /* 0x00007610a55d7816 */ /* 0x000fc6000000005d */
[----:B------:R0:W-:Y:S04]  /*740c0*/  @P2 STG.E.U16 desc[UR20][R90.64], R94 ;  /* 0x0000005e5a002986 */ /* 0x0001e8000c101514 */
[----:B------:R-:W3:Y:S04]  /*740d0*/  LDL.S16 R165, [R1+0xe8] ;  /* 0x0000e80001a57983 */ /* 0x000ee80000100600 */
[----:B------:R1:W-:Y:S01]  /*740e0*/  @P3 STG.E.U16 desc[UR20][R88.64], R93 ;  /* 0x0000005d58003986 */ /* 0x0003e2000c101514 */
[----:B----4-:R-:W-:Y:S01]  /*740f0*/  ISETP.LT.AND P2, PT, R98, UR4, !P1 ;  /* 0x0000000462007c0c */ /* 0x010fe2000cf41270 */
[----:B------:R-:W3:Y:S02]  /*74100*/  LDCU UR4, c[0x0][0x39c] ;  /* 0x00007380ff0477ac */ /* 0x000ee40008000800 */
[----:B------:R-:W4:Y:S01]  /*74110*/  LDL.LU R98, [R1+0x2574] ;  /* 0x0025740001627983 */ /* 0x000f220000300800 */
[----:B-----5:R-:W-:Y:S01]  /*74120*/  ISETP.LT.AND P3, PT, R95, UR6, !P1 ;  /* 0x000000065f007c0c */ /* 0x020fe2000cf61270 */
[----:B------:R-:W4:Y:S02]  /*74130*/  LDCU UR6, c[0x0][0x39c] ;  /* 0x00007380ff0677ac */ /* 0x000f240008000800 */
[----:B------:R-:W5:Y:S01]  /*74140*/  LDL.LU R95, [R1+0x2578] ;  /* 0x00257800015f7983 */ /* 0x000f620000300800 */
[----:B0-----:R-:W-:-:S02]  /*74150*/  LEA R90, P5, R92, R2, 0x1 ;  /* 0x000000025c5a7211 */ /* 0x001fc400078a08ff */
[----:B-1----:R-:W-:Y:S01]  /*74160*/  PRMT R88, R163, 0x7610, R88 ;  /* 0x00007610a3587816 */ /* 0x002fe20000000058 */
[----:B------:R-:W5:Y:S01]  /*74170*/  LDL.LU.S16 R161, [R1+0xea] ;  /* 0x0000ea0001a17983 */ /* 0x000f620000300600 */
[C---:B------:R-:W-:Y:S01]  /*74180*/  LEA.HI.X.SX32 R91, R92.reuse, R0, 0x1, P5 ;  /* 0x000000005c5b7211 */ /* 0x040fe200028f0eff */
[----:B------:R-:W-:Y:S02]  /*74190*/  VIADD R92, R92, UR7 ;  /* 0x000000075c5c7c36 */ /* 0x000fe40008000000 */
[----:B------:R-:W5:Y:S04]  /*741a0*/  LDL.S16 R163, [R1+0xec] ;  /* 0x0000ec0001a37983 */ /* 0x000f680000100600 */
[----:B------:R0:W-:Y:S01]  /*741b0*/  @P4 STG.E.U16 desc[UR20][R90.64], R88 ;  /* 0x000000585a004986 */ /* 0x0001e2000c101514 */
[C---:B------:R-:W-:Y:S01]  /*741c0*/  VIADD R89, R92.reuse, UR7 ;  /* 0x000000075c597c36 */ /* 0x040fe20008000000 */
[----:B0-----:R-:W-:-:S04]  /*741d0*/  LEA R90, P5, R92, R2, 0x1 ;  /* 0x000000025c5a7211 */ /* 0x001fc800078a08ff */
[----:B------:R-:W-:Y:S02]  /*741e0*/  LEA.HI.X.SX32 R91, R92, R0, 0x1, P5 ;  /* 0x000000005c5b7211 */ /* 0x000fe400028f0eff */
[C---:B------:R-:W-:Y:S01]  /*741f0*/  LEA R88, P5, R89.reuse, R2, 0x1 ;  /* 0x0000000259587211 */ /* 0x040fe200078a08ff */
[----:B------:R-:W-:-:S03]  /*74200*/  VIADD R93, R89, UR7 ;  /* 0x00000007595d7c36 */ /* 0x000fc60008000000 */
[----:B------:R-:W-:Y:S02]  /*74210*/  LEA.HI.X.SX32 R89, R89, R0, 0x1, P5 ;  /* 0x0000000059597211 */ /* 0x000fe400028f0eff */
[----:B--2---:R-:W-:Y:S01]  /*74220*/  ISETP.LT.AND P4, PT, R97, UR8, !P1 ;  /* 0x0000000861007c0c */ /* 0x004fe2000cf81270 */
[----:B------:R-:W5:Y:S01]  /*74230*/  LDCU UR8, c[0x0][0x39c] ;  /* 0x00007380ff0877ac */ /* 0x000f620008000800 */
[----:B------:R-:W2:Y:S01]  /*74240*/  LDL.LU R97, [R1+0x2590] ;  /* 0x0025900001617983 */ /* 0x000ea20000300800 */
[----:B------:R-:W-:Y:S02]  /*74250*/  PRMT R94, R162, 0x7610, R94 ;  /* 0x00007610a25e7816 */ /* 0x000fe4000000005e */
[----:B------:R-:W-:-:S03]  /*74260*/  PRMT R92, R164, 0x7610, R92 ;  /* 0x00007610a45c7816 */ /* 0x000fc6000000005c */
[----:B------:R0:W-:Y:S04]  /*74270*/  @P0 STG.E.U16 desc[UR20][R90.64], R94 ;  /* 0x0000005e5a000986 */ /* 0x0001e8000c101514 */
[----:B------:R-:W2:Y:S04]  /*74280*/  LDL.LU.S16 R164, [R1+0xee] ;  /* 0x0000ee0001a47983 */ /* 0x000ea80000300600 */
[----:B------:R1:W-:Y:S01]  /*74290*/  @P2 STG.E.U16 desc[UR20][R88.64], R92 ;  /* 0x0000005c58002986 */ /* 0x0003e2000c101514 */
[----:B0-----:R-:W-:-:S04]  /*742a0*/  LEA R90, P5, R93, R2, 0x1 ;  /* 0x000000025d5a7211 */ /* 0x001fc800078a08ff */
[----:B------:R-:W-:Y:S02]  /*742b0*/  LEA.HI.X.SX32 R91, R93, R0, 0x1, P5 ;  /* 0x000000005d5b7211 */ /* 0x000fe400028f0eff */
[----:B---3--:R-:W-:Y:S02]  /*742c0*/  ISETP.LT.AND P0, PT, R96, UR4, !P1 ;  /* 0x0000000460007c0c */ /* 0x008fe4000cf01270 */
[----:B-1----:R-:W-:Y:S01]  /*742d0*/  PRMT R88, R165, 0x7610, R88 ;  /* 0x00007610a5587816 */ /* 0x002fe20000000058 */
[----:B------:R-:W3:Y:S01]  /*742e0*/  LDL.LU R96, [R1+0x2594] ;  /* 0x0025940001607983 */ /* 0x000ee20000300800 */
[----:B----4-:R-:W-:-:S03]  /*742f0*/  ISETP.LT.AND P2, PT, R98, UR6, !P1 ;  /* 0x0000000662007c0c */ /* 0x010fc6000cf41270 */
[----:B------:R0:W-:Y:S01]  /*74300*/  @P3 STG.E.U16 desc[UR20][R90.64], R88 ;  /* 0x000000585a003986 */ /* 0x0001e2000c101514 */
[----:B------:R-:W-:Y:S01]  /*74310*/  VIADD R93, R93, UR7 ;  /* 0x000000075d5d7c36 */ /* 0x000fe20008000000 */
[----:B------:R-:W2:Y:S02]  /*74320*/  LDCU UR4, c[0x0][0x39c] ;  /* 0x00007380ff0477ac */ /* 0x000ea40008000800 */
[----:B------:R-:W4:Y:S01]  /*74330*/  LDL.LU R98, [R1+0x259c] ;  /* 0x00259c0001627983 */ /* 0x000f220000300800 */
[----:B------:R-:W3:Y:S03]  /*74340*/  LDCU UR6, c[0x0][0x39c] ;  /* 0x00007380ff0677ac */ /* 0x000ee60008000800 */
[----:B------:R-:W4:Y:S04]  /*74350*/  LDL.S16 R162, [R1+0xf4] ;  /* 0x0000f40001a27983 */ /* 0x000f280000100600 */
[----:B------:R-:W4:Y:S01]  /*74360*/  LDL.LU.S16 R165, [R1+0xf6] ;  /* 0x0000f60001a57983 */ /* 0x000f220000300600 */
[----:B-----5:R-:W-:Y:S01]  /*74370*/  ISETP.LT.AND P3, PT, R95, UR8, !P1 ;  /* 0x000000085f007c0c */ /* 0x020fe2000cf61270 */
[----:B------:R-:W-:-:S02]  /*74380*/  VIADD R89, R93, UR7 ;  /* 0x000000075d597c36 */ /* 0x000fc40008000000 */
[----:B------:R-:W5:Y:S01]  /*74390*/  LDL.LU R95, [R1+0x25a4] ;  /* 0x0025a400015f7983 */ /* 0x000f620000300800 */
[C---:B0-----:R-:W-:Y:S01]  /*743a0*/  LEA R90, P5, R93.reuse, R2, 0x1 ;  /* 0x000000025d5a7211 */ /* 0x041fe200078a08ff */
[----:B------:R-:W0:Y:S03]  /*743b0*/  LDCU UR8, c[0x0][0x39c] ;  /* 0x00007380ff0877ac */ /* 0x000e260008000800 */
[----:B------:R-:W-:Y:S02]  /*743c0*/  LEA.HI.X.SX32 R91, R93, R0, 0x1, P5 ;  /* 0x000000005d5b7211 */ /* 0x000fe400028f0eff */
[C---:B------:R-:W-:Y:S01]  /*743d0*/  LEA R88, P5, R89.reuse, R2, 0x1 ;  /* 0x0000000259587211 */ /* 0x040fe200078a08ff */
[----:B------:R-:W-:Y:S01]  /*743e0*/  VIADD R92, R89, UR7 ;  /* 0x00000007595c7c36 */ /* 0x000fe20008000000 */
[----:B------:R-:W-:Y:S02]  /*743f0*/  PRMT R94, R161, 0x7610, R94 ;  /* 0x00007610a15e7816 */ /* 0x000fe4000000005e */
[----:B------:R-:W-:-:S02]  /*74400*/  PRMT R93, R163, 0x7610, R93 ;  /* 0x00007610a35d7816 */ /* 0x000fc4000000005d */
[----:B------:R-:W-:Y:S01]  /*74410*/  LEA.HI.X.SX32 R89, R89, R0, 0x1, P5 ;  /* 0x0000000059597211 */ /* 0x000fe200028f0eff */
[----:B------:R-:W5:Y:S04]  /*74420*/  LDL.S16 R163, [R1+0x100] ;  /* 0x0001000001a37983 */ /* 0x000f680000100600 */
[----:B------:R1:W-:Y:S04]  /*74430*/  @P4 STG.E.U16 desc[UR20][R90.64], R94 ;  /* 0x0000005e5a004986 */ /* 0x0003e8000c101514 */
[----:B------:R0:W-:Y:S01]  /*74440*/  @P0 STG.E.U16 desc[UR20][R88.64], R93 ;  /* 0x0000005d58000986 */ /* 0x0001e2000c101514 */
[----:B-1----:R-:W-:-:S04]  /*74450*/  LEA R90, P5, R92, R2, 0x1 ;  /* 0x000000025c5a7211 */ /* 0x002fc800078a08ff */
[C---:B------:R-:W-:Y:S01]  /*74460*/  LEA.HI.X.SX32 R91, R92.reuse, R0, 0x1, P5 ;  /* 0x000000005c5b7211 */ /* 0x040fe200028f0eff */
[----:B------:R-:W-:Y:S01]  /*74470*/  VIADD R92, R92, UR7 ;  /* 0x000000075c5c7c36 */ /* 0x000fe20008000000 */
[----:B--2---:R-:W-:Y:S01]  /*74480*/  ISETP.LT.AND P4, PT, R97, UR4, !P1 ;  /* 0x0000000461007c0c */ /* 0x004fe2000cf81270 */
[----:B------:R-:W5:Y:S01]  /*74490*/  LDCU UR4, c[0x0][0x39c] ;  /* 0x00007380ff0477ac */ /* 0x000f620008000800 */
[----:B------:R-:W2:Y:S01]  /*744a0*/  LDL.LU R97, [R1+0x25a8] ;  /* 0x0025a80001617983 */ /* 0x000ea20000300800 */
[----:B0-----:R-:W-:-:S05]  /*744b0*/  PRMT R88, R164, 0x7610, R88 ;  /* 0x00007610a4587816 */ /* 0x001fca0000000058 */
[----:B------:R0:W-:Y:S01]  /*744c0*/  @P2 STG.E.U16 desc[UR20][R90.64], R88 ;  /* 0x000000585a002986 */ /* 0x0001e2000c101514 */
[C---:B------:R-:W-:Y:S01]  /*744d0*/  VIADD R89, R92.reuse, UR7 ;  /* 0x000000075c597c36 */ /* 0x040fe20008000000 */
[----:B0-----:R-:W-:-:S04]  /*744e0*/  LEA R90, P5, R92, R2, 0x1 ;  /* 0x000000025c5a7211 */ /* 0x001fc800078a08ff */
[----:B------:R-:W-:Y:S02]  /*744f0*/  LEA.HI.X.SX32 R91, R92, R0, 0x1, P5 ;  /* 0x000000005c5b7211 */ /* 0x000fe400028f0eff */
[----:B---3--:R-:W-:Y:S01]  /*74500*/  ISETP.LT.AND P0, PT, R96, UR6, !P1 ;  /* 0x0000000660007c0c */ /* 0x008fe2000cf01270 */
[----:B------:R-:W2:Y:S01]  /*74510*/  LDCU UR6, c[0x0][0x39c] ;  /* 0x00007380ff0677ac */ /* 0x000ea20008000800 */
[----:B------:R-:W3:Y:S04]  /*74520*/  LDL.LU R96, [R1+0x25bc] ;  /* 0x0025bc0001607983 */ /* 0x000ee80000300800 */
[----:B------:R-:W3:Y:S04]  /*74530*/  LDL.LU.S16 R164, [R1+0x102] ;  /* 0x0001020001a47983 */ /* 0x000ee80000300600 */
[----:B------:R-:W3:Y:S04]  /*74540*/  LDL.S16 R161, [R1+0x104] ;  /* 0x0001040001a17983 */ /* 0x000ee80000100600 */
[----:B------:R-:W3:Y:S01]  /*74550*/  LDL.LU R99, [R1+0x25c4] ;  /* 0x0025c40001637983 */ /* 0x000ee20000300800 */
[----:B----4-:R-:W-:-:S02]  /*74560*/  PRMT R94, R162, 0x7610, R94 ;  /* 0x00007610a25e7816 */ /* 0x010fc4000000005e */
[----:B------:R-:W-:-:S03]  /*74570*/  PRMT R92, R165, 0x7610, R92 ;  /* 0x00007610a55c7816 */ /* 0x000fc6000000005c */
[----:B------:R0:W-:Y:S01]  /*74580*/  @P3 STG.E.U16 desc[UR20][R90.64], R94 ;  /* 0x0000005e5a003986 */ /* 0x0001e2000c101514 */
[----:B-----5:R-:W-:-:S03]  /*74590*/  ISETP.LT.AND P3, PT, R95, UR4, !P1 ;  /* 0x000000045f007c0c */ /* 0x020fc6000cf61270 */
[----:B------:R-:W4:Y:S01]  /*745a0*/  LDL.LU.S16 R165, [R1+0x106] ;  /* 0x0001060001a57983 */ /* 0x000f220000300600 */
[----:B------:R-:W-:Y:S01]  /*745b0*/  ISETP.LT.AND P2, PT, R98, UR8, !P1 ;  /* 0x0000000862007c0c */ /* 0x000fe2000cf41270 */
[----:B------:R-:W3:Y:S02]  /*745c0*/  LDCU UR8, c[0x0][0x39c] ;  /* 0x00007380ff0877ac */ /* 0x000ee40008000800 */
[----:B------:R-:W5:Y:S01]  /*745d0*/  LDL.LU R95, [R1+0x25c8] ;  /* 0x0025c800015f7983 */ /* 0x000f620000300800 */
[C---:B------:R-:W-:Y:S01]  /*745e0*/  LEA R88, P5, R89.reuse, R2, 0x1 ;  /* 0x0000000259587211 */ /* 0x040fe200078a08ff */
[C---:B------:R-:W-:Y:S01]  /*745f0*/  VIADD R93, R89.reuse, UR7 ;  /* 0x00000007595d7c36 */ /* 0x040fe20008000000 */
[----:B------:R-:W1:Y:S01]  /*74600*/  LDCU UR4, c[0x0][0x39c] ;  /* 0x00007380ff0477ac */ /* 0x000e620008000800 */
[----:B------:R-:W4:Y:S01]  /*74610*/  LDL.LU R98, [R1+0x25d0] ;  /* 0x0025d00001627983 */ /* 0x000f220000300800 */
[----:B------:R-:W-:Y:S02]  /*74620*/  LEA.HI.X.SX32 R89, R89, R0, 0x1, P5 ;  /* 0x0000000059597211 */ /* 0x000fe400028f0eff */
[C---:B0-----:R-:W-:Y:S01]  /*74630*/  LEA R90, P5, R93.reuse, R2, 0x1 ;  /* 0x000000025d5a7211 */ /* 0x041fe200078a08ff */
[----:B------:R-:W4:Y:S03]  /*74640*/  LDL.S16 R162, [R1+0x10c] ;  /* 0x00010c0001a27983 */ /* 0x000f260000100600 */
[----:B------:R-:W-:Y:S01]  /*74650*/  LEA.HI.X.SX32 R91, R93, R0, 0x1, P5 ;  /* 0x000000005d5b7211 */ /* 0x000fe200028f0eff */
[----:B------:R0:W-:Y:S02]  /*74660*/  @P4 STG.E.U16 desc[UR20][R88.64], R92 ;  /* 0x0000005c58004986 */ /* 0x0001e4000c101514 */
[----:B0-----:R-:W-:-:S02]  /*74670*/  PRMT R88, R163, 0x7610, R88 ;  /* 0x00007610a3587816 */ /* 0x001fc40000000058 */
[----:B------:R-:W4:Y:S04]  /*74680*/  LDL.LU.S16 R163, [R1+0x10e] ;  /* 0x00010e0001a37983 */ /* 0x000f280000300600 */
[----:B------:R0:W-:Y:S01]  /*74690*/  @P0 STG.E.U16 desc[UR20][R90.64], R88 ;  /* 0x000000585a000986 */ /* 0x0001e2000c101514 */
[----:B------:R-:W-:-:S04]  /*746a0*/  VIADD R93, R93, UR7 ;  /* 0x000000075d5d7c36 */ /* 0x000fc80008000000 */
[----:B------:R-:W-:Y:S01]  /*746b0*/  VIADD R89, R93, UR7 ;  /* 0x000000075d597c36 */ /* 0x000fe20008000000 */
[----:B--2---:R-:W-:Y:S01]  /*746c0*/  ISETP.LT.AND P4, PT, R97, UR6, !P1 ;  /* 0x0000000661007c0c */ /* 0x004fe2000cf81270 */
[----:B------:R-:W5:Y:S01]  /*746d0*/  LDCU UR6, c[0x0][0x39c] ;  /* 0x00007380ff0677ac */ /* 0x000f620008000800 */
[----:B------:R-:W2:Y:S01]  /*746e0*/  LDL.LU R97, [R1+0x25d8] ;  /* 0x0025d80001617983 */ /* 0x000ea20000300800 */
[----:B0-----:R-:W-:-:S04]  /*746f0*/  LEA R90, P5, R93, R2, 0x1 ;  /* 0x000000025d5a7211 */ /* 0x001fc800078a08ff */
[----:B------:R-:W-:Y:S02]  /*74700*/  LEA.HI.X.SX32 R91, R93, R0, 0x1, P5 ;  /* 0x000000005d5b7211 */ /* 0x000fe400028f0eff */
[C---:B------:R-:W-:Y:S01]  /*74710*/  LEA R88, P5, R89.reuse, R2, 0x1 ;  /* 0x0000000259587211 */ /* 0x040fe200078a08ff */
[----:B------:R-:W-:-:S03]  /*74720*/  VIADD R92, R89, UR7 ;  /* 0x00000007595c7c36 */ /* 0x000fc60008000000 */
[----:B------:R-:W-:Y:S02]  /*74730*/  LEA.HI.X.SX32 R89, R89, R0, 0x1, P5 ;  /* 0x0000000059597211 */ /* 0x000fe400028f0eff */
[----:B---3--:R-:W-:Y:S01]  /*74740*/  ISETP.LT.AND P0, PT, R96, UR8, !P1 ;  /* 0x0000000860007c0c */ /* 0x008fe2000cf01270 */
[----:B------:R-:W0:Y:S01]  /*74750*/  LDCU UR8, c[0x0][0x39c] ;  /* 0x00007380ff0877ac */ /* 0x000e220008000800 */
[----:B------:R-:W-:Y:S02]  /*74760*/  PRMT R94, R164, 0x7610, R94 ;  /* 0x00007610a45e7816 */ /* 0x000fe4000000005e */
[----:B------:R-:W3:Y:S04]  /*74770*/  LDL.S16 R164, [R1+0x118] ;  /* 0x0001180001a47983 */ /* 0x000ee80000100600 */
[----:B------:R-:W2:Y:S01]  /*74780*/  LDL.LU R96, [R1+0x25e8] ;  /* 0x0025e80001607983 */ /* 0x000ea20000300800 */
[----:B------:R-:W-:-:S03]  /*74790*/  PRMT R93, R161, 0x7610, R93 ;  /* 0x00007610a15d7816 */ /* 0x000fc6000000005d */
[----:B------:R0:W-:Y:S04]  /*747a0*/  @P2 STG.E.U16 desc[UR20][R90.64], R94 ;  /* 0x0000005e5a002986 */ /* 0x0001e8000c101514 */
[----:B------:R4:W-:Y:S01]  /*747b0*/  @P3 STG.E.U16 desc[UR20][R88.64], R93 ;  /* 0x0000005d58003986 */ /* 0x0009e2000c101514 */
[----:B-----5:R-:W-:Y:S01]  /*747c0*/  ISETP.LT.AND P3, PT, R95, UR6, !P1 ;  /* 0x000000065f007c0c */ /* 0x020fe2000cf61270 */
[----:B------:R-:W2:Y:S02]  /*747d0*/  LDCU UR6, c[0x0][0x39c] ;  /* 0x00007380ff0677ac */ /* 0x000ea40008000800 */
[----:B------:R-:W5:Y:S01]  /*747e0*/  LDL.LU R95, [R1+0x25f0] ;  /* 0x0025f000015f7983 */ /* 0x000f620000300800 */
[----:B0-----:R-:W-:Y:S02]  /*747f0*/  LEA R90, P5, R92, R2, 0x1 ;  /* 0x000000025c5a7211 */ /* 0x001fe400078a08ff */
[----:B----4-:R-:W-:-:S02]  /*74800*/  PRMT R88, R165, 0x7610, R88 ;  /* 0x00007610a5587816 */ /* 0x010fc40000000058 */
[C---:B------:R-:W-:Y:S01]  /*74810*/  LEA.HI.X.SX32 R91, R92.reuse, R0, 0x1, P5 ;  /* 0x000000005c5b7211 */ /* 0x040fe200028f0eff */
[----:B------:R-:W-:Y:S01]  /*74820*/  VIADD R92, R92, UR7 ;  /* 0x000000075c5c7c36 */ /* 0x000fe20008000000 */
[----:B------:R-:W4:Y:S01]  /*74830*/  LDL.LU.S16 R165, [R1+0x11a] ;  /* 0x00011a0001a57983 */ /* 0x000f220000300600 */
[----:B-1----:R-:W-:Y:S01]  /*74840*/  ISETP.LT.AND P2, PT, R99, UR4, !P1 ;  /* 0x0000000463007c0c */ /* 0x002fe2000cf41270 */
[----:B------:R-:W0:Y:S01]  /*74850*/  LDCU UR4, c[0x0][0x39c] ;  /* 0x00007380ff0477ac */ /* 0x000e220008000800 */
[----:B------:R-:W-:Y:S01]  /*74860*/  VIADD R89, R92, UR7 ;  /* 0x000000075c597c36 */ /* 0x000fe20008000000 */
[----:B------:R1:W-:Y:S01]  /*74870*/  @P4 STG.E.U16 desc[UR20][R90.64], R88 ;  /* 0x000000585a004986 */ /* 0x0003e2000c101514 */
[----:B------:R-:W-:Y:S01]  /*74880*/  ISETP.LT.AND P4, PT, R98, UR8, !P1 ;  /* 0x0000000862007c0c */ /* 0x000fe2000cf81270 */
[----:B------:R-:W5:Y:S01]  /*74890*/  LDCU UR8, c[0x0][0x39c] ;  /* 0x00007380ff0877ac */ /* 0x000f620008000800 */
[----:B------:R-:W-:Y:S01]  /*748a0*/  PRMT R94, R162, 0x7610, R94 ;  /* 0x00007610a25e7816 */ /* 0x000fe2000000005e */
[----:B------:R-:W4:Y:S01]  /*748b0*/  LDL.LU R99, [R1+0x25fc] ;  /* 0x0025fc0001637983 */ /* 0x000f220000300800 */
[----:B------:R-:W-:-:S03]  /*748c0*/  VIADD R93, R89, UR7 ;  /* 0x00000007595d7c36 */ /* 0x000fc60008000000 */
[----:B------:R-:W4:Y:S01]  /*748d0*/  LDL.LU R98, [R1+0x2600] ;  /* 0x0026000001627983 */ /* 0x000f220000300800 */
[----:B-1----:R-:W-:-:S04]  /*748e0*/  LEA R90, P5, R92, R2, 0x1 ;  /* 0x000000025c5a7211 */ /* 0x002fc800078a08ff */
[----:B------:R-:W-:Y:S02]  /*748f0*/  LEA.HI.X.SX32 R91, R92, R0, 0x1, P5 ;  /* 0x000000005c5b7211 */ /* 0x000fe400028f0eff */
[----:B------:R-:W-:Y:S02]  /*74900*/  LEA R88, P5, R89, R2, 0x1 ;  /* 0x0000000259587211 */ /* 0x000fe400078a08ff */
[----:B------:R-:W-:Y:S02]  /*74910*/  PRMT R92, R163, 0x7610, R92 ;  /* 0x00007610a35c7816 */ /* 0x000fe4000000005c */
[----:B------:R-:W-:Y:S01]  /*74920*/  LEA.HI.X.SX32 R89, R89, R0, 0x1, P5 ;  /* 0x0000000059597211 */ /* 0x000fe200028f0eff */
[----:B------:R1:W-:Y:S04]  /*74930*/  @P0 STG.E.U16 desc[UR20][R90.64], R94 ;  /* 0x0000005e5a000986 */ /* 0x0003e8000c101514 */
[----:B------:R3:W-:Y:S01]  /*74940*/  @P2 STG.E.U16 desc[UR20][R88.64], R92 ;  /* 0x0000005c58002986 */ /* 0x0007e2000c101514 */
[----:B-1----:R-:W-:-:S04]  /*74950*/  LEA R90, P5, R93, R2, 0x1 ;  /* 0x000000025d5a7211 */ /* 0x002fc800078a08ff */
[C---:B------:R-:W-:Y:S02]  /*74960*/  LEA.HI.X.SX32 R91, R93.reuse, R0, 0x1, P5 ;  /* 0x000000005d5b7211 */ /* 0x040fe400028f0eff */
[----:B--2---:R-:W-:Y:S02]  /*74970*/  ISETP.LT.AND P2, PT, R96, UR6, !P1 ;  /* 0x0000000660007c0c */ /* 0x004fe4000cf41270 */
[----:B---3--:R-:W-:Y:S01]  /*74980*/  PRMT R88, R164, 0x7610, R88 ;  /* 0x00007610a4587816 */ /* 0x008fe20000000058 */
[----:B------:R-:W2:Y:S01]  /*74990*/  LDL.LU R96, [R1+0x2604] ;  /* 0x0026040001607983 */ /* 0x000ea20000300800 */
[----:B------:R-:W-:Y:S01]  /*749a0*/  VIADD R93, R93, UR7 ;  /* 0x000000075d5d7c36 */ /* 0x000fe20008000000 */
[----:B------:R-:W1:Y:S02]  /*749b0*/  LDCU UR6, c[0x0][0x39c] ;  /* 0x00007380ff0677ac */ /* 0x000e640008000800 */
[----:B------:R3:W-:Y:S01]  /*749c0*/  @P3 STG.E.U16 desc[UR20][R90.64], R88 ;  /* 0x000000585a003986 */ /* 0x0007e2000c101514 */
[----:B-----5:R-:W-:Y:S01]  /*749d0*/  ISETP.LT.AND P3, PT, R95, UR8, !P1 ;  /* 0x000000085f007c0c */ /* 0x020fe2000cf61270 */
[----:B------:R-:W-:-:S02]  /*749e0*/  VIADD R89, R93, UR7 ;  /* 0x000000075d597c36 */ /* 0x000fc40008000000 */
[----:B------:R-:W5:Y:S01]  /*749f0*/  LDL.LU R95, [R1+0x261c] ;  /* 0x00261c00015f7983 */ /* 0x000f620000300800 */
[----:B---3--:R-:W-:Y:S01]  /*74a00*/  LEA R90, P5, R93, R2, 0x1 ;  /* 0x000000025d5a7211 */ /* 0x008fe200078a08ff */
[----:B------:R-:W2:Y:S01]  /*74a10*/  LDCU UR8, c[0x0][0x39c] ;  /* 0x00007380ff0877ac */ /* 0x000ea20008000800 */
[----:B0-----:R-:W-:Y:S02]  /*74a20*/  ISETP.LT.AND P0, PT, R97, UR4, !P1 ;  /* 0x0000000461007c0c */ /* 0x001fe4000cf01270 */
[----:B------:R-:W-:Y:S01]  /*74a30*/  LEA.HI.X.SX32 R91, R93, R0, 0x1, P5 ;  /* 0x000000005d5b7211 */ /* 0x000fe200028f0eff */
[C---:B------:R-:W-:Y:S01]  /*74a40*/  VIADD R92, R89.reuse, UR7 ;  /* 0x00000007595c7c36 */ /* 0x040fe20008000000 */
[----:B------:R-:W-:Y:S01]  /*74a50*/  LEA R88, P5, R89, R2, 0x1 ;  /* 0x0000000259587211 */ /* 0x000fe200078a08ff */
[----:B------:R-:W3:Y:S01]  /*74a60*/  LDL.LU R97, [R1+0x2620] ;  /* 0x0026200001617983 */ /* 0x000ee20000300800 */
[----:B----4-:R-:W-:Y:S01]  /*74a70*/  PRMT R93, R165, 0x7610, R93 ;  /* 0x00007610a55d7816 */ /* 0x010fe2000000005d */
[----:B------:R-:W0:Y:S01]  /*74a80*/  LDCU UR4, c[0x0][0x39c] ;  /* 0x00007380ff0477ac */ /* 0x000e220008000800 */
[----:B------:R-:W-:-:S03]  /*74a90*/  LEA.HI.X.SX32 R89, R89, R0, 0x1, P5 ;  /* 0x0000000059597211 */ /* 0x000fc600028f0eff */
[----:B------:R4:W-:Y:S04]  /*74aa0*/  @P4 STG.E.U16 desc[UR20][R90.64], R93 ;  /* 0x0000005d5a004986 */ /* 0x0009e8000c101514 */
[----:B------:R0:W-:Y:S01]  /*74ab0*/  @P0 STG.E.U16 desc[UR20][R88.64], R129 ;  /* 0x0000008158000986 */ /* 0x0001e2000c101514 */
[----:B-1----:R-:W-:Y:S01]  /*74ac0*/  ISETP.LT.AND P0, PT, R98, UR6, !P1 ;  /* 0x0000000662007c0c */ /* 0x002fe2000cf01270 */
[----:B------:R-:W3:Y:S02]  /*74ad0*/  LDCU UR6, c[0x0][0x39c] ;  /* 0x00007380ff0677ac */ /* 0x000ee40008000800 */
[----:B------:R-:W3:Y:S01]  /*74ae0*/  LDL.LU R98, [R1+0x2624] ;  /* 0x0026240001627983 */ /* 0x000ee20000300800 */
[----:B----4-:R-:W-:-:S03]  /*74af0*/  LEA R90, P5, R92, R2, 0x1 ;  /* 0x000000025c5a7211 */ /* 0x010fc600078a08ff */
[----:B------:R-:W4:Y:S01]  /*74b00*/  LDL.S16 R163, [R1+0x28] ;  /* 0x0000280001a37983 */ /* 0x000f220000100600 */
[----:B------:R-:W-:Y:S02]  /*74b10*/  LEA.HI.X.SX32 R91, R92, R0, 0x1, P5 ;  /* 0x000000005c5b7211 */ /* 0x000fe400028f0eff */
[----:B0-----:R-:W-:-:S05]  /*74b20*/  PRMT R88, R129, 0x7632, R88 ;  /* 0x0000763281587816 */ /* 0x001fca0000000058 */
[----:B------:R0:W-:Y:S01]  /*74b30*/  @P2 STG.E.U16 desc[UR20][R90.64], R88 ;  /* 0x000000585a002986 */ /* 0x0001e2000c101514 */
[----:B------:R-:W-:Y:S01]  /*74b40*/  ISETP.LT.AND P4, PT, R99, UR4, !P1 ;  /* 0x0000000463007c0c */ /* 0x000fe2000cf81270 */
[----:B------:R-:W5:Y:S01]  /*74b50*/  LDCU UR4, c[0x0][0x39c] ;  /* 0x00007380ff0477ac */ /* 0x000f620008000800 */
[----:B------:R-:W-:-:S05]  /*74b60*/  VIADD R92, R92, UR7 ;  /* 0x000000075c5c7c36 */ /* 0x000fca0008000000 */
[----:B0-----:R-:W-:-:S04]  /*74b70*/  LEA R88, P5, R92, R2, 0x1 ;  /* 0x000000025c587211 */ /* 0x001fc800078a08ff */
[----:B------:R-:W-:-:S05]  /*74b80*/  LEA.HI.X.SX32 R89, R92, R0, 0x1, P5 ;  /* 0x000000005c597211 */ /* 0x000fca00028f0eff */
[----:B------:R0:W-:Y:S01]  /*74b90*/  @P3 STG.E.U16 desc[UR20][R88.64], R130 ;  /* 0x0000008258003986 */ /* 0x0001e2000c101514 */
[----:B--2---:R-:W-:Y:S01]  /*74ba0*/  ISETP.LT.AND P2, PT, R96, UR8, !P1 ;  /* 0x0000000860007c0c */ /* 0x004fe2000cf41270 */
[----:B------:R-:W-:Y:S02]  /*74bb0*/  VIADD R91, R92, UR7 ;  /* 0x000000075c5b7c36 */ /* 0x000fe40008000000 */
[----:B------:R-:W2:Y:S01]  /*74bc0*/  LDL.LU R96, [R1+0x2630] ;  /* 0x0026300001607983 */ /* 0x000ea20000300800 */
[----:B------:R-:W1:Y:S03]  /*74bd0*/  LDCU UR8, c[0x0][0x39c] ;  /* 0x00007380ff0877ac */ /* 0x000e660008000800 */
[----:B------:R-:W2:Y:S01]  /*74be0*/  LDL.LU.S16 R164, [R1+0x2a] ;  /* 0x00002a0001a47983 */ /* 0x000ea20000300600 */
[----:B-----5:R-:W-:Y:S01]  /*74bf0*/  ISETP.LT.AND P3, PT, R95, UR4, !P1 ;  /* 0x000000045f007c0c */ /* 0x020fe2000cf61270 */
[----:B------:R-:W-:-:S02]  /*74c00*/  VIADD R93, R91, UR7 ;  /* 0x000000075b5d7c36 */ /* 0x000fc40008000000 */
[----:B------:R-:W5:Y:S01]  /*74c10*/  LDL.LU R95, [R1+0x2634] ;  /* 0x00263400015f7983 */ /* 0x000f620000300800 */
[C---:B------:R-:W-:Y:S01]  /*74c20*/  LEA R90, P5, R91.reuse, R2, 0x1 ;  /* 0x000000025b5a7211 */ /* 0x040fe200078a08ff */
[----:B------:R-:W2:Y:S01]  /*74c30*/  LDCU UR4, c[0x0][0x39c] ;  /* 0x00007380ff0477ac */ /* 0x000ea20008000800 */
[----:B------:R-:W-:Y:S02]  /*74c40*/  PRMT R92, R130, 0x7632, R92 ;  /* 0x00007632825c7816 */ /* 0x000fe4000000005c */
[----:B------:R-:W-:Y:S02]  /*74c50*/  LEA.HI.X.SX32 R91, R91, R0, 0x1, P5 ;  /* 0x000000005b5b7211 */ /* 0x000fe400028f0eff */
[----:B0-----:R-:W-:-:S03]  /*74c60*/  LEA R88, P5, R93, R2, 0x1 ;  /* 0x000000025d587211 */ /* 0x001fc600078a08ff */
[----:B------:R0:W-:Y:S01]  /*74c70*/  @P4 STG.E.U16 desc[UR20][R90.64], R92 ;  /* 0x0000005c5a004986 */ /* 0x0001e2000c101514 */
[C---:B------:R-:W-:Y:S01]  /*74c80*/  LEA.HI.X.SX32 R89, R93.reuse, R0, 0x1, P5 ;  /* 0x000000005d597211 */ /* 0x040fe200028f0eff */
[----:B------:R-:W-:Y:S01]  /*74c90*/  VIADD R93, R93, UR7 ;  /* 0x000000075d5d7c36 */ /* 0x000fe20008000000 */
[----:B---3--:R-:W-:Y:S01]  /*74ca0*/  ISETP.LT.AND P4, PT, R97, UR6, !P1 ;  /* 0x0000000661007c0c */ /* 0x008fe2000cf81270 */
[----:B------:R-:W5:Y:S01]  /*74cb0*/  LDCU UR6, c[0x0][0x39c] ;  /* 0x00007380ff0677ac */ /* 0x000f620008000800 */
[----:B------:R-:W3:Y:S04]  /*74cc0*/  LDL.LU R97, [R1+0x2730] ;  /* 0x0027300001617983 */ /* 0x000ee80000300800 */
[----:B------:R-:W3:Y:S04]  /*74cd0*/  LDL.S16 R162, [R1+0x2c] ;  /* 0x00002c0001a27983 */ /* 0x000ee80000100600 */
[----:B------:R4:W-:Y:S01]  /*74ce0*/  @P0 STG.E.U16 desc[UR20][R88.64], R131 ;  /* 0x0000008358000986 */ /* 0x0009e2000c101514 */
[----:B-1----:R-:W-:-:S02]  /*74cf0*/  ISETP.LT.AND P0, PT, R98, UR8, !P1 ;  /* 0x0000000862007c0c */ /* 0x002fc4000cf01270 */
[----:B------:R-:W-:Y:S01]  /*74d00*/  PRMT R94, R131, 0x7632, R94 ;  /* 0x00007632835e7816 */ /* 0x000fe2000000005e */
[----:B------:R-:W3:Y:S01]  /*74d10*/  LDL.LU.S16 R165, [R1+0x2e] ;  /* 0x00002e0001a57983 */ /* 0x000ee20000300600 */
[C---:B0-----:R-:W-:Y:S01]  /*74d20*/  VIADD R91, R93.reuse, UR7 ;  /* 0x000000075d5b7c36 */ /* 0x041fe20008000000 */
[----:B------:R-:W3:Y:S02]  /*74d30*/  LDCU UR8, c[0x0][0x39c] ;  /* 0x00007380ff0877ac */ /* 0x000ee40008000800 */
[----:B------:R-:W3:Y:S01]  /*74d40*/  LDL.LU R98, [R1+0x268c] ;  /* 0x00268c0001627983 */ /* 0x000ee20000300800 */
[----:B----4-:R-:W-:-:S04]  /*74d50*/  LEA R88, P5, R93, R2, 0x1 ;  /* 0x000000025d587211 */ /* 0x010fc800078a08ff */
[----:B------:R-:W-:Y:S02]  /*74d60*/  LEA.HI.X.SX32 R89, R93, R0, 0x1, P5 ;  /* 0x000000005d597211 */ /* 0x000fe400028f0eff */
[----:B------:R-:W-:Y:S02]  /*74d70*/  PRMT R93, R163, 0x7610, R93 ;  /* 0x00007610a35d7816 */ /* 0x000fe4000000005d */
[----:B------:R-:W4:Y:S04]  /*74d80*/  LDL.S16 R163, [R1+0x30] ;  /* 0x0000300001a37983 */ /* 0x000f280000100600 */
[----:B------:R0:W-:Y:S01]  /*74d90*/  @P2 STG.E.U16 desc[UR20][R88.64], R94 ;  /* 0x0000005e58002986 */ /* 0x0001e2000c101514 */
[C---:B------:R-:W-:Y:S01]  /*74da0*/  LEA R90, P5, R91.reuse, R2, 0x1 ;  /* 0x000000025b5a7211 */ /* 0x040fe200078a08ff */
[----:B------:R-:W-:-:S03]  /*74db0*/  VIADD R92, R91, UR7 ;  /* 0x000000075b5c7c36 */ /* 0x000fc60008000000 */
[----:B------:R-:W-:-:S05]  /*74dc0*/  LEA.HI.X.SX32 R91, R91, R0, 0x1, P5 ;  /* 0x000000005b5b7211 */ /* 0x000fca00028f0eff */
[----:B------:R1:W-:Y:S01]  /*74dd0*/  @P3 STG.E.U16 desc[UR20][R90.64], R93 ;  /* 0x0000005d5a003986 */ /* 0x0003e2000c101514 */
[----:B--2---:R-:W-:Y:S01]  /*74de0*/  ISETP.LT.AND P2, PT, R96, UR4, !P1 ;  /* 0x0000000460007c0c */ /* 0x004fe2000cf41270 */
[----:B------:R-:W2:Y:S02]  /*74df0*/  LDCU UR4, c[0x0][0x39c] ;  /* 0x00007380ff0477ac */ /* 0x000ea40008000800 */
[----:B------:R-:W4:Y:S01]  /*74e00*/  LDL.LU R96, [R1+0x26c0] ;  /* 0x0026c00001607983 */ /* 0x000f220000300800 */
[----:B-----5:R-:W-:Y:S01]  /*74e10*/  ISETP.LT.AND P3, PT, R95, UR6, !P1 ;  /* 0x000000065f007c0c */ /* 0x020fe2000cf61270 */
[----:B------:R-:W5:Y:S02]  /*74e20*/  LDCU UR6, c[0x0][0x39c] ;  /* 0x00007380ff0677ac */ /* 0x000f640008000800 */
[----:B------:R-:W4:Y:S01]  /*74e30*/  LDL.LU R95, [R1+0x2710] ;  /* 0x00271000015f7983 */ /* 0x000f220000300800 */
[----:B0-----:R-:W-:Y:S02]  /*74e40*/  LEA R88, P5, R92, R2, 0x1 ;  /* 0x000000025c587211 */ /* 0x001fe400078a08ff */
[----:B-1----:R-:W-:Y:S01]  /*74e50*/  PRMT R90, R164, 0x7610, R90 ;  /* 0x00007610a45a7816 */ /* 0x002fe2000000005a */
[----:B------:R-:W4:Y:S01]  /*74e60*/  LDL.LU.S16 R161, [R1+0x32] ;  /* 0x0000320001a17983 */ /* 0x000f220000300600 */
[C---:B------:R-:W-:Y:S01]  /*74e70*/  LEA.HI.X.SX32 R89, R92.reuse, R0, 0x1, P5 ;  /* 0x000000005c597211 */ /* 0x040fe200028f0eff */
[----:B------:R-:W-:-:S02]  /*74e80*/  VIADD R92, R92, UR7 ;  /* 0x000000075c5c7c36 */ /* 0x000fc40008000000 */
[----:B------:R-:W4:Y:S04]  /*74e90*/  LDL.S16 R164, [R1+0x34] ;  /* 0x0000340001a47983 */ /* 0x000f280000100600 */
[----:B------:R0:W-:Y:S01]  /*74ea0*/  @P4 STG.E.U16 desc[UR20][R88.64], R90 ;  /* 0x0000005a58004986 */ /* 0x0001e2000c101514 */
[----:B------:R-:W-:Y:S01]  /*74eb0*/  VIADD R91, R92, UR7 ;  /* 0x000000075c5b7c36 */ /* 0x000fe20008000000 */
[----:B---3--:R-:W-:Y:S01]  /*74ec0*/  ISETP.LT.AND P4, PT, R97, UR8, !P1 ;  /* 0x0000000861007c0c */ /* 0x008fe2000cf81270 */
[----:B------:R-:W1:Y:S01]  /*74ed0*/  LDCU UR8, c[0x0][0x39c] ;  /* 0x00007380ff0877ac */ /* 0x000e620008000800 */
[----:B------:R-:W3:Y:S01]  /*74ee0*/  LDL.LU R97, [R1+0x2780] ;  /* 0x0027800001617983 */ /* 0x000ee20000300800 */
[----:B------:R-:W-:Y:S02]  /*74ef0*/  PRMT R94, R162, 0x7610, R94 ;  /* 0x00007610a25e7816 */ /* 0x000fe4000000005e */
[----:B0-----:R-:W-:-:S04]  /*74f00*/  LEA R88, P5, R92, R2, 0x1 ;  /* 0x000000025c587211 */ /* 0x001fc800078a08ff */
[----:B------:R-:W-:Y:S02]  /*74f10*/  LEA.HI.X.SX32 R89, R92, R0, 0x1, P5 ;  /* 0x000000005c597211 */ /* 0x000fe400028f0eff */
[C---:B------:R-:W-:Y:S01]  /*74f20*/  LEA R90, P5, R91.reuse, R2, 0x1 ;  /* 0x000000025b5a7211 */ /* 0x040fe200078a08ff */
[----:B------:R-:W-:Y:S01]  /*74f30*/  VIADD R93, R91, UR7 ;  /* 0x000000075b5d7c36 */ /* 0x000fe20008000000 */
[----:B------:R-:W-:Y:S01]  /*74f40*/  PRMT R92, R165, 0x7610, R92 ;  /* 0x00007610a55c7816 */ /* 0x000fe2000000005c */
[----:B------:R0:W-:Y:S01]  /*74f50*/  @P0 STG.E.U16 desc[UR20][R88.64], R94 ;  /* 0x0000005e58000986 */ /* 0x0001e2000c101514 */
[----:B--2---:R-:W-:Y:S01]  /*74f60*/  ISETP.LT.AND P0, PT, R98, UR4, !P1 ;  /* 0x0000000462007c0c */ /* 0x004fe2000cf01270 */
[----:B------:R-:W3:Y:S01]  /*74f70*/  LDCU UR4, c[0x0][0x39c] ;  /* 0x00007380ff0477ac */ /* 0x000ee20008000800 */
[----:B------:R-:W-:Y:S01]  /*74f80*/  LEA.HI.X.SX32 R91, R91, R0, 0x1, P5 ;  /* 0x000000005b5b7211 */ /* 0x000fe200028f0eff */
[----:B------:R-:W2:Y:S04]  /*74f90*/  LDL.LU.S16 R165, [R1+0x36] ;  /* 0x0000360001a57983 */ /* 0x000ea80000300600 */
[----:B------:R-:W2:Y:S04]  /*74fa0*/  LDL.LU R98, [R1+0x27b4] ;  /* 0x0027b40001627983 */ /* 0x000ea80000300800 */
[----:B------:R4:W-:Y:S01]  /*74fb0*/  @P2 STG.E.U16 desc[UR20][R90.64], R92 ;  /* 0x0000005c5a002986 */ /* 0x0009e2000c101514 */
[----:B0-----:R-:W-:-:S04]  /*74fc0*/  LEA R88, P5, R93, R2, 0x1 ;  /* 0x000000025d587211 */ /* 0x001fc800078a08ff */
[----:B------:R-:W-:Y:S02]  /*74fd0*/  LEA.HI.X.SX32 R89, R93, R0, 0x1, P5 ;  /* 0x000000005d597211 */ /* 0x000fe400028f0eff */
[----:B----4-:R-:W-:-:S05]  /*74fe0*/  PRMT R90, R163, 0x7610, R90 ;  /* 0x00007610a35a7816 */ /* 0x010fca000000005a */
[----:B------:R0:W-:Y:S01]  /*74ff0*/  @P3 STG.E.U16 desc[UR20][R88.64], R90 ;  /* 0x0000005a58003986 */ /* 0x0001e2000c101514 */
[----:B-----5:R-:W-:Y:S01]  /*75000*/  ISETP.LT.AND P2, PT, R96, UR6, !P1 ;  /* 0x0000000660007c0c */ /* 0x020fe2000cf41270 */
[----:B------:R-:W-:Y:S02]  /*75010*/  VIADD R93, R93, UR7 ;  /* 0x000000075d5d7c36 */ /* 0x000fe40008000000 */
[----:B------:R-:W4:Y:S01]  /*75020*/  LDL.LU R96, [R1+0x266c] ;  /* 0x00266c0001607983 */ /* 0x000f220000300800 */
[----:B------:R-:W5:Y:S03]  /*75030*/  LDCU UR6, c[0x0][0x39c] ;  /* 0x00007380ff0677ac */ /* 0x000f660008000800 */
[----:B------:R-:W4:Y:S04]  /*75040*/  LDL.S16 R162, [R1+0x3c] ;  /* 0x00003c0001a27983 */ /* 0x000f280000100600 */
[----:B------:R-:W4:Y:S01]  /*75050*/  LDL.LU.S16 R163, [R1+0x3e] ;  /* 0x00003e0001a37983 */ /* 0x000f220000300600 */
[----:B-1----:R-:W-:Y:S01]  /*75060*/  ISETP.LT.AND P3, PT, R95, UR8, !P1 ;  /* 0x000000085f007c0c */ /* 0x002fe2000cf61270 */
[----:B------:R-:W-:-:S02]  /*75070*/  VIADD R91, R93, UR7 ;  /* 0x000000075d5b7c36 */ /* 0x000fc40008000000 */
[----:B------:R-:W4:Y:S01]  /*75080*/  LDL.LU R95, [R1+0x26dc] ;  /* 0x0026dc00015f7983 */ /* 0x000f220000300800 */
[----:B0-----:R-:W-:Y:S01]  /*75090*/  LEA R88, P5, R93, R2, 0x1 ;  /* 0x000000025d587211 */ /* 0x001fe200078a08ff */
[----:B------:R-:W4:Y:S01]  /*750a0*/  LDCU UR8, c[0x0][0x39c] ;  /* 0x00007380ff0877ac */ /* 0x000f220008000800 */
[----:B------:R-:W-:Y:S02]  /*750b0*/  PRMT R94, R161, 0x7610, R94 ;  /* 0x00007610a15e7816 */ /* 0x000fe4000000005e */
[----:B------:R-:W-:Y:S02]  /*750c0*/  LEA.HI.X.SX32 R89, R93, R0, 0x1, P5 ;  /* 0x000000005d597211 */ /* 0x000fe400028f0eff */
[C---:B------:R-:W-:Y:S01]  /*750d0*/  LEA R90, P5, R91.reuse, R2, 0x1 ;  /* 0x000000025b5a7211 */ /* 0x040fe200078a08ff */
[C---:B------:R-:W-:Y:S01]  /*750e0*/  VIADD R92, R91.reuse, UR7 ;  /* 0x000000075b5c7c36 */ /* 0x040fe20008000000 */
[----:B------:R-:W-:Y:S01]  /*750f0*/  PRMT R93, R164, 0x7610, R93 ;  /* 0x00007610a45d7816 */ /* 0x000fe2000000005d */
[----:B------:R0:W-:Y:S01]  /*75100*/  @P4 STG.E.U16 desc[UR20][R88.64], R94 ;  /* 0x0000005e58004986 */ /* 0x0001e2000c101514 */
[----:B------:R-:W-:-:S03]  /*75110*/  LEA.HI.X.SX32 R91, R91, R0, 0x1, P5 ;  /* 0x000000005b5b7211 */ /* 0x000fc600028f0eff */
[----:B------:R-:W4:Y:S01]  /*75120*/  LDL.S16 R164, [R1+0x40] ;  /* 0x0000400001a47983 */ /* 0x000f220000100600 */
[----:B---3--:R-:W-:Y:S01]  /*75130*/  ISETP.LT.AND P4, PT, R97, UR4, !P1 ;  /* 0x0000000461007c0c */ /* 0x008fe2000cf81270 */
[----:B------:R-:W1:Y:S02]  /*75140*/  LDCU UR4, c[0x0][0x39c] ;  /* 0x00007380ff0477ac */ /* 0x000e640008000800 */
[----:B------:R-:W3:Y:S01]  /*75150*/  LDL.LU R97, [R1+0x270c] ;  /* 0x00270c0001617983 */ /* 0x000ee20000300800 */
[----:B0-----:R-:W-:-:S03]  /*75160*/  LEA R88, P5, R92, R2, 0x1 ;  /* 0x000000025c587211 */ /* 0x001fc600078a08ff */
[----:B------:R2:W-:Y:S01]  /*75170*/  @P0 STG.E.U16 desc[UR20][R90.64], R93 ;  /* 0x0000005d5a000986 */ /* 0x0005e2000c101514 */
[----:B------:R-:W-:Y:S02]  /*75180*/  LEA.HI.X.SX32 R89, R92, R0, 0x1, P5 ;  /* 0x000000005c597211 */ /* 0x000fe400028f0eff */
[----:B--2---:R-:W-:Y:S02]  /*75190*/  PRMT R90, R165, 0x7610, R90 ;  /* 0x00007610a55a7816 */ /* 0x004fe4000000005a */
[----:B-----5:R-:W-:-:S03]  /*751a0*/  ISETP.LT.AND P0, PT, R98, UR6, !P1 ;  /* 0x0000000662007c0c */ /* 0x020fc6000cf01270 */
[----:B------:R0:W-:Y:S01]  /*751b0*/  @P2 STG.E.U16 desc[UR20][R88.64], R90 ;  /* 0x0000005a58002986 */ /* 0x0001e2000c101514 */
[----:B------:R-:W-:Y:S01]  /*751c0*/  VIADD R92, R92, UR7 ;  /* 0x000000075c5c7c36 */ /* 0x000fe20008000000 */
[----:B------:R-:W3:Y:S02]  /*751d0*/  LDCU UR6, c[0x0][0x39c] ;  /* 0x00007380ff0677ac */ /* 0x000ee40008000800 */
[----:B------:R-:W2:Y:S04]  /*751e0*/  LDL.LU R98, [R1+0x2760] ;  /* 0x0027600001627983 */ /* 0x000ea80000300800 */
[----:B------:R-:W5:Y:S04]  /*751f0*/  LDL.LU.S16 R161, [R1+0x42] ;  /* 0x0000420001a17983 */ /* 0x000f680000300600 */
[----:B------:R-:W5:Y:S01]  /*75200*/  LDL.S16 R165, [R1+0x44] ;  /* 0x0000440001a57983 */ /* 0x000f620000100600 */
[----:B0-----:R-:W-:-:S04]  /*75210*/  LEA R88, P5, R92, R2, 0x1 ;  /* 0x000000025c587211 */ /* 0x001fc800078a08ff */
[C---:B------:R-:W-:Y:S01]  /*75220*/  LEA.HI.X.SX32 R89, R92.reuse, R0, 0x1, P5 ;  /* 0x000000005c597211 */ /* 0x040fe200028f0eff */
[----:B------:R-:W-:Y:S01]  /*75230*/  VIADD R91, R92, UR7 ;  /* 0x000000075c5b7c36 */ /* 0x000fe20008000000 */
[----:B----4-:R-:W-:Y:S01]  /*75240*/  ISETP.LT.AND P2, PT, R96, UR8, !P1 ;  /* 0x0000000860007c0c */ /* 0x010fe2000cf41270 */
[----:B------:R-:W2:Y:S01]  /*75250*/  LDCU UR8, c[0x0][0x39c] ;  /* 0x00007380ff0877ac */ /* 0x000ea20008000800 */
[----:B------:R-:W4:Y:S01]  /*75260*/  LDL.LU R96, [R1+0x27cc] ;  /* 0x0027cc0001607983 */ /* 0x000f220000300800 */
[----:B------:R-:W-:Y:S02]  /*75270*/  PRMT R94, R162, 0x7610, R94 ;  /* 0x00007610a25e7816 */ /* 0x000fe4000000005e */
[----:B------:R-:W-:-:S03]  /*75280*/  PRMT R92, R163, 0x7610, R92 ;  /* 0x00007610a35c7816 */ /* 0x000fc6000000005c */
[----:B------:R0:W-:Y:S04]  /*75290*/  @P3 STG.E.U16 desc[UR20][R88.64], R94 ;  /* 0x0000005e58003986 */ /* 0x0001e8000c101514 */
[----:B------:R-:W4:Y:S01]  /*752a0*/  LDL.LU.S16 R163, [R1+0x46] ;  /* 0x0000460001a37983 */ /* 0x000f220000300600 */
[----:B-1----:R-:W-:Y:S01]  /*752b0*/  ISETP.LT.AND P3, PT, R95, UR4, !P1 ;  /* 0x000000045f007c0c */ /* 0x002fe2000cf61270 */
[C---:B------:R-:W-:Y:S02]  /*752c0*/  VIADD R93, R91.reuse, UR7 ;  /* 0x000000075b5d7c36 */ /* 0x040fe40008000000 */
[----:B------:R-:W4:Y:S01]  /*752d0*/  LDL.LU R95, [R1+0x2668] ;  /* 0x00266800015f7983 */ /* 0x000f220000300800 */
[C---:B------:R-:W-:Y:S01]  /*752e0*/  LEA R90, P5, R91.reuse, R2, 0x1 ;  /* 0x000000025b5a7211 */ /* 0x040fe200078a08ff */
[----:B------:R-:W4:Y:S03]  /*752f0*/  LDCU UR4, c[0x0][0x39c] ;  /* 0x00007380ff0477ac */ /* 0x000f260008000800 */
[----:B------:R-:W-:-:S02]  /*75300*/  LEA.HI.X.SX32 R91, R91, R0, 0x1, P5 ;  /* 0x000000005b5b7211 */ /* 0x000fc400028f0eff */
[----:B0-----:R-:W-:-:S03]  /*75310*/  LEA R88, P5, R93, R2, 0x1 ;  /* 0x000000025d587211 */ /* 0x001fc600078a08ff */
[----:B------:R0:W-:Y:S01]  /*75320*/  @P4 STG.E.U16 desc[UR20][R90.64], R92 ;  /* 0x0000005c5a004986 */ /* 0x0001e2000c101514 */
[C---:B------:R-:W-:Y:S01]  /*75330*/  LEA.HI.X.SX32 R89, R93.reuse, R0, 0x1, P5 ;  /* 0x000000005d597211 */ /* 0x040fe200028f0eff */
[----:B------:R-:W-:Y:S01]  /*75340*/  VIADD R93, R93, UR7 ;  /* 0x000000075d5d7c36 */ /* 0x000fe20008000000 */
[----:B---3--:R-:W-:Y:S01]  /*75350*/  ISETP.LT.AND P4, PT, R97, UR6, !P1 ;  /* 0x0000000661007c0c */ /* 0x008fe2000cf81270 */
[----:B------:R-:W1:Y:S01]  /*75360*/  LDCU UR6, c[0x0][0x39c] ;  /* 0x00007380ff0677ac */ /* 0x000e620008000800 */
[----:B------:R-:W3:Y:S01]  /*75370*/  LDL.LU R97, [R1+0x26bc] ;  /* 0x0026bc0001617983 */ /* 0x000ee20000300800 */
[----:B0-----:R-:W-:-:S03]  /*75380*/  PRMT R90, R164, 0x7610, R90 ;  /* 0x00007610a45a7816 */ /* 0x001fc6000000005a */
[----:B------:R-:W3:Y:S04]  /*75390*/  LDL.S16 R162, [R1+0x48] ;  /* 0x0000480001a27983 */ /* 0x000ee80000100600 */
[----:B------:R0:W-:Y:S04]  /*753a0*/  @P0 STG.E.U16 desc[UR20][R88.64], R90 ;  /* 0x0000005a58000986 */ /* 0x0001e8000c101514 */
[----:B------:R-:W3:Y:S01]  /*753b0*/  LDL.LU.S16 R164, [R1+0x4a] ;  /* 0x00004a0001a47983 */ /* 0x000ee20000300600 */
[----:B0-----:R-:W-:Y:S02]  /*753c0*/  LEA R88, P5, R93, R2, 0x1 ;  /* 0x000000025d587211 */ /* 0x001fe400078a08ff */
[----:B--2---:R-:W-:-:S02]  /*753d0*/  ISETP.LT.AND P0, PT, R98, UR8, !P1 ;  /* 0x0000000862007c0c */ /* 0x004fc4000cf01270 */
[----:B-----5:R-:W-:Y:S01]  /*753e0*/  PRMT R94, R161, 0x7610, R94 ;  /* 0x00007610a15e7816 */ /* 0x020fe2000000005e */
[----:B------:R-:W2:Y:S01]  /*753f0*/  LDL.LU R98, [R1+0x272c] ;  /* 0x00272c0001627983 */ /* 0x000ea20000300800 */
[C---:B------:R-:W-:Y:S01]  /*75400*/  LEA.HI.X.SX32 R89, R93.reuse, R0, 0x1, P5 ;  /* 0x000000005d597211 */ /* 0x040fe200028f0eff */
[----:B------:R-:W-:Y:S01]  /*75410*/  VIADD R91, R93, UR7 ;  /* 0x000000075d5b7c36 */ /* 0x000fe20008000000 */
[----:B------:R-:W-:Y:S01]  /*75420*/  PRMT R93, R165, 0x7610, R93 ;  /* 0x00007610a55d7816 */ /* 0x000fe2000000005d */
[----:B------:R-:W3:Y:S01]  /*75430*/  LDCU UR8, c[0x0][0x39c] ;  /* 0x00007380ff0877ac */ /* 0x000ee20008000800 */
[----:B------:R-:W5:Y:S04]  /*75440*/  LDL.S16 R165, [R1+0x4c] ;  /* 0x00004c0001a57983 */ /* 0x000f680000100600 */
[----:B------:R0:W-:Y:S01]  /*75450*/  @P2 STG.E.U16 desc[UR20][R88.64], R94 ;  /* 0x0000005e58002986 */ /* 0x0001e2000c101514 */
[C---:B------:R-:W-:Y:S01]  /*75460*/  LEA R90, P5, R91.reuse, R2, 0x1 ;  /* 0x000000025b5a7211 */ /* 0x040fe200078a08ff */
[----:B------:R-:W-:-:S03]  /*75470*/  VIADD R92, R91, UR7 ;  /* 0x000000075b5c7c36 */ /* 0x000fc60008000000 */
[----:B------:R-:W-:-:S05]  /*75480*/  LEA.HI.X.SX32 R91, R91, R0, 0x1, P5 ;  /* 0x000000005b5b7211 */ /* 0x000fca00028f0eff */
[----:B------:R0:W-:Y:S01]  /*75490*/  @P3 STG.E.U16 desc[UR20][R90.64], R93 ;  /* 0x0000005d5a003986 */ /* 0x0001e2000c101514 */
[----:B----4-:R-:W-:Y:S01]  /*754a0*/  ISETP.LT.AND P2, PT, R96, UR4, !P1 ;  /* 0x0000000460007c0c */ /* 0x010fe2000cf41270 */
[----:B------:R-:W2:Y:S02]  /*754b0*/  LDCU UR4, c[0x0][0x39c] ;  /* 0x00007380ff0477ac */ /* 0x000ea40008000800 */
[----:B------:R-:W4:Y:S01]  /*754c0*/  LDL.LU R96, [R1+0x275c] ;  /* 0x00275c0001607983 */ /* 0x000f220000300800 */
[----:B-1----:R-:W-:Y:S01]  /*754d0*/  ISETP.LT.AND P3, PT, R95, UR6, !P1 ;  /* 0x000000065f007c0c */ /* 0x002fe2000cf61270 */
[----:B------:R-:W4:Y:S02]  /*754e0*/  LDCU UR6, c[0x0][0x39c] ;  /* 0x00007380ff0677ac */ /* 0x000f240008000800 */
[----:B------:R-:W4:Y:S01]  /*754f0*/  LDL.LU R95, [R1+0x27b0] ;  /* 0x0027b000015f7983 */ /* 0x000f220000300800 */
[C---:B0-----:R-:W-:Y:S02]  /*75500*/  LEA R88, P5, R92.reuse, R2, 0x1 ;  /* 0x000000025c587211 */ /* 0x041fe400078a08ff */
[----:B------:R-:W-:Y:S01]  /*75510*/  PRMT R90, R163, 0x7610, R90 ;  /* 0x00007610a35a7816 */ /* 0x000fe2000000005a */
[----:B------:R-:W4:Y:S01]  /*75520*/  LDL.LU.S16 R161, [R1+0x4e] ;  /* 0x00004e0001a17983 */ /* 0x000f220000300600 */
[C---:B------:R-:W-:Y:S01]  /*75530*/  LEA.HI.X.SX32 R89, R92.reuse, R0, 0x1, P5 ;  /* 0x000000005c597211 */ /* 0x040fe200028f0eff */
[----:B------:R-:W-:-:S02]  /*75540*/  VIADD R92, R92, UR7 ;  /* 0x000000075c5c7c36 */ /* 0x000fc40008000000 */
[----:B------:R-:W4:Y:S04]  /*75550*/  LDL.S16 R163, [R1+0x50] ;  /* 0x0000500001a37983 */ /* 0x000f280000100600 */
[----:B------:R0:W-:Y:S01]  /*75560*/  @P4 STG.E.U16 desc[UR20][R88.64], R90 ;  /* 0x0000005a58004986 */ /* 0x0001e2000c101514 */
[C---:B------:R-:W-:Y:S01]  /*75570*/  VIADD R91, R92.reuse, UR7 ;  /* 0x000000075c5b7c36 */ /* 0x040fe20008000000 */
[----:B---3--:R-:W-:Y:S02]  /*75580*/  ISETP.LT.AND P4, PT, R97, UR8, !P1 ;  /* 0x0000000861007c0c */ /* 0x008fe4000cf81270 */
[----:B0-----:R-:W-:Y:S01]  /*75590*/  LEA R88, P5, R92, R2, 0x1 ;  /* 0x000000025c587211 */ /* 0x001fe200078a08ff */
[----:B------:R-:W3:Y:S01]  /*755a0*/  LDL.LU R97, [R1+0x2688] ;  /* 0x0026880001617983 */ /* 0x000ee20000300800 */
[----:B------:R-:W-:Y:S01]  /*755b0*/  PRMT R94, R162, 0x7610, R94 ;  /* 0x00007610a25e7816 */ /* 0x000fe2000000005e */
[C---:B------:R-:W-:Y:S01]  /*755c0*/  VIADD R93, R91.reuse, UR7 ;  /* 0x000000075b5d7c36 */ /* 0x040fe20008000000 */
[----:B------:R-:W-:Y:S01]  /*755d0*/  LEA.HI.X.SX32 R89, R92, R0, 0x1, P5 ;  /* 0x000000005c597211 */ /* 0x000fe200028f0eff */
[----:B------:R-:W0:Y:S01]  /*755e0*/  LDCU UR8, c[0x0][0x39c] ;  /* 0x00007380ff0877ac */ /* 0x000e220008000800 */
[----:B------:R-:W-:-:S02]  /*755f0*/  LEA R90, P5, R91, R2, 0x1 ;  /* 0x000000025b5a7211 */ /* 0x000fc400078a08ff */
[----:B------:R-:W-:Y:S01]  /*75600*/  PRMT R92, R164, 0x7610, R92 ;  /* 0x00007610a45c7816 */ /* 0x000fe2000000005c */
[----:B------:R1:W-:Y:S01]  /*75610*/  @P0 STG.E.U16 desc[UR20][R88.64], R94 ;  /* 0x0000005e58000986 */ /* 0x0003e2000c101514 */
[----:B------:R-:W-:-:S03]  /*75620*/  LEA.HI.X.SX32 R91, R91, R0, 0x1, P5 ;  /* 0x000000005b5b7211 */ /* 0x000fc600028f0eff */
[----:B------:R-:W3:Y:S01]  /*75630*/  LDL.LU.S16 R164, [R1+0x52] ;  /* 0x0000520001a47983 */ /* 0x000ee20000300600 */
[----:B--2---:R-:W-:-:S03]  /*75640*/  ISETP.LT.AND P0, PT, R98, UR4, !P1 ;  /* 0x0000000462007c0c */ /* 0x004fc6000cf01270 */
[----:B------:R5:W-:Y:S01]  /*75650*/  @P2 STG.E.U16 desc[UR20][R90.64], R92 ;  /* 0x0000005c5a002986 */ /* 0x000be2000c101514 */
[C---:B-1----:R-:W-:Y:S01]  /*75660*/  LEA R88, P5, R93.reuse, R2, 0x1 ;  /* 0x000000025d587211 */ /* 0x042fe200078a08ff */
[----:B------:R-:W3:Y:S02]  /*75670*/  LDCU UR4, c[0x0][0x39c] ;  /* 0x00007380ff0477ac */ /* 0x000ee40008000800 */
[----:B------:R-:W2:Y:S01]  /*75680*/  LDL.LU R98, [R1+0x26b8] ;  /* 0x0026b80001627983 */ /* 0x000ea20000300800 */
[----:B------:R-:W-:Y:S02]  /*75690*/  LEA.HI.X.SX32 R89, R93, R0, 0x1, P5 ;  /* 0x000000005d597211 */ /* 0x000fe400028f0eff */
[----:B-----5:R-:W-:-:S05]  /*756a0*/  PRMT R90, R165, 0x7610, R90 ;  /* 0x00007610a55a7816 */ /* 0x020fca000000005a */
[----:B------:R1:W-:Y:S01]  /*756b0*/  @P3 STG.E.U16 desc[UR20][R88.64], R90 ;  /* 0x0000005a58003986 */ /* 0x0003e2000c101514 */
[----:B----4-:R-:W-:Y:S01]  /*756c0*/  ISETP.LT.AND P2, PT, R96, UR6, !P1 ;  /* 0x0000000660007c0c */ /* 0x010fe2000cf41270 */
[----:B------:R-:W-:Y:S02]  /*756d0*/  VIADD R93, R93, UR7 ;  /* 0x000000075d5d7c36 */ /* 0x000fe40008000000 */
[----:B------:R-:W4:Y:S01]  /*756e0*/  LDL.LU R96, [R1+0x2708] ;  /* 0x0027080001607983 */ /* 0x000f220000300800 */
[----:B------:R-:W2:Y:S03]  /*756f0*/  LDCU UR6, c[0x0][0x39c] ;  /* 0x00007380ff0677ac */ /* 0x000ea60008000800 */
[----:B------:R-:W5:Y:S04]  /*75700*/  LDL.S16 R162, [R1+0x54] ;  /* 0x0000540001a27983 */ /* 0x000f680000100600 */
[----:B------:R-:W5:Y:S01]  /*75710*/  LDL.LU.S16 R165, [R1+0x56] ;  /* 0x0000560001a57983 */ /* 0x000f620000300600 */
[----:B0-----:R-:W-:Y:S01]  /*75720*/  ISETP.LT.AND P3, PT, R95, UR8, !P1 ;  /* 0x000000085f007c0c */ /* 0x001fe2000cf61270 */
[----:B------:R-:W-:-:S02]  /*75730*/  VIADD R91, R93, UR7 ;  /* 0x000000075d5b7c36 */ /* 0x000fc40008000000 */
[----:B------:R-:W5:Y:S01]  /*75740*/  LDL.LU R95, [R1+0x277c] ;  /* 0x00277c00015f7983 */ /* 0x000f620000300800 */
[----:B-1----:R-:W-:Y:S01]  /*75750*/  LEA R88, P5, R93, R2, 0x1 ;  /* 0x000000025d587211 */ /* 0x002fe200078a08ff */
[----:B------:R-:W4:Y:S01]  /*75760*/  LDCU UR8, c[0x0][0x39c] ;  /* 0x00007380ff0877ac */ /* 0x000f220008000800 */
[----:B------:R-:W-:Y:S02]  /*75770*/  PRMT R94, R161, 0x7610, R94 ;  /* 0x00007610a15e7816 */ /* 0x000fe4000000005e */
[----:B------:R-:W-:Y:S02]  /*75780*/  LEA.HI.X.SX32 R89, R93, R0, 0x1, P5 ;  /* 0x000000005d597211 */ /* 0x000fe400028f0eff */
[C---:B------:R-:W-:Y:S01]  /*75790*/  LEA R90, P5, R91.reuse, R2, 0x1 ;  /* 0x000000025b5a7211 */ /* 0x040fe200078a08ff */
[----:B------:R-:W-:Y:S01]  /*757a0*/  VIADD R92, R91, UR7 ;  /* 0x000000075b5c7c36 */ /* 0x000fe20008000000 */
[----:B------:R-:W-:Y:S01]  /*757b0*/  PRMT R93, R163, 0x7610, R93 ;  /* 0x00007610a35d7816 */ /* 0x000fe2000000005d */
[----:B------:R0:W-:Y:S01]  /*757c0*/  @P4 STG.E.U16 desc[UR20][R88.64], R94 ;  /* 0x0000005e58004986 */ /* 0x0001e2000c101514 */
[----:B------:R-:W-:-:S03]  /*757d0*/  LEA.HI.X.SX32 R91, R91, R0, 0x1, P5 ;  /* 0x000000005b5b7211 */ /* 0x000fc600028f0eff */
[----:B------:R-:W5:Y:S01]  /*757e0*/  LDL.S16 R163, [R1+0x84] ;  /* 0x0000840001a37983 */ /* 0x000f620000100600 */
[----:B---3--:R-:W-:Y:S02]  /*757f0*/  ISETP.LT.AND P4, PT, R97, UR4, !P1 ;  /* 0x0000000461007c0c */ /* 0x008fe4000cf81270 */
[C---:B0-----:R-:W-:Y:S01]  /*75800*/  LEA R88, P5, R92.reuse, R2, 0x1 ;  /* 0x000000025c587211 */ /* 0x041fe200078a08ff */
[----:B------:R-:W3:Y:S01]  /*75810*/  LDL.LU R97, [R1+0x27ac] ;  /* 0x0027ac0001617983 */ /* 0x000ee20000300800 */
[----:B------:R-:W0:Y:S03]  /*75820*/  LDCU UR4, c[0x0][0x39c] ;  /* 0x00007380ff0477ac */ /* 0x000e260008000800 */
[----:B------:R1:W-:Y:S01]  /*75830*/  @P0 STG.E.U16 desc[UR20][R90.64], R93 ;  /* 0x0000005d5a000986 */ /* 0x0003e2000c101514 */
[----:B------:R-:W-:Y:S02]  /*75840*/  LEA.HI.X.SX32 R89, R92, R0, 0x1, P5 ;  /* 0x000000005c597211 */ /* 0x000fe400028f0eff */
[----:B-1----:R-:W-:-:S02]  /*75850*/  PRMT R90, R164, 0x7610, R90 ;  /* 0x00007610a45a7816 */ /* 0x002fc4000000005a */
[----:B--2---:R-:W-:-:S03]  /*75860*/  ISETP.LT.AND P0, PT, R98, UR6, !P1 ;  /* 0x0000000662007c0c */ /* 0x004fc6000cf01270 */
[----:B------:R1:W-:Y:S01]  /*75870*/  @P2 STG.E.U16 desc[UR20][R88.64], R90 ;  /* 0x0000005a58002986 */ /* 0x0003e2000c101514 */
[----:B------:R-:W-:Y:S01]  /*75880*/  VIADD R92, R92, UR7 ;  /* 0x000000075c5c7c36 */ /* 0x000fe20008000000 */
[----:B------:R-:W3:Y:S02]  /*75890*/  LDCU UR6, c[0x0][0x39c] ;  /* 0x00007380ff0677ac */ /* 0x000ee40008000800 */
[----:B------:R-:W2:Y:S04]  /*758a0*/  LDL.LU R98, [R1+0x2664] ;  /* 0x0026640001627983 */ /* 0x000ea80000300800 */
[----:B------:R-:W2:Y:S04]  /*758b0*/  LDL.LU.S16 R161, [R1+0x86] ;  /* 0x0000860001a17983 */ /* 0x000ea80000300600 */
[----:B------:R-:W2:Y:S01]  /*758c0*/  LDL.S16 R164, [R1+0x94] ;  /* 0x0000940001a47983 */ /* 0x000ea20000100600 */
[----:B-1----:R-:W-:-:S04]  /*758d0*/  LEA R88, P5, R92, R2, 0x1 ;  /* 0x000000025c587211 */ /* 0x002fc800078a08ff */
[C---:B------:R-:W-:Y:S01]  /*758e0*/  LEA.HI.X.SX32 R89, R92.reuse, R0, 0x1, P5 ;  /* 0x000000005c597211 */ /* 0x040fe200028f0eff */
[----:B------:R-:W-:Y:S01]  /*758f0*/  VIADD R91, R92, UR7 ;  /* 0x000000075c5b7c36 */ /* 0x000fe20008000000 */
[----:B----4-:R-:W-:Y:S01]  /*75900*/  ISETP.LT.AND P2, PT, R96, UR8, !P1 ;  /* 0x0000000860007c0c */ /* 0x010fe2000cf41270 */
[----:B------:R-:W2:Y:S01]  /*75910*/  LDCU UR8, c[0x0][0x39c] ;  /* 0x00007380ff0877ac */ /* 0x000ea20008000800 */
[----:B------:R-:W4:Y:S01]  /*75920*/  LDL.LU R96, [R1+0x26d8] ;  /* 0x0026d80001607983 */ /* 0x000f220000300800 */
[----:B-----5:R-:W-:Y:S02]  /*75930*/  PRMT R94, R162, 0x7610, R94 ;  /* 0x00007610a25e7816 */ /* 0x020fe4000000005e */
[----:B------:R-:W-:-:S03]  /*75940*/  PRMT R92, R165, 0x7610, R92 ;  /* 0x00007610a55c7816 */ /* 0x000fc6000000005c */
[----:B------:R1:W-:Y:S04]  /*75950*/  @P3 STG.E.U16 desc[UR20][R88.64], R94 ;  /* 0x0000005e58003986 */ /* 0x0003e8000c101514 */
[----:B------:R-:W5:Y:S01]  /*75960*/  LDL.LU.S16 R165, [R1+0x96] ;  /* 0x0000960001a57983 */ /* 0x000f620000300600 */
[----:B0-----:R-:W-:Y:S01]  /*75970*/  ISETP.LT.AND P3, PT, R95, UR4, !P1 ;  /* 0x000000045f007c0c */ /* 0x001fe2000cf61270 */
[C---:B------:R-:W-:Y:S02]  /*75980*/  VIADD R93, R91.reuse, UR7 ;  /* 0x000000075b5d7c36 */ /* 0x040fe40008000000 */
[----:B------:R-:W5:Y:S01]  /*75990*/  LDL.LU R95, [R1+0x2704] ;  /* 0x00270400015f7983 */ /* 0x000f620000300800 */
[C---:B------:R-:W-:Y:S01]  /*759a0*/  LEA R90, P5, R91.reuse, R2, 0x1 ;  /* 0x000000025b5a7211 */ /* 0x040fe200078a08ff */
[----:B------:R-:W4:Y:S03]  /*759b0*/  LDCU UR4, c[0x0][0x39c] ;  /* 0x00007380ff0477ac */ /* 0x000f260008000800 */
[----:B------:R-:W-:-:S02]  /*759c0*/  LEA.HI.X.SX32 R91, R91, R0, 0x1, P5 ;  /* 0x000000005b5b7211 */ /* 0x000fc400028f0eff */
[----:B-1----:R-:W-:-:S03]  /*759d0*/  LEA R88, P5, R93, R2, 0x1 ;  /* 0x000000025d587211 */ /* 0x002fc600078a08ff */
[----:B------:R0:W-:Y:S01]  /*759e0*/  @P4 STG.E.U16 desc[UR20][R90.64], R92 ;  /* 0x0000005c5a004986 */ /* 0x0001e2000c101514 */
[C---:B------:R-:W-:Y:S01]  /*759f0*/  LEA.HI.X.SX32 R89, R93.reuse, R0, 0x1, P5 ;  /* 0x000000005d597211 */ /* 0x040fe200028f0eff */
[----:B------:R-:W-:Y:S01]  /*75a00*/  VIADD R93, R93, UR7 ;  /* 0x000000075d5d7c36 */ /* 0x000fe20008000000 */
[----:B0-----:R-:W-:Y:S02]  /*75a10*/  PRMT R90, R163, 0x7610, R90 ;  /* 0x00007610a35a7816 */ /* 0x001fe4000000005a */
[----:B---3--:R-:W-:Y:S01]  /*75a20*/  ISETP.LT.AND P4, PT, R97, UR6, !P1 ;  /* 0x0000000661007c0c */ /* 0x008fe2000cf81270 */
[C---:B------:R-:W-:Y:S01]  /*75a30*/  VIADD R91, R93.reuse, UR7 ;  /* 0x000000075d5b7c36 */ /* 0x040fe20008000000 */
[----:B------:R-:W3:Y:S01]  /*75a40*/  LDL.LU R97, [R1+0x2758] ;  /* 0x0027580001617983 */ /* 0x000ee20000300800 */
[----:B------:R-:W5:Y:S03]  /*75a50*/  LDCU UR6, c[0x0][0x39c] ;  /* 0x00007380ff0677ac */ /* 0x000f660008000800 */
[----:B------:R-:W3:Y:S04]  /*75a60*/  LDL.S16 R162, [R1+0xa8] ;  /* 0x0000a80001a27983 */ /* 0x000ee80000100600 */
[----:B------:R0:W-:Y:S04]  /*75a70*/  @P0 STG.E.U16 desc[UR20][R88.64], R90 ;  /* 0x0000005a58000986 */ /* 0x0001e8000c101514 */
[----:B------:R-:W3:Y:S01]  /*75a80*/  LDL.LU.S16 R163, [R1+0xaa] ;  /* 0x0000aa0001a37983 */ /* 0x000ee20000300600 */
[----:B0-----:R-:W-:-:S04]  /*75a90*/  LEA R88, P5, R93, R2, 0x1 ;  /* 0x000000025d587211 */ /* 0x001fc800078a08ff */
[----:B------:R-:W-:Y:S02]  /*75aa0*/  LEA.HI.X.SX32 R89, R93, R0, 0x1, P5 ;  /* 0x000000005d597211 */ /* 0x000fe400028f0eff */
[----:B--2---:R-:W-:Y:S02]  /*75ab0*/  ISETP.LT.AND P0, PT, R98, UR8, !P1 ;  /* 0x0000000862007c0c */ /* 0x004fe4000cf01270 */
[----:B------:R-:W-:Y:S01]  /*75ac0*/  PRMT R94, R161, 0x7610, R94 ;  /* 0x00007610a15e7816 */ /* 0x000fe2000000005e */
[----:B------:R-:W2:Y:S01]  /*75ad0*/  LDL.LU R98, [R1+0x27c8] ;  /* 0x0027c80001627983 */ /* 0x000ea20000300800 */
[----:B------:R-:W-:-:S03]  /*75ae0*/  PRMT R93, R164, 0x7610, R93 ;  /* 0x00007610a45d7816 */ /* 0x000fc6000000005d */
[----:B------:R0:W-:Y:S01]  /*75af0*/  @P2 STG.E.U16 desc[UR20][R88.64], R94 ;  /* 0x0000005e58002986 */ /* 0x0001e2000c101514 */
[C---:B------:R-:W-:Y:S01]  /*75b00*/  LEA R90, P5, R91.reuse, R2, 0x1 ;  /* 0x000000025b5a7211 */ /* 0x040fe200078a08ff */
[C---:B------:R-:W-:Y:S01]  /*75b10*/  VIADD R92, R91.reuse, UR7 ;  /* 0x000000075b5c7c36 */ /* 0x040fe20008000000 */
[----:B------:R-:W3:Y:S01]  /*75b20*/  LDCU UR8, c[0x0][0x39c] ;  /* 0x00007380ff0877ac */ /* 0x000ee20008000800 */
[----:B------:R-:W2:Y:S01]  /*75b30*/  LDL.S16 R164, [R1+0xb0] ;  /* 0x0000b00001a47983 */ /* 0x000ea20000100600 */
[----:B------:R-:W-:-:S05]  /*75b40*/  LEA.HI.X.SX32 R91, R91, R0, 0x1, P5 ;  /* 0x000000005b5b7211 */ /* 0x000fca00028f0eff */
[----:B------:R1:W-:Y:S01]  /*75b50*/  @P3 STG.E.U16 desc[UR20][R90.64], R93 ;  /* 0x0000005d5a003986 */ /* 0x0003e2000c101514 */
[----:B----4-:R-:W-:Y:S01]  /*75b60*/  ISETP.LT.AND P2, PT, R96, UR4, !P1 ;  /* 0x0000000460007c0c */ /* 0x010fe2000cf41270 */
[----:B------:R-:W2:Y:S02]  /*75b70*/  LDCU UR4, c[0x0][0x39c] ;  /* 0x00007380ff0477ac */ /* 0x000ea40008000800 */
[----:B------:R-:W4:Y:S01]  /*75b80*/  LDL.LU R96, [R1+0x2660] ;  /* 0x0026600001607983 */ /* 0x000f220000300800 */
[----:B-----5:R-:W-:Y:S01]  /*75b90*/  ISETP.LT.AND P3, PT, R95, UR6, !P1 ;  /* 0x000000065f007c0c */ /* 0x020fe2000cf61270 */
[----:B------:R-:W4:Y:S02]  /*75ba0*/  LDCU UR6, c[0x0][0x39c] ;  /* 0x00007380ff0677ac */ /* 0x000f240008000800 */
[----:B------:R-:W5:Y:S01]  /*75bb0*/  LDL.LU R95, [R1+0x26b4] ;  /* 0x0026b400015f7983 */ /* 0x000f620000300800 */
[C---:B0-----:R-:W-:Y:S02]  /*75bc0*/  LEA R88, P5, R92.reuse, R2, 0x1 ;  /* 0x000000025c587211 */ /* 0x041fe400078a08ff */
[----:B-1----:R-:W-:Y:S01]  /*75bd0*/  PRMT R90, R165, 0x7610, R90 ;  /* 0x00007610a55a7816 */ /* 0x002fe2000000005a */
[----:B------:R-:W5:Y:S01]  /*75be0*/  LDL.LU.S16 R161, [R1+0xb2] ;  /* 0x0000b20001a17983 */ /* 0x000f620000300600 */
[C---:B------:R-:W-:Y:S01]  /*75bf0*/  LEA.HI.X.SX32 R89, R92.reuse, R0, 0x1, P5 ;  /* 0x000000005c597211 */ /* 0x040fe200028f0eff */
[----:B------:R-:W-:-:S02]  /*75c00*/  VIADD R92, R92, UR7 ;  /* 0x000000075c5c7c36 */ /* 0x000fc40008000000 */
[----:B------:R-:W5:Y:S04]  /*75c10*/  LDL.S16 R165, [R1+0xb4] ;  /* 0x0000b40001a57983 */ /* 0x000f680000100600 */
[----:B------:R0:W-:Y:S01]  /*75c20*/  @P4 STG.E.U16 desc[UR20][R88.64], R90 ;  /* 0x0000005a58004986 */ /* 0x0001e2000c101514 */
[C---:B------:R-:W-:Y:S01]  /*75c30*/  VIADD R91, R92.reuse, UR7 ;  /* 0x000000075c5b7c36 */ /* 0x040fe20008000000 */
[----:B0-----:R-:W-:Y:S02]  /*75c40*/  LEA R88, P5, R92, R2, 0x1 ;  /* 0x000000025c587211 */ /* 0x001fe400078a08ff */
[----:B---3--:R-:W-:Y:S02]  /*75c50*/  ISETP.LT.AND P4, PT, R97, UR8, !P1 ;  /* 0x0000000861007c0c */ /* 0x008fe4000cf81270 */
[----:B------:R-:W-:Y:S01]  /*75c60*/  PRMT R94, R162, 0x7610, R94 ;  /* 0x00007610a25e7816 */ /* 0x000fe2000000005e */
[----:B------:R-:W3:Y:S01]  /*75c70*/  LDL.LU R97, [R1+0x2728] ;  /* 0x0027280001617983 */ /* 0x000ee20000300800 */
[----:B------:R-:W-:Y:S01]  /*75c80*/  LEA.HI.X.SX32 R89, R92, R0, 0x1, P5 ;  /* 0x000000005c597211 */ /* 0x000fe200028f0eff */
[C---:B------:R-:W-:Y:S01]  /*75c90*/  VIADD R93, R91.reuse, UR7 ;  /* 0x000000075b5d7c36 */ /* 0x040fe20008000000 */
[----:B------:R-:W-:Y:S01]  /*75ca0*/  LEA R90, P5, R91, R2, 0x1 ;  /* 0x000000025b5a7211 */ /* 0x000fe200078a08ff */
[----:B------:R-:W5:Y:S02]  /*75cb0*/  LDCU UR8, c[0x0][0x39c] ;  /* 0x00007380ff0877ac */ /* 0x000f640008000800 */
[----:B------:R0:W-:Y:S01]  /*75cc0*/  @P0 STG.E.U16 desc[UR20][R88.64], R94 ;  /* 0x0000005e58000986 */ /* 0x0001e2000c101514 */
[----:B------:R-:W-:-:S02]  /*75cd0*/  PRMT R92, R163, 0x7610, R92 ;  /* 0x00007610a35c7816 */ /* 0x000fc4000000005c */
[----:B------:R-:W-:Y:S01]  /*75ce0*/  LEA.HI.X.SX32 R91, R91, R0, 0x1, P5 ;  /* 0x000000005b5b7211 */ /* 0x000fe200028f0eff */
[----:B------:R-:W3:Y:S04]  /*75cf0*/  LDL.LU.S16 R163, [R1+0xb6] ;  /* 0x0000b60001a37983 */ /* 0x000ee80000300600 */
[----:B------:R1:W-:Y:S01]  /*75d00*/  @P2 STG.E.U16 desc[UR20][R90.64], R92 ;  /* 0x0000005c5a002986 */ /* 0x0003e2000c101514 */
[----:B--2---:R-:W-:Y:S01]  /*75d10*/  ISETP.LT.AND P0, PT, R98, UR4, !P1 ;  /* 0x0000000462007c0c */ /* 0x004fe2000cf01270 */
[----:B------:R-:W3:Y:S02]  /*75d20*/  LDCU UR4, c[0x0][0x39c] ;  /* 0x00007380ff0477ac */ /* 0x000ee40008000800 */
[----:B------:R-:W2:Y:S01]  /*75d30*/  LDL.LU R98, [R1+0x2754] ;  /* 0x0027540001627983 */ /* 0x000ea20000300800 */
[----:B0-----:R-:W-:-:S04]  /*75d40*/  LEA R88, P5, R93, R2, 0x1 ;  /* 0x000000025d587211 */ /* 0x001fc800078a08ff */
[----:B------:R-:W-:Y:S02]  /*75d50*/  LEA.HI.X.SX32 R89, R93, R0, 0x1, P5 ;  /* 0x000000005d597211 */ /* 0x000fe400028f0eff */
[----:B-1----:R-:W-:-:S05]  /*75d60*/  PRMT R90, R164, 0x7610, R90 ;  /* 0x00007610a45a7816 */ /* 0x002fca000000005a */
[----:B------:R0:W-:Y:S01]  /*75d70*/  @P3 STG.E.U16 desc[UR20][R88.64], R90 ;  /* 0x0000005a58003986 */ /* 0x0001e2000c101514 */
[----:B----4-:R-:W-:Y:S01]  /*75d80*/  ISETP.LT.AND P2, PT, R96, UR6, !P1 ;  /* 0x0000000660007c0c */ /* 0x010fe2000cf41270 */
[----:B------:R-:W-:Y:S02]  /*75d90*/  VIADD R93, R93, UR7 ;  /* 0x000000075d5d7c36 */ /* 0x000fe40008000000 */
[----:B------:R-:W4:Y:S01]  /*75da0*/  LDL.LU R96, [R1+0x27a8] ;  /* 0x0027a80001607983 */ /* 0x000f220000300800 */
[----:B------:R-:W2:Y:S03]  /*75db0*/  LDCU UR6, c[0x0][0x39c] ;  /* 0x00007380ff0677ac */ /* 0x000ea60008000800 */
[----:B------:R-:W4:Y:S04]  /*75dc0*/  LDL.S16 R162, [R1+0xc0] ;  /* 0x0000c00001a27983 */ /* 0x000f280000100600 */
[----:B------:R-:W4:Y:S01]  /*75dd0*/  LDL.LU.S16 R164, [R1+0xc2] ;  /* 0x0000c20001a47983 */ /* 0x000f220000300600 */
[----:B-----5:R-:W-:Y:S01]  /*75de0*/  ISETP.LT.AND P3, PT, R95, UR8, !P1 ;  /* 0x000000085f007c0c */ /* 0x020fe2000cf61270 */
[----:B------:R-:W-:-:S02]  /*75df0*/  VIADD R91, R93, UR7 ;  /* 0x000000075d5b7c36 */ /* 0x000fc40008000000 */
[----:B------:R-:W5:Y:S01]  /*75e00*/  LDL.LU R95, [R1+0x2684] ;  /* 0x00268400015f7983 */ /* 0x000f620000300800 */
[----:B0-----:R-:W-:Y:S01]  /*75e10*/  LEA R88, P5, R93, R2, 0x1 ;  /* 0x000000025d587211 */ /* 0x001fe200078a08ff */
        /* <DEDUP_REMOVED lines=8> */
[----:B------:R-:W5:Y:S04]  /*75ea0*/  LDL.S16 R165, [R1+0xc8] ;  /* 0x0000c80001a57983 */ /* 0x000f680000100600 */
[----:B------:R1:W-:Y:S01]  /*75eb0*/  @P0 STG.E.U16 desc[UR20][R90.64], R93 ;  /* 0x0000005d5a000986 */ /* 0x0003e2000c101514 */
[C---:B0-----:R-:W-:Y:S02]  /*75ec0*/  LEA R88, P5, R92.reuse, R2, 0x1 ;  /* 0x000000025c587211 */ /* 0x041fe400078a08ff */
[----:B---3--:R-:W-:Y:S01]  /*75ed0*/  ISETP.LT.AND P4, PT, R97, UR4, !P1 ;  /* 0x0000000461007c0c */ /* 0x008fe2000cf81270 */
[----:B------:R-:W5:Y:S01]  /*75ee0*/  LDCU UR4, c[0x0][0x39c] ;  /* 0x00007380ff0477ac */ /* 0x000f620008000800 */
[----:B------:R-:W3:Y:S01]  /*75ef0*/  LDL.LU R97, [R1+0x26b0] ;  /* 0x0026b00001617983 */ /* 0x000ee20000300800 */
[----:B------:R-:W-:-:S02]  /*75f00*/  LEA.HI.X.SX32 R89, R92, R0, 0x1, P5 ;  /* 0x000000005c597211 */ /* 0x000fc400028f0eff */
[----:B-1----:R-:W-:-:S05]  /*75f10*/  PRMT R90, R163, 0x7610, R90 ;  /* 0x00007610a35a7816 */ /* 0x002fca000000005a */
[----:B------:R0:W-:Y:S01]  /*75f20*/  @P2 STG.E.U16 desc[UR20][R88.64], R90 ;  /* 0x0000005a58002986 */ /* 0x0001e2000c101514 */
[----:B--2---:R-:W-:Y:S01]  /*75f30*/  ISETP.LT.AND P0, PT, R98, UR6, !P1 ;  /* 0x0000000662007c0c */ /* 0x004fe2000cf01270 */
[----:B------:R-:W-:Y:S02]  /*75f40*/  VIADD R92, R92, UR7 ;  /* 0x000000075c5c7c36 */ /* 0x000fe40008000000 */
[----:B------:R-:W2:Y:S01]  /*75f50*/  LDL.LU R98, [R1+0x2700] ;  /* 0x0027000001627983 */ /* 0x000ea20000300800 */
[----:B------:R-:W3:Y:S03]  /*75f60*/  LDCU UR6, c[0x0][0x39c] ;  /* 0x00007380ff0677ac */ /* 0x000ee60008000800 */
[----:B------:R-:W2:Y:S04]  /*75f70*/  LDL.LU.S16 R161, [R1+0xca] ;  /* 0x0000ca0001a17983 */ /* 0x000ea80000300600 */
[----:B------:R-:W2:Y:S01]  /*75f80*/  LDL.S16 R163, [R1+0xcc] ;  /* 0x0000cc0001a37983 */ /* 0x000ea20000100600 */
        /* <DEDUP_REMOVED lines=10> */
[----:B-----5:R-:W-:Y:S01]  /*76030*/  ISETP.LT.AND P3, PT, R95, UR4, !P1 ;  /* 0x000000045f007c0c */ /* 0x020fe2000cf61270 */
[C---:B------:R-:W-:Y:S02]  /*76040*/  VIADD R93, R91.reuse, UR7 ;  /* 0x000000075b5d7c36 */ /* 0x040fe40008000000 */
[----:B------:R-:W5:Y:S01]  /*76050*/  LDL.LU R95, [R1+0x27a4] ;  /* 0x0027a400015f7983 */ /* 0x000f620000300800 */
[C---:B------:R-:W-:Y:S01]  /*76060*/  LEA R90, P5, R91.reuse, R2, 0x1 ;  /* 0x000000025b5a7211 */ /* 0x040fe200078a08ff */
[----:B------:R-:W4:Y:S03]  /*76070*/  LDCU UR4, c[0x0][0x39c] ;  /* 0x00007380ff0477ac */ /* 0x000f260008000800 */
[----:B------:R-:W-:-:S02]  /*76080*/  LEA.HI.X.SX32 R91, R91, R0, 0x1, P5 ;  /* 0x000000005b5b7211 */ /* 0x000fc400028f0eff */
[----:B0-----:R-:W-:-:S03]  /*76090*/  LEA R88, P5, R93, R2, 0x1 ;  /* 0x000000025d587211 */ /* 0x001fc600078a08ff */
[----:B------:R0:W-:Y:S01]  /*760a0*/  @P4 STG.E.U16 desc[UR20][R90.64], R92 ;  /* 0x0000005c5a004986 */ /* 0x0001e2000c101514 */
[C---:B------:R-:W-:Y:S01]  /*760b0*/  LEA.HI.X.SX32 R89, R93.reuse, R0, 0x1, P5 ;  /* 0x000000005d597211 */ /* 0x040fe200028f0eff */
[----:B------:R-:W-:Y:S01]  /*760c0*/  VIADD R93, R93, UR7 ;  /* 0x000000075d5d7c36 */ /* 0x000fe20008000000 */
[----:B0-----:R-:W-:Y:S02]  /*760d0*/  PRMT R90, R165, 0x7610, R90 ;  /* 0x00007610a55a7816 */ /* 0x001fe4000000005a */
[----:B---3--:R-:W-:-:S03]  /*760e0*/  ISETP.LT.AND P4, PT, R97, UR6, !P1 ;  /* 0x0000000661007c0c */ /* 0x008fc6000cf81270 */
[----:B------:R0:W-:Y:S01]  /*760f0*/  @P0 STG.E.U16 desc[UR20][R88.64], R90 ;  /* 0x0000005a58000986 */ /* 0x0001e2000c101514 */
[C---:B------:R-:W-:Y:S01]  /*76100*/  VIADD R91, R93.reuse, UR7 ;  /* 0x000000075d5b7c36 */ /* 0x040fe20008000000 */
[----:B------:R-:W5:Y:S02]  /*76110*/  LDCU UR6, c[0x0][0x39c] ;  /* 0x00007380ff0677ac */ /* 0x000f640008000800 */
[----:B------:R-:W3:Y:S04]  /*76120*/  LDL.LU R97, [R1+0x265c] ;  /* 0x00265c0001617983 */ /* 0x000ee80000300800 */
[----:B------:R-:W3:Y:S01]  /*76130*/  LDL.S16 R162, [R1+0xd8] ;  /* 0x0000d80001a27983 */ /* 0x000ee20000100600 */
[----:B0-----:R-:W-:-:S03]  /*76140*/  LEA R88, P5, R93, R2, 0x1 ;  /* 0x000000025d587211 */ /* 0x001fc600078a08ff */
[----:B------:R-:W3:Y:S01]  /*76150*/  LDL.LU.S16 R165, [R1+0xda] ;  /* 0x0000da0001a57983 */ /* 0x000ee20000300600 */
        /* <DEDUP_REMOVED lines=8> */
[----:B------:R-:W1:Y:S01]  /*761e0*/  LDCU UR8, c[0x0][0x39c] ;  /* 0x00007380ff0877ac */ /* 0x000e620008000800 */
        /* <DEDUP_REMOVED lines=9> */
[----:B0-----:R-:W-:Y:S02]  /*76280*/  LEA R88, P5, R92, R2, 0x1 ;  /* 0x000000025c587211 */ /* 0x001fe400078a08ff */
[----:B------:R-:W-:Y:S01]  /*76290*/  PRMT R90, R164, 0x7610, R90 ;  /* 0x00007610a45a7816 */ /* 0x000fe2000000005a */
[----:B------:R-:W5:Y:S01]  /*762a0*/  LDL.LU.S16 R161, [R1+0xe2] ;  /* 0x0000e20001a17983 */ /* 0x000f620000300600 */
[C---:B------:R-:W-:Y:S01]  /*762b0*/  LEA.HI.X.SX32 R89, R92.reuse, R0, 0x1, P5 ;  /* 0x000000005c597211 */ /* 0x040fe200028f0eff */
[----:B------:R-:W-:-:S02]  /*762c0*/  VIADD R92, R92, UR7 ;  /* 0x000000075c5c7c36 */ /* 0x000fc40008000000 */
[----:B------:R-:W5:Y:S04]  /*762d0*/  LDL.S16 R164, [R1+0xe4] ;  /* 0x0000e40001a47983 */ /* 0x000f680000100600 */
[----:B------:R0:W-:Y:S01]  /*762e0*/  @P4 STG.E.U16 desc[UR20][R88.64], R90 ;  /* 0x0000005a58004986 */ /* 0x0001e2000c101514 */
[C---:B------:R-:W-:Y:S01]  /*762f0*/  VIADD R91, R92.reuse, UR7 ;  /* 0x000000075c5b7c36 */ /* 0x040fe20008000000 */
[----:B0-----:R-:W-:-:S04]  /*76300*/  LEA R88, P5, R92, R2, 0x1 ;  /* 0x000000025c587211 */ /* 0x001fc800078a08ff */
[----:B------:R-:W-:Y:S02]  /*76310*/  LEA.HI.X.SX32 R89, R92, R0, 0x1, P5 ;  /* 0x000000005c597211 */ /* 0x000fe400028f0eff */
[----:B------:R-:W-:Y:S02]  /*76320*/  LEA R90, P5, R91, R2, 0x1 ;  /* 0x000000025b5a7211 */ /* 0x000fe400078a08ff */
[----:B---3--:R-:W-:Y:S02]  /*76330*/  PRMT R94, R162, 0x7610, R94 ;  /* 0x00007610a25e7816 */ /* 0x008fe4000000005e */
[----:B-1----:R-:W-:Y:S01]  /*76340*/  ISETP.LT.AND P4, PT, R97, UR8, !P1 ;  /* 0x0000000861007c0c */ /* 0x002fe2000cf81270 */
[----:B------:R-:W-:Y:S01]  /*76350*/  VIADD R93, R91, UR7 ;  /* 0x000000075b5d7c36 */ /* 0x000fe20008000000 */
[----:B------:R-:W3:Y:S01]  /*76360*/  LDL.LU R97, [R1+0x27c4] ;  /* 0x0027c40001617983 */ /* 0x000ee20000300800 */
[----:B------:R-:W-:Y:S01]  /*76370*/  PRMT R92, R165, 0x7610, R92 ;  /* 0x00007610a55c7816 */ /* 0x000fe2000000005c */
[----:B------:R-:W5:Y:S02]  /*76380*/  LDCU UR8, c[0x0][0x39c] ;  /* 0x00007380ff0877ac */ /* 0x000f640008000800 */
[----:B------:R0:W-:Y:S01]  /*76390*/  @P0 STG.E.U16 desc[UR20][R88.64], R94 ;  /* 0x0000005e58000986 */ /* 0x0001e2000c101514 */
[----:B------:R-:W-:-:S03]  /*763a0*/  LEA.HI.X.SX32 R91, R91, R0, 0x1, P5 ;  /* 0x000000005b5b7211 */ /* 0x000fc600028f0eff */
        /* <DEDUP_REMOVED lines=23> */
[C---:B------:R-:W-:Y:S01]  /*76520*/  VIADD R92, R91.reuse, UR7 ;  /* 0x000000075b5c7c36 */ /* 0x040fe20008000000 */
[----:B------:R-:W-:Y:S02]  /*76530*/  PRMT R93, R164, 0x7610, R93 ;  /* 0x00007610a45d7816 */ /* 0x000fe4000000005d */
[----:B------:R-:W5:Y:S01]  /*76540*/  LDL.S16 R164, [R1+0xf8] ;  /* 0x0000f80001a47983 */ /* 0x000f620000100600 */
[----:B------:R-:W-:-:S03]  /*76550*/  LEA.HI.X.SX32 R91, R91, R0, 0x1, P5 ;  /* 0x000000005b5b7211 */ /* 0x000fc600028f0eff */
[----:B------:R0:W-:Y:S04]  /*76560*/  @P4 STG.E.U16 desc[UR20][R88.64], R94 ;  /* 0x0000005e58004986 */ /* 0x0001e8000c101514 */
[----:B------:R1:W-:Y:S01]  /*76570*/  @P0 STG.E.U16 desc[UR20][R90.64], R93 ;  /* 0x0000005d5a000986 */ /* 0x0003e2000c101514 */
[----:B0-----:R-:W-:-:S04]  /*76580*/  LEA R88, P5, R92, R2, 0x1 ;  /* 0x000000025c587211 */ /* 0x001fc800078a08ff */
[----:B------:R-:W-:Y:S02]  /*76590*/  LEA.HI.X.SX32 R89, R92, R0, 0x1, P5 ;  /* 0x000000005c597211 */ /* 0x000fe400028f0eff */
[----:B---3--:R-:W-:Y:S01]  /*765a0*/  ISETP.LT.AND P4, PT, R97, UR4, !P1 ;  /* 0x0000000461007c0c */ /* 0x008fe2000cf81270 */
[----:B------:R-:W5:Y:S01]  /*765b0*/  LDCU UR4, c[0x0][0x39c] ;  /* 0x00007380ff0477ac */ /* 0x000f620008000800 */
[----:B------:R-:W3:Y:S01]  /*765c0*/  LDL.LU R97, [R1+0x274c] ;  /* 0x00274c0001617983 */ /* 0x000ee20000300800 */
        /* <DEDUP_REMOVED lines=9> */
[----:B------:R-:W-:Y:S02]  /*76660*/  LEA.HI.X.SX32 R89, R92, R0, 0x1, P5 ;  /* 0x000000005c597211 */ /* 0x000fe400028f0eff */
[----:B----4-:R-:W-:Y:S02]  /*76670*/  ISETP.LT.AND P2, PT, R96, UR8, !P1 ;  /* 0x0000000860007c0c */ /* 0x010fe4000cf41270 */
[----:B------:R-:W-:Y:S01]  /*76680*/  PRMT R94, R162, 0x7610, R94 ;  /* 0x00007610a25e7816 */ /* 0x000fe2000000005e */
[----:B------:R-:W4:Y:S01]  /*76690*/  LDL.LU R96, [R1+0x2680] ;  /* 0x0026800001607983 */ /* 0x000f220000300800 */
[----:B------:R-:W-:Y:S01]  /*766a0*/  VIADD R91, R92, UR7 ;  /* 0x000000075c5b7c36 */ /* 0x000fe20008000000 */
[----:B------:R-:W0:Y:S02]  /*766b0*/  LDCU UR8, c[0x0][0x39c] ;  /* 0x00007380ff0877ac */ /* 0x000e240008000800 */
[----:B------:R1:W-:Y:S04]  /*766c0*/  @P3 STG.E.U16 desc[UR20][R88.64], R94 ;  /* 0x0000005e58003986 */ /* 0x0003e8000c101514 */
[----:B------:R-:W4:Y:S01]  /*766d0*/  LDL.LU.S16 R162, [R1+0xfe] ;  /* 0x0000fe0001a27983 */ /* 0x000f220000300600 */
[----:B-----5:R-:W-:Y:S01]  /*766e0*/  ISETP.LT.AND P3, PT, R95, UR4, !P1 ;  /* 0x000000045f007c0c */ /* 0x020fe2000cf61270 */
[----:B------:R-:W-:-:S02]  /*766f0*/  VIADD R93, R91, UR7 ;  /* 0x000000075b5d7c36 */ /* 0x000fc40008000000 */
[----:B------:R-:W5:Y:S01]  /*76700*/  LDL.LU R95, [R1+0x26a8] ;  /* 0x0026a800015f7983 */ /* 0x000f620000300800 */
[----:B------:R-:W-:Y:S01]  /*76710*/  LEA R90, P5, R91, R2, 0x1 ;  /* 0x000000025b5a7211 */ /* 0x000fe200078a08ff */
[----:B------:R-:W4:Y:S01]  /*76720*/  LDCU UR4, c[0x0][0x39c] ;  /* 0x00007380ff0477ac */ /* 0x000f220008000800 */
[----:B------:R-:W-:Y:S02]  /*76730*/  PRMT R92, R163, 0x7610, R92 ;  /* 0x00007610a35c7816 */ /* 0x000fe4000000005c */
[----:B------:R-:W-:Y:S02]  /*76740*/  LEA.HI.X.SX32 R91, R91, R0, 0x1, P5 ;  /* 0x000000005b5b7211 */ /* 0x000fe400028f0eff */
[----:B-1----:R-:W-:-:S03]  /*76750*/  LEA R88, P5, R93, R2, 0x1 ;  /* 0x000000025d587211 */ /* 0x002fc600078a08ff */
[----:B------:R1:W-:Y:S01]  /*76760*/  @P4 STG.E.U16 desc[UR20][R90.64], R92 ;  /* 0x0000005c5a004986 */ /* 0x0003e2000c101514 */
[C---:B------:R-:W-:Y:S01]  /*76770*/  LEA.HI.X.SX32 R89, R93.reuse, R0, 0x1, P5 ;  /* 0x000000005d597211 */ /* 0x040fe200028f0eff */
[----:B------:R-:W-:Y:S01]  /*76780*/  VIADD R93, R93, UR7 ;  /* 0x000000075d5d7c36 */ /* 0x000fe20008000000 */
[----:B-1----:R-:W-:-:S05]  /*76790*/  PRMT R90, R164, 0x7610, R90 ;  /* 0x00007610a45a7816 */ /* 0x002fca000000005a */
[----:B------:R1:W-:Y:S01]  /*767a0*/  @P0 STG.E.U16 desc[UR20][R88.64], R90 ;  /* 0x0000005a58000986 */ /* 0x0003e2000c101514 */
[----:B------:R-:W-:Y:S01]  /*767b0*/  VIADD R91, R93, UR7 ;  /* 0x000000075d5b7c36 */ /* 0x000fe20008000000 */
[----:B---3--:R-:W-:Y:S01]  /*767c0*/  ISETP.LT.AND P4, PT, R97, UR6, !P1 ;  /* 0x0000000661007c0c */ /* 0x008fe2000cf81270 */
[----:B------:R-:W5:Y:S01]  /*767d0*/  LDCU UR6, c[0x0][0x39c] ;  /* 0x00007380ff0677ac */ /* 0x000f620008000800 */
[----:B------:R-:W3:Y:S01]  /*767e0*/  LDL.LU R97, [R1+0x26f8] ;  /* 0x0026f80001617983 */ /* 0x000ee20000300800 */
[----:B-1----:R-:W-:-:S03]  /*767f0*/  LEA R88, P5, R93, R2, 0x1 ;  /* 0x000000025d587211 */ /* 0x002fc600078a08ff */
[----:B------:R-:W3:Y:S01]  /*76800*/  LDL.S16 R163, [R1+0x108] ;  /* 0x0001080001a37983 */ /* 0x000ee20000100600 */
[----:B------:R-:W-:-:S03]  /*76810*/  LEA.HI.X.SX32 R89, R93, R0, 0x1, P5 ;  /* 0x000000005d597211 */ /* 0x000fc600028f0eff */
[----:B------:R-:W3:Y:S04]  /*76820*/  LDL.LU.S16 R164, [R1+0x10a] ;  /* 0x00010a0001a47983 */ /* 0x000ee80000300600 */
[----:B------:R-:W3:Y:S01]  /*76830*/  LDL.LU R99, [R1+0x2774] ;  /* 0x0027740001637983 */ /* 0x000ee20000300800 */
[----:B--2---:R-:W-:Y:S02]  /*76840*/  PRMT R94, R161, 0x7610, R94 ;  /* 0x00007610a15e7816 */ /* 0x004fe4000000005e */
[----:B------:R-:W-:-:S03]  /*76850*/  PRMT R93, R165, 0x7610, R93 ;  /* 0x00007610a55d7816 */ /* 0x000fc6000000005d */
[----:B------:R-:W-:Y:S04]  /*76860*/  @P2 STG.E.U16 desc[UR20][R88.64], R94 ;  /* 0x0000005e58002986 */ /* 0x000fe8000c101514 */
[----:B------:R-:W2:Y:S01]  /*76870*/  LDL.S16 R165, [R1+0x110] ;  /* 0x0001100001a57983 */ /* 0x000ea20000100600 */
[C---:B------:R-:W-:Y:S01]  /*76880*/  LEA R90, P5, R91.reuse, R2, 0x1 ;  /* 0x000000025b5a7211 */ /* 0x040fe200078a08ff */
[----:B------:R-:W-:-:S03]  /*76890*/  VIADD R92, R91, UR7 ;  /* 0x000000075b5c7c36 */ /* 0x000fc60008000000 */
[----:B------:R-:W-:-:S05]  /*768a0*/  LEA.HI.X.SX32 R91, R91, R0, 0x1, P5 ;  /* 0x000000005b5b7211 */ /* 0x000fca00028f0eff */
[----:B------:R1:W-:Y:S01]  /*768b0*/  @P3 STG.E.U16 desc[UR20][R90.64], R93 ;  /* 0x0000005d5a003986 */ /* 0x0003e2000c101514 */
[----:B0-----:R-:W-:Y:S01]  /*768c0*/  ISETP.LT.AND P0, PT, R98, UR8, !P1 ;  /* 0x0000000862007c0c */ /* 0x001fe2000cf01270 */
[----:B------:R-:W0:Y:S01]  /*768d0*/  LDCU UR8, c[0x0][0x39c] ;  /* 0x00007380ff0877ac */ /* 0x000e220008000800 */
[----:B----4-:R-:W-:Y:S01]  /*768e0*/  ISETP.LT.AND P2, PT, R96, UR4, !P1 ;  /* 0x0000000460007c0c */ /* 0x010fe2000cf41270 */
[----:B------:R-:W4:Y:S01]  /*768f0*/  LDCU UR4, c[0x0][0x39c] ;  /* 0x00007380ff0477ac */ /* 0x000f220008000800 */
[----:B------:R-:W2:Y:S01]  /*76900*/  LDL.LU R96, [R1+0x279c] ;  /* 0x00279c0001607983 */ /* 0x000ea20000300800 */
[----:B-1----:R-:W-:Y:S02]  /*76910*/  PRMT R90, R162, 0x7610, R90 ;  /* 0x00007610a25a7816 */ /* 0x002fe4000000005a */
[----:B-----5:R-:W-:Y:S01]  /*76920*/  ISETP.LT.AND P3, PT, R95, UR6, !P1 ;  /* 0x000000065f007c0c */ /* 0x020fe2000cf61270 */
[----:B------:R-:W1:Y:S01]  /*76930*/  LDCU UR6, c[0x0][0x39c] ;  /* 0x00007380ff0677ac */ /* 0x000e620008000800 */
[----:B------:R-:W5:Y:S04]  /*76940*/  LDL.LU R95, [R1+0x2654] ;  /* 0x00265400015f7983 */ /* 0x000f680000300800 */
[----:B------:R-:W5:Y:S04]  /*76950*/  LDL.LU.S16 R161, [R1+0x112] ;  /* 0x0001120001a17983 */ /* 0x000f680000300600 */
[----:B------:R-:W5:Y:S04]  /*76960*/  LDL.S16 R162, [R1+0x114] ;  /* 0x0001140001a27983 */ /* 0x000f680000100600 */
[----:B------:R-:W5:Y:S01]  /*76970*/  LDL.LU R98, [R1+0x26d0] ;  /* 0x0026d00001627983 */ /* 0x000f620000300800 */
[----:B------:R-:W-:-:S04]  /*76980*/  LEA R88, P5, R92, R2, 0x1 ;  /* 0x000000025c587211 */ /* 0x000fc800078a08ff */
[C---:B------:R-:W-:Y:S01]  /*76990*/  LEA.HI.X.SX32 R89, R92.reuse, R0, 0x1, P5 ;  /* 0x000000005c597211 */ /* 0x040fe200028f0eff */
[----:B------:R-:W-:-:S04]  /*769a0*/  VIADD R92, R92, UR7 ;  /* 0x000000075c5c7c36 */ /* 0x000fc80008000000 */
[----:B------:R0:W-:Y:S01]  /*769b0*/  @P4 STG.E.U16 desc[UR20][R88.64], R90 ;  /* 0x0000005a58004986 */ /* 0x0001e2000c101514 */
[C---:B------:R-:W-:Y:S01]  /*769c0*/  VIADD R91, R92.reuse, UR7 ;  /* 0x000000075c5b7c36 */ /* 0x040fe20008000000 */
[----:B0-----:R-:W-:-:S04]  /*769d0*/  LEA R88, P5, R92, R2, 0x1 ;  /* 0x000000025c587211 */ /* 0x001fc800078a08ff */
[----:B------:R-:W-:Y:S02]  /*769e0*/  LEA.HI.X.SX32 R89, R92, R0, 0x1, P5 ;  /* 0x000000005c597211 */ /* 0x000fe400028f0eff */
[C---:B------:R-:W-:Y:S01]  /*769f0*/  LEA R90, P5, R91.reuse, R2, 0x1 ;  /* 0x000000025b5a7211 */ /* 0x040fe200078a08ff */
[----:B------:R-:W-:Y:S01]  /*76a00*/  VIADD R93, R91, UR7 ;  /* 0x000000075b5d7c36 */ /* 0x000fe20008000000 */
[----:B---3--:R-:W-:Y:S02]  /*76a10*/  PRMT R94, R163, 0x7610, R94 ;  /* 0x00007610a35e7816 */ /* 0x008fe4000000005e */
[----:B------:R-:W-:Y:S01]  /*76a20*/  PRMT R92, R164, 0x7610, R92 ;  /* 0x00007610a45c7816 */ /* 0x000fe2000000005c */
[----:B------:R-:W3:Y:S01]  /*76a30*/  LDL.LU.S16 R163, [R1+0x116] ;  /* 0x0001160001a37983 */ /* 0x000ee20000300600 */
[----:B------:R-:W-:Y:S02]  /*76a40*/  LEA.HI.X.SX32 R91, R91, R0, 0x1, P5 ;  /* 0x000000005b5b7211 */ /* 0x000fe400028f0eff */
[----:B------:R-:W-:Y:S01]  /*76a50*/  ISETP.LT.AND P4, PT, R97, UR8, !P1 ;  /* 0x0000000861007c0c */ /* 0x000fe2000cf81270 */
[----:B------:R0:W-:Y:S01]  /*76a60*/  @P0 STG.E.U16 desc[UR20][R88.64], R94 ;  /* 0x0000005e58000986 */ /* 0x0001e2000c101514 */
[----:B------:R-:W1:Y:S03]  /*76a70*/  LDCU UR8, c[0x0][0x39c] ;  /* 0x00007380ff0877ac */ /* 0x000e660008000800 */
[----:B------:R2:W-:Y:S04]  /*76a80*/  @P2 STG.E.U16 desc[UR20][R90.64], R92 ;  /* 0x0000005c5a002986 */ /* 0x0005e8000c101514 */
[----:B------:R-:W3:Y:S01]  /*76a90*/  LDL.LU R97, [R1+0x26f4] ;  /* 0x0026f40001617983 */ /* 0x000ee20000300800 */
[----:B----4-:R-:W-:Y:S01]  /*76aa0*/  ISETP.LT.AND P0, PT, R99, UR4, !P1 ;  /* 0x0000000463007c0c */ /* 0x010fe2000cf01270 */
[----:B------:R-:W4:Y:S01]  /*76ab0*/  LDCU UR4, c[0x0][0x39c] ;  /* 0x00007380ff0477ac */ /* 0x000f220008000800 */
[----:B0-----:R-:W-:-:S04]  /*76ac0*/  LEA R88, P5, R93, R2, 0x1 ;  /* 0x000000025d587211 */ /* 0x001fc800078a08ff */
[C---:B------:R-:W-:Y:S01]  /*76ad0*/  LEA.HI.X.SX32 R89, R93.reuse, R0, 0x1, P5 ;  /* 0x000000005d597211 */ /* 0x040fe200028f0eff */
[----:B------:R-:W-:Y:S01]  /*76ae0*/  VIADD R93, R93, UR7 ;  /* 0x000000075d5d7c36 */ /* 0x000fe20008000000 */
[----:B--2---:R-:W-:-:S05]  /*76af0*/  PRMT R90, R165, 0x7610, R90 ;  /* 0x00007610a55a7816 */ /* 0x004fca000000005a */
[----:B------:R0:W-:Y:S02]  /*76b00*/  @P3 STG.E.U16 desc[UR20][R88.64], R90 ;  /* 0x0000005a58003986 */ /* 0x0001e4000c101514 */
[----:B0-----:R-:W-:-:S04]  /*76b10*/  LEA R88, P5, R93, R2, 0x1 ;  /* 0x000000025d587211 */ /* 0x001fc800078a08ff */
[----:B------:R-:W-:Y:S02]  /*76b20*/  LEA.HI.X.SX32 R89, R93, R0, 0x1, P5 ;  /* 0x000000005d597211 */ /* 0x000fe400028f0eff */
[----:B-1----:R-:W-:Y:S02]  /*76b30*/  ISETP.LT.AND P2, PT, R96, UR6, !P1 ;  /* 0x0000000660007c0c */ /* 0x002fe4000cf41270 */
[----:B-----5:R-:W-:Y:S01]  /*76b40*/  PRMT R94, R161, 0x7610, R94 ;  /* 0x00007610a15e7816 */ /* 0x020fe2000000005e */
[----:B------:R-:W2:Y:S01]  /*76b50*/  LDL.LU R96, [R1+0x2748] ;  /* 0x0027480001607983 */ /* 0x000ea20000300800 */
[----:B------:R-:W-:Y:S01]  /*76b60*/  ISETP.LT.AND P3, PT, R95, UR8, !P1 ;  /* 0x000000085f007c0c */ /* 0x000fe2000cf61270 */
[----:B------:R-:W-:Y:S01]  /*76b70*/  VIADD R91, R93, UR7 ;  /* 0x000000075d5b7c36 */ /* 0x000fe20008000000 */
[----:B------:R-:W0:Y:S01]  /*76b80*/  LDCU UR6, c[0x0][0x39c] ;  /* 0x00007380ff0677ac */ /* 0x000e220008000800 */
[----:B------:R-:W5:Y:S01]  /*76b90*/  LDL.S16 R164, [R1+0x11c] ;  /* 0x00011c0001a47983 */ /* 0x000f620000100600 */
[----:B------:R-:W2:Y:S03]  /*76ba0*/  LDCU UR8, c[0x0][0x39c] ;  /* 0x00007380ff0877ac */ /* 0x000ea60008000800 */
[----:B------:R-:W5:Y:S04]  /*76bb0*/  LDL.LU.S16 R165, [R1+0x11e] ;  /* 0x00011e0001a57983 */ /* 0x000f680000300600 */
[----:B------:R-:W5:Y:S04]  /*76bc0*/  LDL.LU R99, [R1+0x27c0] ;  /* 0x0027c00001637983 */ /* 0x000f680000300800 */
[----:B------:R1:W-:Y:S01]  /*76bd0*/  @P4 STG.E.U16 desc[UR20][R88.64], R94 ;  /* 0x0000005e58004986 */ /* 0x0003e2000c101514 */
[----:B----4-:R-:W-:Y:S01]  /*76be0*/  ISETP.LT.AND P4, PT, R98, UR4, !P1 ;  /* 0x0000000462007c0c */ /* 0x010fe2000cf81270 */
[C---:B------:R-:W-:Y:S01]  /*76bf0*/  VIADD R92, R91.reuse, UR7 ;  /* 0x000000075b5c7c36 */ /* 0x040fe20008000000 */
[C---:B------:R-:W-:Y:S01]  /*76c00*/  LEA R90, P5, R91.reuse, R2, 0x1 ;  /* 0x000000025b5a7211 */ /* 0x040fe200078a08ff */
[----:B------:R-:W4:Y:S01]  /*76c10*/  LDL.LU R95, [R1+0x2650] ;  /* 0x00265000015f7983 */ /* 0x000f220000300800 */
[----:B------:R-:W-:Y:S01]  /*76c20*/  PRMT R93, R162, 0x7610, R93 ;  /* 0x00007610a25d7816 */ /* 0x000fe2000000005d */
[----:B------:R-:W0:Y:S02]  /*76c30*/  LDCU UR4, c[0x0][0x39c] ;  /* 0x00007380ff0477ac */ /* 0x000e240008000800 */
[----:B------:R-:W4:Y:S01]  /*76c40*/  LDL.LU R98, [R1+0x26a4] ;  /* 0x0026a40001627983 */ /* 0x000f220000300800 */
[----:B------:R-:W-:-:S02]  /*76c50*/  LEA.HI.X.SX32 R91, R91, R0, 0x1, P5 ;  /* 0x000000005b5b7211 */ /* 0x000fc400028f0eff */
[----:B-1----:R-:W-:-:S03]  /*76c60*/  LEA R88, P5, R92, R2, 0x1 ;  /* 0x000000025c587211 */ /* 0x002fc600078a08ff */
[----:B------:R3:W-:Y:S01]  /*76c70*/  @P0 STG.E.U16 desc[UR20][R90.64], R93 ;  /* 0x0000005d5a000986 */ /* 0x0007e2000c101514 */
[----:B------:R-:W-:Y:S02]  /*76c80*/  LEA.HI.X.SX32 R89, R92, R0, 0x1, P5 ;  /* 0x000000005c597211 */ /* 0x000fe400028f0eff */
[----:B---3--:R-:W-:-:S05]  /*76c90*/  PRMT R90, R163, 0x7610, R90 ;  /* 0x00007610a35a7816 */ /* 0x008fca000000005a */
[----:B------:R1:W-:Y:S01]  /*76ca0*/  @P2 STG.E.U16 desc[UR20][R88.64], R90 ;  /* 0x0000005a58002986 */ /* 0x0003e2000c101514 */
[----:B0-----:R-:W-:Y:S01]  /*76cb0*/  ISETP.LT.AND P0, PT, R97, UR6, !P1 ;  /* 0x0000000661007c0c */ /* 0x001fe2000cf01270 */
[----:B------:R-:W-:Y:S02]  /*76cc0*/  VIADD R92, R92, UR7 ;  /* 0x000000075c5c7c36 */ /* 0x000fe40008000000 */
[----:B------:R-:W3:Y:S01]  /*76cd0*/  LDL.LU R97, [R1+0x2720] ;  /* 0x0027200001617983 */ /* 0x000ee20000300800 */
[----:B------:R-:W4:Y:S01]  /*76ce0*/  LDCU UR6, c[0x0][0x39c] ;  /* 0x00007380ff0677ac */ /* 0x000f220008000800 */
[C---:B------:R-:W-:Y:S01]  /*76cf0*/  VIADD R91, R92.reuse, UR7 ;  /* 0x000000075c5b7c36 */ /* 0x040fe20008000000 */
[----:B-1----:R-:W-:-:S03]  /*76d00*/  LEA R88, P5, R92, R2, 0x1 ;  /* 0x000000025c587211 */ /* 0x002fc600078a08ff */
[C---:B------:R-:W-:Y:S01]  /*76d10*/  VIADD R93, R91.reuse, UR7 ;  /* 0x000000075b5d7c36 */ /* 0x040fe20008000000 */
[----:B------:R-:W-:Y:S02]  /*76d20*/  LEA.HI.X.SX32 R89, R92, R0, 0x1, P5 ;  /* 0x000000005c597211 */ /* 0x000fe400028f0eff */
[----:B------:R-:W-:-:S04]  /*76d30*/  LEA R90, P5, R91, R2, 0x1 ;  /* 0x000000025b5a7211 */ /* 0x000fc800078a08ff */
[----:B------:R-:W-:Y:S02]  /*76d40*/  LEA.HI.X.SX32 R91, R91, R0, 0x1, P5 ;  /* 0x000000005b5b7211 */ /* 0x000fe400028f0eff */
[----:B--2---:R-:W-:Y:S01]  /*76d50*/  ISETP.LT.AND P2, PT, R96, UR8, !P1 ;  /* 0x0000000860007c0c */ /* 0x004fe2000cf41270 */
[----:B------:R-:W0:Y:S01]  /*76d60*/  LDCU UR8, c[0x0][0x39c] ;  /* 0x00007380ff0877ac */ /* 0x000e220008000800 */
[----:B------:R-:W2:Y:S01]  /*76d70*/  LDL.LU R96, [R1+0x2744] ;  /* 0x0027440001607983 */ /* 0x000ea20000300800 */
[----:B-----5:R-:W-:-:S05]  /*76d80*/  PRMT R94, R164, 0x7610, R94 ;  /* 0x00007610a45e7816 */ /* 0x020fca000000005e */
[----:B------:R1:W-:Y:S01]  /*76d90*/  @P3 STG.E.U16 desc[UR20][R88.64], R94 ;  /* 0x0000005e58003986 */ /* 0x0003e2000c101514 */
[----:B------:R-:W-:Y:S02]  /*76da0*/  PRMT R92, R165, 0x7610, R92 ;  /* 0x00007610a55c7816 */ /* 0x000fe4000000005c */
[----:B-1----:R-:W-:-:S04]  /*76db0*/  LEA R88, P5, R93, R2, 0x1 ;  /* 0x000000025d587211 */ /* 0x002fc800078a08ff */
[----:B------:R-:W-:Y:S01]  /*76dc0*/  LEA.HI.X.SX32 R89, R93, R0, 0x1, P5 ;  /* 0x000000005d597211 */ /* 0x000fe200028f0eff */
[----:B------:R1:W-:Y:S01]  /*76dd0*/  @P4 STG.E.U16 desc[UR20][R90.64], R92 ;  /* 0x0000005c5a004986 */ /* 0x0003e2000c101514 */
[----:B----4-:R-:W-:Y:S01]  /*76de0*/  ISETP.LT.AND P4, PT, R95, UR6, !P1 ;  /* 0x000000065f007c0c */ /* 0x010fe2000cf81270 */
[----:B------:R-:W-:Y:S01]  /*76df0*/  VIADD R93, R93, UR7 ;  /* 0x000000075d5d7c36 */ /* 0x000fe20008000000 */
[----:B------:R-:W2:Y:S01]  /*76e00*/  LDCU UR6, c[0x0][0x39c] ;  /* 0x00007380ff0677ac */ /* 0x000ea20008000800 */
[----:B------:R4:W-:Y:S01]  /*76e10*/  @P0 STG.E.U16 desc[UR20][R88.64], R121 ;  /* 0x0000007958000986 */ /* 0x0009e2000c101514 */
[----:B0-----:R-:W-:Y:S02]  /*76e20*/  ISETP.LT.AND P0, PT, R98, UR8, !P1 ;  /* 0x0000000862007c0c */ /* 0x001fe4000cf01270 */
[----:B------:R-:W-:Y:S01]  /*76e30*/  ISETP.LT.AND P3, PT, R99, UR4, !P1 ;  /* 0x0000000463007c0c */ /* 0x000fe2000cf61270 */
[----:B------:R-:W5:Y:S01]  /*76e40*/  LDL.LU R95, [R1+0x2798] ;  /* 0x00279800015f7983 */ /* 0x000f620000300800 */
[----:B------:R-:W3:Y:S03]  /*76e50*/  LDCU UR4, c[0x0][0x39c] ;  /* 0x00007380ff0477ac */ /* 0x000ee60008000800 */
[----:B------:R-:W5:Y:S01]  /*76e60*/  LDL.LU R98, [R1+0x267c] ;  /* 0x00267c0001627983 */ /* 0x000f620000300800 */
[C---:B-1----:R-:W-:Y:S01]  /*76e70*/  VIADD R91, R93.reuse, UR7 ;  /* 0x000000075d5b7c36 */ /* 0x042fe20008000000 */
[----:B------:R-:W5:Y:S02]  /*76e80*/  LDCU UR8, c[0x0][0x39c] ;  /* 0x00007380ff0877ac */ /* 0x000f640008000800 */
[----:B------:R-:W5:Y:S01]  /*76e90*/  LDL.LU R94, [R1+0x26a0] ;  /* 0x0026a000015e7983 */ /* 0x000f620000300800 */
[----:B----4-:R-:W-:-:S04]  /*76ea0*/  LEA R88, P5, R93, R2, 0x1 ;  /* 0x000000025d587211 */ /* 0x010fc800078a08ff */
[----:B------:R-:W-:Y:S02]  /*76eb0*/  LEA.HI.X.SX32 R89, R93, R0, 0x1, P5 ;  /* 0x000000005d597211 */ /* 0x000fe400028f0eff */
[C---:B------:R-:W-:Y:S01]  /*76ec0*/  LEA R90, P5, R91.reuse, R2, 0x1 ;  /* 0x000000025b5a7211 */ /* 0x040fe200078a08ff */
[----:B------:R-:W-:Y:S01]  /*76ed0*/  VIADD R92, R91, UR7 ;  /* 0x000000075b5c7c36 */ /* 0x000fe20008000000 */
[----:B------:R-:W-:Y:S02]  /*76ee0*/  PRMT R93, R121, 0x7632, R93 ;  /* 0x00007632795d7816 */ /* 0x000fe4000000005d */
[----:B------:R-:W-:-:S03]  /*76ef0*/  LEA.HI.X.SX32 R91, R91, R0, 0x1, P5 ;  /* 0x000000005b5b7211 */ /* 0x000fc600028f0eff */
[----:B------:R0:W-:Y:S04]  /*76f00*/  @P2 STG.E.U16 desc[UR20][R88.64], R93 ;  /* 0x0000005d58002986 */ /* 0x0001e8000c101514 */
[----:B------:R1:W-:Y:S01]  /*76f10*/  @P3 STG.E.U16 desc[UR20][R90.64], R119 ;  /* 0x000000775a003986 */ /* 0x0003e2000c101514 */
[----:B0-----:R-:W-:-:S04]  /*76f20*/  LEA R88, P5, R92, R2, 0x1 ;  /* 0x000000025c587211 */ /* 0x001fc800078a08ff */
[C---:B------:R-:W-:Y:S01]  /*76f30*/  LEA.HI.X.SX32 R89, R92.reuse, R0, 0x1, P5 ;  /* 0x000000005c597211 */ /* 0x040fe200028f0eff */
[----:B------:R-:W-:Y:S01]  /*76f40*/  VIADD R92, R92, UR7 ;  /* 0x000000075c5c7c36 */ /* 0x000fe20008000000 */
[----:B-1----:R-:W-:Y:S02]  /*76f50*/  PRMT R90, R119, 0x7632, R90 ;  /* 0x00007632775a7816 */ /* 0x002fe4000000005a */
[----:B---3--:R-:W-:Y:S01]  /*76f60*/  ISETP.LT.AND P2, PT, R97, UR4, !P1 ;  /* 0x0000000461007c0c */ /* 0x008fe2000cf41270 */
[C---:B------:R-:W-:Y:S01]  /*76f70*/  VIADD R91, R92.reuse, UR7 ;  /* 0x000000075c5b7c36 */ /* 0x040fe20008000000 */
[C---:B------:R-:W-:Y:S01]  /*76f80*/  PRMT R93, R87.reuse, 0x7610, R93 ;  /* 0x00007610575d7816 */ /* 0x040fe2000000005d */
[----:B------:R0:W-:Y:S01]  /*76f90*/  @P4 STG.E.U16 desc[UR20][R88.64], R90 ;  /* 0x0000005a58004986 */ /* 0x0001e2000c101514 */
[----:B------:R-:W-:Y:S01]  /*76fa0*/  PRMT R87, R87, 0x7632, R87 ;  /* 0x0000763257577816 */ /* 0x000fe20000000057 */
[----:B------:R-:W1:Y:S01]  /*76fb0*/  LDCU UR4, c[0x0][0x39c] ;  /* 0x00007380ff0477ac */ /* 0x000e620008000800 */
[----:B0-----:R-:W-:-:S04]  /*76fc0*/  LEA R88, P5, R92, R2, 0x1 ;  /* 0x000000025c587211 */ /* 0x001fc800078a08ff */
[----:B------:R-:W-:Y:S02]  /*76fd0*/  LEA.HI.X.SX32 R89, R92, R0, 0x1, P5 ;  /* 0x000000005c597211 */ /* 0x000fe400028f0eff */
[C---:B------:R-:W-:Y:S01]  /*76fe0*/  LEA R90, P5, R91.reuse, R2, 0x1 ;  /* 0x000000025b5a7211 */ /* 0x040fe200078a08ff */
[----:B------:R-:W-:-:S03]  /*76ff0*/  VIADD R92, R91, UR7 ;  /* 0x000000075b5c7c36 */ /* 0x000fc60008000000 */
[----:B------:R-:W-:Y:S01]  /*77000*/  LEA.HI.X.SX32 R91, R91, R0, 0x1, P5 ;  /* 0x000000005b5b7211 */ /* 0x000fe200028f0eff */
[----:B------:R0:W-:Y:S04]  /*77010*/  @P0 STG.E.U16 desc[UR20][R88.64], R93 ;  /* 0x0000005d58000986 */ /* 0x0001e8000c101514 */
[----:B------:R3:W-:Y:S01]  /*77020*/  @P2 STG.E.U16 desc[UR20][R90.64], R87 ;  /* 0x000000575a002986 */ /* 0x0007e2000c101514 */
[----:B--2---:R-:W-:Y:S01]  /*77030*/  ISETP.LT.AND P3, PT, R96, UR6, !P1 ;  /* 0x0000000660007c0c */ /* 0x004fe2000cf61270 */
[----:B------:R-:W2:Y:S02]  /*77040*/  LDCU UR6, c[0x0][0x39c] ;  /* 0x00007380ff0677ac */ /* 0x000ea40008000800 */
[----:B------:R-:W4:Y:S04]  /*77050*/  LDL.LU R96, [R1+0x26f0] ;  /* 0x0026f00001607983 */ /* 0x000f280000300800 */
[----:B------:R-:W4:Y:S01]  /*77060*/  LDL.LU R97, [R1+0x2770] ;  /* 0x0027700001617983 */ /* 0x000f220000300800 */
[----:B-----5:R-:W-:Y:S01]  /*77070*/  ISETP.LT.AND P4, PT, R95, UR8, !P1 ;  /* 0x000000085f007c0c */ /* 0x020fe2000cf81270 */
[----:B------:R-:W4:Y:S02]  /*77080*/  LDCU UR8, c[0x0][0x39c] ;  /* 0x00007380ff0877ac */ /* 0x000f240008000800 */
[----:B------:R-:W5:Y:S01]  /*77090*/  LDL.LU R95, [R1+0x2794] ;  /* 0x00279400015f7983 */ /* 0x000f620000300800 */
[----:B--2---:R-:W-:Y:S01]  /*770a0*/  ISETP.LT.AND P2, PT, R94, UR6, !P1 ;  /* 0x000000065e007c0c */ /* 0x004fe2000cf41270 */
[----:B------:R-:W5:Y:S02]  /*770b0*/  LDCU UR6, c[0x0][0x39c] ;  /* 0x00007380ff0677ac */ /* 0x000f640008000800 */
[----:B------:R-:W2:Y:S01]  /*770c0*/  LDL.LU R94, [R1+0x264c] ;  /* 0x00264c00015e7983 */ /* 0x000ea20000300800 */
[----:B0-----:R-:W-:-:S04]  /*770d0*/  LEA R88, P5, R92, R2, 0x1 ;  /* 0x000000025c587211 */ /* 0x001fc800078a08ff */
[C---:B------:R-:W-:Y:S01]  /*770e0*/  LEA.HI.X.SX32 R89, R92.reuse, R0, 0x1, P5 ;  /* 0x000000005c597211 */ /* 0x040fe200028f0eff */
[----:B------:R-:W-:Y:S01]  /*770f0*/  VIADD R92, R92, UR7 ;  /* 0x000000075c5c7c36 */ /* 0x000fe20008000000 */
[----:B-1----:R-:W-:Y:S01]  /*77100*/  ISETP.LT.AND P0, PT, R98, UR4, !P1 ;  /* 0x0000000462007c0c */ /* 0x002fe2000cf01270 */
[----:B------:R-:W0:Y:S02]  /*77110*/  LDCU UR4, c[0x0][0x39c] ;  /* 0x00007380ff0477ac */ /* 0x000e240008000800 */
[----:B------:R1:W-:Y:S01]  /*77120*/  @P3 STG.E.U16 desc[UR20][R88.64], R86 ;  /* 0x0000005658003986 */ /* 0x0003e2000c101514 */
[C---:B---3--:R-:W-:Y:S01]  /*77130*/  VIADD R87, R92.reuse, UR7 ;  /* 0x000000075c577c36 */ /* 0x048fe20008000000 */
[----:B-1----:R-:W-:-:S04]  /*77140*/  LEA R88, P5, R92, R2, 0x1 ;  /* 0x000000025c587211 */ /* 0x002fc800078a08ff */
[----:B------:R-:W-:Y:S02]  /*77150*/  LEA.HI.X.SX32 R89, R92, R0, 0x1, P5 ;  /* 0x000000005c597211 */ /* 0x000fe400028f0eff */
[C---:B------:R-:W-:Y:S02]  /*77160*/  LEA R90, P5, R87.reuse, R2, 0x1 ;  /* 0x00000002575a7211 */ /* 0x040fe400078a08ff */
[----:B------:R-:W-:Y:S02]  /*77170*/  PRMT R86, R86, 0x7632, R86 ;  /* 0x0000763256567816 */ /* 0x000fe40000000056 */
[----:B------:R-:W-:-:S03]  /*77180*/  LEA.HI.X.SX32 R91, R87, R0, 0x1, P5 ;  /* 0x00000000575b7211 */ /* 0x000fc600028f0eff */
[----:B------:R1:W-:Y:S04]  /*77190*/  @P4 STG.E.U16 desc[UR20][R88.64], R86 ;  /* 0x0000005658004986 */ /* 0x0003e8000c101514 */
[----:B------:R3:W-:Y:S01]  /*771a0*/  @P0 STG.E.U16 desc[UR20][R90.64], R85 ;  /* 0x000000555a000986 */ /* 0x0007e2000c101514 */
[----:B------:R-:W-:-:S05]  /*771b0*/  VIADD R92, R87, UR7 ;  /* 0x00000007575c7c36 */ /* 0x000fca0008000000 */
[----:B-1----:R-:W-:-:S04]  /*771c0*/  LEA R86, P5, R92, R2, 0x1 ;  /* 0x000000025c567211 */ /* 0x002fc800078a08ff */
[C---:B------:R-:W-:Y:S01]  /*771d0*/  LEA.HI.X.SX32 R87, R92.reuse, R0, 0x1, P5 ;  /* 0x000000005c577211 */ /* 0x040fe200028f0eff */
[----:B------:R-:W-:Y:S01]  /*771e0*/  VIADD R92, R92, UR7 ;  /* 0x000000075c5c7c36 */ /* 0x000fe20008000000 */
[----:B---3--:R-:W-:-:S03]  /*771f0*/  PRMT R85, R85, 0x7632, R85 ;  /* 0x0000763255557816 */ /* 0x008fc60000000055 */
[C---:B------:R-:W-:Y:S02]  /*77200*/  VIADD R89, R92.reuse, UR7 ;  /* 0x000000075c597c36 */ /* 0x040fe40008000000 */
[----:B------:R1:W-:Y:S02]  /*77210*/  @P2 STG.E.U16 desc[UR20][R86.64], R85 ;  /* 0x0000005556002986 */ /* 0x0003e4000c101514 */
[----:B------:R-:W-:Y:S01]  /*77220*/  VIADD R90, R89, UR7 ;  /* 0x00000007595a7c36 */ /* 0x000fe20008000000 */
[----:B-1----:R-:W-:-:S04]  /*77230*/  LEA R86, P5, R92, R2, 0x1 ;  /* 0x000000025c567211 */ /* 0x002fc800078a08ff */
[----:B------:R-:W-:Y:S02]  /*77240*/  LEA.HI.X.SX32 R87, R92, R0, 0x1, P5 ;  /* 0x000000005c577211 */ /* 0x000fe400028f0eff */
[C---:B------:R-:W-:Y:S02]  /*77250*/  LEA R88, P5, R89.reuse, R2, 0x1 ;  /* 0x0000000259587211 */ /* 0x040fe400078a08ff */
[----:B------:R-:W-:Y:S02]  /*77260*/  PRMT R85, R84, 0x7632, R85 ;  /* 0x0000763254557816 */ /* 0x000fe40000000055 */
[----:B------:R-:W-:Y:S02]  /*77270*/  LEA.HI.X.SX32 R89, R89, R0, 0x1, P5 ;  /* 0x0000000059597211 */ /* 0x000fe400028f0eff */
[----:B----4-:R-:W-:Y:S01]  /*77280*/  ISETP.LT.AND P3, PT, R96, UR8, !P1 ;  /* 0x0000000860007c0c */ /* 0x010fe2000cf61270 */
[----:B------:R-:W2:Y:S01]  /*77290*/  LDCU UR8, c[0x0][0x39c] ;  /* 0x00007380ff0877ac */ /* 0x000ea20008000800 */
[----:B------:R-:W3:Y:S04]  /*772a0*/  LDL.LU R96, [R1+0x26cc] ;  /* 0x0026cc0001607983 */ /* 0x000ee80000300800 */
[----:B------:R-:W4:Y:S04]  /*772b0*/  LDL.LU R93, [R1+0x26ec] ;  /* 0x0026ec00015d7983 */ /* 0x000f280000300800 */
[----:B------:R-:W3:Y:S01]  /*772c0*/  LDL.LU R91, [R1+0x2740] ;  /* 0x00274000015b7983 */ /* 0x000ee20000300800 */
[----:B0-----:R-:W-:Y:S01]  /*772d0*/  ISETP.LT.AND P4, PT, R97, UR4, !P1 ;  /* 0x0000000461007c0c */ /* 0x001fe2000cf81270 */
[----:B------:R-:W0:Y:S02]  /*772e0*/  LDCU UR4, c[0x0][0x39c] ;  /* 0x00007380ff0477ac */ /* 0x000e240008000800 */
[----:B------:R-:W-:Y:S10]  /*772f0*/  @P3 STG.E.U16 desc[UR20][R86.64], R84 ;  /* 0x0000005456003986 */ /* 0x000ff4000c101514 */
[----:B------:R1:W-:Y:S01]  /*77300*/  @P4 STG.E.U16 desc[UR20][R88.64], R85 ;  /* 0x0000005558004986 */ /* 0x0003e2000c101514 */
[----:B-----5:R-:W-:Y:S01]  /*77310*/  ISETP.LT.AND P0, PT, R95, UR6, !P1 ;  /* 0x000000065f007c0c */ /* 0x020fe2000cf01270 */
[----:B------:R-:W4:Y:S02]  /*77320*/  LDCU UR6, c[0x0][0x39c] ;  /* 0x00007380ff0677ac */ /* 0x000f240008000800 */
[----:B------:R-:W5:Y:S01]  /*77330*/  LDL.LU R95, [R1+0x27bc] ;  /* 0x0027bc00015f7983 */ /* 0x000f620000300800 */
[----:B--2---:R-:W-:Y:S01]  /*77340*/  ISETP.LT.AND P2, PT, R94, UR8, !P1 ;  /* 0x000000085e007c0c */ /* 0x004fe2000cf41270 */
[----:B------:R-:W3:Y:S02]  /*77350*/  LDCU UR8, c[0x0][0x39c] ;  /* 0x00007380ff0877ac */ /* 0x000ee40008000800 */
[----:B------:R-:W2:Y:S04]  /*77360*/  LDL.LU R94, [R1+0x2648] ;  /* 0x00264800015e7983 */ /* 0x000ea80000300800 */
[----:B-1----:R-:W2:Y:S01]  /*77370*/  LDL.LU R89, [R1+0x269c] ;  /* 0x00269c0001597983 */ /* 0x002ea20000300800 */
[----:B------:R-:W-:-:S04]  /*77380*/  LEA R84, P5, R90, R2, 0x1 ;  /* 0x000000025a547211 */ /* 0x000fc800078a08ff */
[C---:B------:R-:W-:Y:S01]  /*77390*/  LEA.HI.X.SX32 R85, R90.reuse, R0, 0x1, P5 ;  /* 0x000000005a557211 */ /* 0x040fe200028f0eff */
[----:B------:R-:W-:-:S04]  /*773a0*/  VIADD R90, R90, UR7 ;  /* 0x000000075a5a7c36 */ /* 0x000fc80008000000 */
[----:B------:R1:W-:Y:S01]  /*773b0*/  @P0 STG.E.U16 desc[UR20][R84.64], R83 ;  /* 0x0000005354000986 */ /* 0x0003e2000c101514 */
[C---:B------:R-:W-:Y:S01]  /*773c0*/  VIADD R87, R90.reuse, UR7 ;  /* 0x000000075a577c36 */ /* 0x040fe20008000000 */
[----:B-1----:R-:W-:-:S04]  /*773d0*/  LEA R84, P5, R90, R2, 0x1 ;  /* 0x000000025a547211 */ /* 0x002fc800078a08ff */
[----:B------:R-:W-:Y:S02]  /*773e0*/  LEA.HI.X.SX32 R85, R90, R0, 0x1, P5 ;  /* 0x000000005a557211 */ /* 0x000fe400028f0eff */
[----:B------:R-:W-:Y:S02]  /*773f0*/  LEA R86, P5, R87, R2, 0x1 ;  /* 0x0000000257567211 */ /* 0x000fe400078a08ff */
[----:B------:R-:W-:Y:S01]  /*77400*/  PRMT R88, R83, 0x7632, R88 ;  /* 0x0000763253587816 */ /* 0x000fe20000000058 */
[C---:B------:R-:W-:Y:S01]  /*77410*/  VIADD R83, R87.reuse, UR7 ;  /* 0x0000000757537c36 */ /* 0x040fe20008000000 */
[----:B------:R-:W-:-:S03]  /*77420*/  LEA.HI.X.SX32 R87, R87, R0, 0x1, P5 ;  /* 0x0000000057577211 */ /* 0x000fc600028f0eff */
[----:B------:R1:W-:Y:S02]  /*77430*/  @P2 STG.E.U16 desc[UR20][R84.64], R88 ;  /* 0x0000005854002986 */ /* 0x0003e4000c101514 */
[----:B-1----:R-:W-:-:S04]  /*77440*/  LEA R84, P5, R83, R2, 0x1 ;  /* 0x0000000253547211 */ /* 0x002fc800078a08ff */
[----:B------:R-:W-:Y:S02]  /*77450*/  LEA.HI.X.SX32 R85, R83, R0, 0x1, P5 ;  /* 0x0000000053557211 */ /* 0x000fe400028f0eff */
[----:B----4-:R-:W-:Y:S01]  /*77460*/  ISETP.LT.AND P4, PT, R93, UR6, !P1 ;  /* 0x000000065d007c0c */ /* 0x010fe2000cf81270 */
[----:B------:R-:W1:Y:S01]  /*77470*/  LDCU UR6, c[0x0][0x39c] ;  /* 0x00007380ff0677ac */ /* 0x000e620008000800 */
[----:B------:R-:W4:Y:S01]  /*77480*/  LDL.LU R93, [R1+0x271c] ;  /* 0x00271c00015d7983 */ /* 0x000f220000300800 */
[----:B---3--:R-:W-:Y:S01]  /*77490*/  ISETP.LT.AND P0, PT, R91, UR8, !P1 ;  /* 0x000000085b007c0c */ /* 0x008fe2000cf01270 */
[----:B------:R-:W2:Y:S02]  /*774a0*/  LDCU UR8, c[0x0][0x39c] ;  /* 0x00007380ff0877ac */ /* 0x000ea40008000800 */
[----:B------:R-:W3:Y:S04]  /*774b0*/  LDL.LU R91, [R1+0x273c] ;  /* 0x00273c00015b7983 */ /* 0x000ee80000300800 */
[----:B------:R-:W4:Y:S01]  /*774c0*/  LDL.LU R90, [R1+0x2790] ;  /* 0x00279000015a7983 */ /* 0x000f220000300800 */
[----:B0-----:R-:W-:Y:S01]  /*774d0*/  ISETP.LT.AND P3, PT, R96, UR4, !P1 ;  /* 0x0000000460007c0c */ /* 0x001fe2000cf61270 */
[----:B------:R-:W5:Y:S02]  /*774e0*/  LDCU UR4, c[0x0][0x39c] ;  /* 0x00007380ff0477ac */ /* 0x000f640008000800 */
[----:B------:R-:W4:Y:S10]  /*774f0*/  LDL.LU R92, [R1+0x2678] ;  /* 0x00267800015c7983 */ /* 0x000f340000300800 */
[----:B------:R0:W-:Y:S02]  /*77500*/  @P3 STG.E.U16 desc[UR20][R86.64], R82 ;  /* 0x0000005256003986 */ /* 0x0001e4000c101514 */
[----:B0-----:R-:W-:-:S05]  /*77510*/  PRMT R82, R82, 0x7632, R82 ;  /* 0x0000763252527816 */ /* 0x001fca0000000052 */
[----:B------:R0:W-:Y:S01]  /*77520*/  @P4 STG.E.U16 desc[UR20][R84.64], R82 ;  /* 0x0000005254004986 */ /* 0x0001e2000c101514 */
[----:B--2---:R-:W-:Y:S01]  /*77530*/  ISETP.LT.AND P4, PT, R89, UR8, !P1 ;  /* 0x0000000859007c0c */ /* 0x004fe2000cf81270 */
[----:B------:R-:W-:Y:S01]  /*77540*/  VIADD R83, R83, UR7 ;  /* 0x0000000753537c36 */ /* 0x000fe20008000000 */
[----:B-1----:R-:W-:Y:S01]  /*77550*/  ISETP.LT.AND P3, PT, R94, UR6, !P1 ;  /* 0x000000065e007c0c */ /* 0x002fe2000cf61270 */
[----:B------:R-:W2:Y:S01]  /*77560*/  LDL.LU R89, [R1+0x2698] ;  /* 0x0026980001597983 */ /* 0x000ea20000300800 */
[----:B------:R-:W3:Y:S03]  /*77570*/  LDCU UR6, c[0x0][0x39c] ;  /* 0x00007380ff0677ac */ /* 0x000ee60008000800 */
[----:B------:R-:W2:Y:S01]  /*77580*/  LDL.LU R88, [R1+0x26e8] ;  /* 0x0026e80001587983 */ /* 0x000ea20000300800 */
[----:B------:R-:W4:Y:S01]  /*77590*/  LDCU UR8, c[0x0][0x39c] ;  /* 0x00007380ff0877ac */ /* 0x000f220008000800 */
[C---:B0-----:R-:W-:Y:S01]  /*775a0*/  LEA R82, P5, R83.reuse, R2, 0x1 ;  /* 0x0000000253527211 */ /* 0x041fe200078a08ff */
[----:B------:R-:W-:Y:S01]  /*775b0*/  VIADD R85, R83, UR7 ;  /* 0x0000000753557c36 */ /* 0x000fe20008000000 */
[----:B------:R-:W-:-:S02]  /*775c0*/  PRMT R87, R81, 0x7610, R87 ;  /* 0x0000761051577816 */ /* 0x000fc40000000057 */
[----:B------:R-:W-:Y:S01]  /*775d0*/  LEA.HI.X.SX32 R83, R83, R0, 0x1, P5 ;  /* 0x0000000053537211 */ /* 0x000fe200028f0eff */
[----:B------:R-:W-:Y:S01]  /*775e0*/  VIADD R86, R85, UR7 ;  /* 0x0000000755567c36 */ /* 0x000fe20008000000 */
[----:B-----5:R-:W-:Y:S01]  /*775f0*/  ISETP.LT.AND P2, PT, R95, UR4, !P1 ;  /* 0x000000045f007c0c */ /* 0x020fe2000cf41270 */
[----:B------:R-:W0:Y:S01]  /*77600*/  LDCU UR4, c[0x0][0x39c] ;  /* 0x00007380ff0477ac */ /* 0x000e220008000800 */
[C---:B------:R-:W-:Y:S01]  /*77610*/  LEA R84, P5, R85.reuse, R2, 0x1 ;  /* 0x0000000255547211 */ /* 0x040fe200078a08ff */
[----:B------:R1:W-:Y:S03]  /*77620*/  @P0 STG.E.U16 desc[UR20][R82.64], R87 ;  /* 0x0000005752000986 */ /* 0x0003e6000c101514 */
[----:B------:R-:W-:Y:S02]  /*77630*/  LEA.HI.X.SX32 R85, R85, R0, 0x1, P5 ;  /* 0x0000000055557211 */ /* 0x000fe400028f0eff */
[----:B------:R-:W-:-:S02]  /*77640*/  PRMT R81, R81, 0x7632, R81 ;  /* 0x0000763251517816 */ /* 0x000fc40000000051 */
[----:B-1----:R-:W-:-:S04]  /*77650*/  LEA R82, P5, R86, R2, 0x1 ;  /* 0x0000000256527211 */ /* 0x002fc800078a08ff */
[C---:B------:R-:W-:Y:S01]  /*77660*/  LEA.HI.X.SX32 R83, R86.reuse, R0, 0x1, P5 ;  /* 0x0000000056537211 */ /* 0x040fe200028f0eff */
[----:B------:R1:W-:Y:S04]  /*77670*/  @P2 STG.E.U16 desc[UR20][R84.64], R81 ;  /* 0x0000005154002986 */ /* 0x0003e8000c101514 */
[----:B------:R5:W-:Y:S01]  /*77680*/  @P3 STG.E.U16 desc[UR20][R82.64], R80 ;  /* 0x0000005052003986 */ /* 0x000be2000c101514 */
[----:B------:R-:W-:-:S04]  /*77690*/  VIADD R86, R86, UR7 ;  /* 0x0000000756567c36 */ /* 0x000fc80008000000 */
[C---:B-1----:R-:W-:Y:S01]  /*776a0*/  VIADD R81, R86.reuse, UR7 ;  /* 0x0000000756517c36 */ /* 0x042fe20008000000 */
[----:B-----5:R-:W-:Y:S02]  /*776b0*/  LEA R82, P5, R86, R2, 0x1 ;  /* 0x0000000256527211 */ /* 0x020fe400078a08ff */
[----:B------:R-:W-:Y:S02]  /*776c0*/  PRMT R80, R80, 0x7632, R80 ;  /* 0x0000763250507816 */ /* 0x000fe40000000050 */
[----:B------:R-:W-:Y:S01]  /*776d0*/  LEA.HI.X.SX32 R83, R86, R0, 0x1, P5 ;  /* 0x0000000056537211 */ /* 0x000fe200028f0eff */
[C---:B------:R-:W-:Y:S01]  /*776e0*/  VIADD R86, R81.reuse, UR7 ;  /* 0x0000000751567c36 */ /* 0x040fe20008000000 */
[----:B------:R-:W-:-:S03]  /*776f0*/  LEA R84, P5, R81, R2, 0x1 ;  /* 0x0000000251547211 */ /* 0x000fc600078a08ff */
[----:B------:R1:W-:Y:S01]  /*77700*/  @P4 STG.E.U16 desc[UR20][R82.64], R80 ;  /* 0x0000005052004986 */ /* 0x0003e2000c101514 */
[----:B------:R-:W-:Y:S02]  /*77710*/  LEA.HI.X.SX32 R85, R81, R0, 0x1, P5 ;  /* 0x0000000051557211 */ /* 0x000fe400028f0eff */
[----:B-1----:R-:W-:-:S04]  /*77720*/  LEA R80, P5, R86, R2, 0x1 ;  /* 0x0000000256507211 */ /* 0x002fc800078a08ff */
[----:B------:R-:W-:Y:S02]  /*77730*/  LEA.HI.X.SX32 R81, R86, R0, 0x1, P5 ;  /* 0x0000000056517211 */ /* 0x000fe400028f0eff */
[----:B---3--:R-:W-:Y:S01]  /*77740*/  ISETP.LT.AND P2, PT, R91, UR6, !P1 ;  /* 0x000000065b007c0c */ /* 0x008fe2000cf41270 */
[----:B------:R-:W2:Y:S01]  /*77750*/  LDCU UR6, c[0x0][0x39c] ;  /* 0x00007380ff0677ac */ /* 0x000ea20008000800 */
[----:B------:R-:W3:Y:S01]  /*77760*/  LDL.LU R91, [R1+0x276c] ;  /* 0x00276c00015b7983 */ /* 0x000ee20000300800 */
[----:B----4-:R-:W-:Y:S01]  /*77770*/  ISETP.LT.AND P3, PT, R90, UR8, !P1 ;  /* 0x000000085a007c0c */ /* 0x010fe2000cf61270 */
[----:B------:R-:W1:Y:S02]  /*77780*/  LDCU UR8, c[0x0][0x39c] ;  /* 0x00007380ff0877ac */ /* 0x000e640008000800 */
[----:B------:R-:W4:Y:S04]  /*77790*/  LDL.LU R90, [R1+0x278c] ;  /* 0x00278c00015a7983 */ /* 0x000f280000300800 */
[----:B------:R-:W5:Y:S01]  /*777a0*/  LDL.LU R87, [R1+0x2644] ;  /* 0x0026440001577983 */ /* 0x000f620000300800 */
[----:B0-----:R-:W-:Y:S01]  /*777b0*/  ISETP.LT.AND P0, PT, R93, UR4, !P1 ;  /* 0x000000045d007c0c */ /* 0x001fe2000cf01270 */
[----:B------:R-:W0:-:S12]  /*777c0*/  LDCU UR4, c[0x0][0x39c] ;  /* 0x00007380ff0477ac */ /* 0x000e180008000800 */
[----:B------:R0:W-:Y:S02]  /*777d0*/  @P0 STG.E.U16 desc[UR20][R84.64], R79 ;  /* 0x0000004f54000986 */ /* 0x0001e4000c101514 */
[----:B0-----:R-:W-:Y:S02]  /*777e0*/  PRMT R79, R79, 0x7632, R79 ;  /* 0x000076324f4f7816 */ /* 0x001fe4000000004f */
[----:B--2---:R-:W-:Y:S01]  /*777f0*/  ISETP.LT.AND P0, PT, R89, UR6, !P1 ;  /* 0x0000000659007c0c */ /* 0x004fe2000cf01270 */
[----:B------:R-:W-:Y:S02]  /*77800*/  VIADD R86, R86, UR7 ;  /* 0x0000000756567c36 */ /* 0x000fe40008000000 */
[----:B------:R0:W-:Y:S01]  /*77810*/  @P2 STG.E.U16 desc[UR20][R80.64], R79 ;  /* 0x0000004f50002986 */ /* 0x0001e2000c101514 */
[----:B------:R-:W-:Y:S01]  /*77820*/  ISETP.LT.AND P4, PT, R92, UR4, !P1 ;  /* 0x000000045c007c0c */ /* 0x000fe2000cf81270 */
[----:B------:R-:W3:Y:S01]  /*77830*/  LDCU UR4, c[0x0][0x39c] ;  /* 0x00007380ff0477ac */ /* 0x000ee20008000800 */
[----:B-1----:R-:W-:Y:S01]  /*77840*/  ISETP.LT.AND P2, PT, R88, UR8, !P1 ;  /* 0x0000000858007c0c */ /* 0x002fe2000cf41270 */
[----:B------:R-:W2:Y:S01]  /*77850*/  LDL.LU R89, [R1+0x26c8] ;  /* 0x0026c80001597983 */ /* 0x000ea20000300800 */
[C---:B------:R-:W-:Y:S01]  /*77860*/  VIADD R83, R86.reuse, UR7 ;  /* 0x0000000756537c36 */ /* 0x040fe20008000000 */
[----:B------:R-:W5:Y:S02]  /*77870*/  LDCU UR8, c[0x0][0x39c] ;  /* 0x00007380ff0877ac */ /* 0x000f640008000800 */
[----:B------:R-:W2:Y:S01]  /*77880*/  LDL.LU R88, [R1+0x26e4] ;  /* 0x0026e40001587983 */ /* 0x000ea20000300800 */
[----:B------:R-:W4:Y:S03]  /*77890*/  LDCU UR6, c[0x0][0x39c] ;  /* 0x00007380ff0677ac */ /* 0x000f260008000800 */
[----:B------:R-:W2:Y:S01]  /*778a0*/  LDL.LU R85, [R1+0x2738] ;  /* 0x0027380001557983 */ /* 0x000ea20000300800 */
[----:B0-----:R-:W-:Y:S01]  /*778b0*/  LEA R80, P5, R86, R2, 0x1 ;  /* 0x0000000256507211 */ /* 0x001fe200078a08ff */
[----:B------:R-:W-:-:S03]  /*778c0*/  VIADD R84, R83, UR7 ;  /* 0x0000000753547c36 */ /* 0x000fc60008000000 */
[----:B------:R-:W-:Y:S02]  /*778d0*/  LEA.HI.X.SX32 R81, R86, R0, 0x1, P5 ;  /* 0x0000000056517211 */ /* 0x000fe400028f0eff */
[C---:B------:R-:W-:Y:S02]  /*778e0*/  LEA R82, P5, R83.reuse, R2, 0x1 ;  /* 0x0000000253527211 */ /* 0x040fe400078a08ff */
[----:B------:R-:W-:Y:S01]  /*778f0*/  PRMT R79, R78, 0x7632, R79 ;  /* 0x000076324e4f7816 */ /* 0x000fe2000000004f */
[----:B------:R0:W-:Y:S01]  /*77900*/  @P3 STG.E.U16 desc[UR20][R80.64], R78 ;  /* 0x0000004e50003986 */ /* 0x0001e2000c101514 */
[----:B------:R-:W-:-:S05]  /*77910*/  LEA.HI.X.SX32 R83, R83, R0, 0x1, P5 ;  /* 0x0000000053537211 */ /* 0x000fca00028f0eff */
[----:B------:R1:W-:Y:S01]  /*77920*/  @P4 STG.E.U16 desc[UR20][R82.64], R79 ;  /* 0x0000004f52004986 */ /* 0x0003e2000c101514 */
[----:B0-----:R-:W-:-:S04]  /*77930*/  LEA R78, P5, R84, R2, 0x1 ;  /* 0x00000002544e7211 */ /* 0x001fc800078a08ff */
[----:B-1----:R-:W-:-:S05]  /*77940*/  LEA.HI.X.SX32 R79, R84, R0, 0x1, P5 ;  /* 0x00000000544f7211 */ /* 0x002fca00028f0eff */
[----:B------:R0:W-:Y:S01]  /*77950*/  @P0 STG.E.U16 desc[UR20][R78.64], R77 ;  /* 0x0000004d4e000986 */ /* 0x0001e2000c101514 */
[----:B------:R-:W-:-:S04]  /*77960*/  VIADD R84, R84, UR7 ;  /* 0x0000000754547c36 */ /* 0x000fc80008000000 */
[C---:B------:R-:W-:Y:S01]  /*77970*/  VIADD R81, R84.reuse, UR7 ;  /* 0x0000000754517c36 */ /* 0x040fe20008000000 */
[----:B------:R-:W-:Y:S02]  /*77980*/  PRMT R82, R77, 0x7632, R82 ;  /* 0x000076324d527816 */ /* 0x000fe40000000052 */
[----:B0-----:R-:W-:Y:S01]  /*77990*/  LEA R78, P5, R84, R2, 0x1 ;  /* 0x00000002544e7211 */ /* 0x001fe200078a08ff */
[----:B------:R-:W-:-:S03]  /*779a0*/  VIADD R77, R81, UR7 ;  /* 0x00000007514d7c36 */ /* 0x000fc60008000000 */
[----:B------:R-:W-:Y:S02]  /*779b0*/  LEA.HI.X.SX32 R79, R84, R0, 0x1, P5 ;  /* 0x00000000544f7211 */ /* 0x000fe400028f0eff */
[----:B------:R-:W-:-:S03]  /*779c0*/  LEA R80, P5, R81, R2, 0x1 ;  /* 0x0000000251507211 */ /* 0x000fc600078a08ff */
[----:B------:R0:W-:Y:S01]  /*779d0*/  @P2 STG.E.U16 desc[UR20][R78.64], R82 ;  /* 0x000000524e002986 */ /* 0x0001e2000c101514 */
[----:B------:R-:W-:Y:S02]  /*779e0*/  LEA.HI.X.SX32 R81, R81, R0, 0x1, P5 ;  /* 0x0000000051517211 */ /* 0x000fe400028f0eff */
[----:B0-----:R-:W-:-:S04]  /*779f0*/  LEA R78, P5, R77, R2, 0x1 ;  /* 0x000000024d4e7211 */ /* 0x001fc800078a08ff */
[C---:B------:R-:W-:Y:S01]  /*77a00*/  LEA.HI.X.SX32 R79, R77.reuse, R0, 0x1, P5 ;  /* 0x000000004d4f7211 */ /* 0x040fe200028f0eff */
[----:B------:R-:W-:Y:S01]  /*77a10*/  VIADD R77, R77, UR7 ;  /* 0x000000074d4d7c36 */ /* 0x000fe20008000000 */
[----:B-----5:R-:W-:Y:S01]  /*77a20*/  ISETP.LT.AND P0, PT, R87, UR8, !P1 ;  /* 0x0000000857007c0c */ /* 0x020fe2000cf01270 */
[----:B------:R-:W2:Y:S01]  /*77a30*/  LDCU UR8, c[0x0][0x39c] ;  /* 0x00007380ff0877ac */ /* 0x000ea20008000800 */
[----:B------:R-:W5:Y:S04]  /*77a40*/  LDL.LU R87, [R1+0x27b8] ;  /* 0x0027b80001577983 */ /* 0x000f680000300800 */
[----:B------:R-:W5:Y:S01]  /*77a50*/  LDL.LU R86, [R1+0x2640] ;  /* 0x0026400001567983 */ /* 0x000f620000300800 */
[----:B---3--:R-:W-:Y:S01]  /*77a60*/  ISETP.LT.AND P3, PT, R91, UR4, !P1 ;  /* 0x000000045b007c0c */ /* 0x008fe2000cf61270 */
[----:B------:R-:W0:Y:S02]  /*77a70*/  LDCU UR4, c[0x0][0x39c] ;  /* 0x00007380ff0477ac */ /* 0x000e240008000800 */
[----:B------:R-:W3:Y:S01]  /*77a80*/  LDL.LU R83, [R1+0x2694] ;  /* 0x0026940001537983 */ /* 0x000ee20000300800 */
[----:B----4-:R-:W-:Y:S01]  /*77a90*/  ISETP.LT.AND P4, PT, R90, UR6, !P1 ;  /* 0x000000065a007c0c */ /* 0x010fe2000cf81270 */
[----:B------:R-:W1:Y:S08]  /*77aa0*/  LDCU UR6, c[0x0][0x39c] ;  /* 0x00007380ff0677ac */ /* 0x000e700008000800 */
[----:B------:R4:W-:Y:S02]  /*77ab0*/  @P3 STG.E.U16 desc[UR20][R80.64], R76 ;  /* 0x0000004c50003986 */ /* 0x0009e4000c101514 */
[----:B----4-:R-:W-:-:S05]  /*77ac0*/  PRMT R76, R76, 0x7632, R76 ;  /* 0x000076324c4c7816 */ /* 0x010fca000000004c */
[----:B------:R4:W-:Y:S01]  /*77ad0*/  @P4 STG.E.U16 desc[UR20][R78.64], R76 ;  /* 0x0000004c4e004986 */ /* 0x0009e2000c101514 */
[----:B------:R-:W-:Y:S02]  /*77ae0*/  PRMT R81, R75, 0x7610, R81 ;  /* 0x000076104b517816 */ /* 0x000fe40000000051 */
[C---:B----4-:R-:W-:Y:S01]  /*77af0*/  LEA R76, P5, R77.reuse, R2, 0x1 ;  /* 0x000000024d4c7211 */ /* 0x050fe200078a08ff */
[----:B------:R-:W-:-:S03]  /*77b00*/  VIADD R79, R77, UR7 ;  /* 0x000000074d4f7c36 */ /* 0x000fc60008000000 */
[----:B------:R-:W-:Y:S02]  /*77b10*/  LEA.HI.X.SX32 R77, R77, R0, 0x1, P5 ;  /* 0x000000004d4d7211 */ /* 0x000fe400028f0eff */
[----:B--2---:R-:W-:Y:S02]  /*77b20*/  ISETP.LT.AND P4, PT, R85, UR8, !P1 ;  /* 0x0000000855007c0c */ /* 0x004fe4000cf81270 */
[----:B0-----:R-:W-:Y:S01]  /*77b30*/  ISETP.LT.AND P2, PT, R89, UR4, !P1 ;  /* 0x0000000459007c0c */ /* 0x001fe2000cf41270 */
[----:B------:R-:W2:Y:S01]  /*77b40*/  LDL.LU R85, [R1+0x2718] ;  /* 0x0027180001557983 */ /* 0x000ea20000300800 */
[----:B------:R-:W5:Y:S03]  /*77b50*/  LDCU UR4, c[0x0][0x39c] ;  /* 0x00007380ff0477ac */ /* 0x000f660008000800 */
[----:B------:R-:W4:Y:S01]  /*77b60*/  LDL.LU R82, [R1+0x2734] ;  /* 0x0027340001527983 */ /* 0x000f220000300800 */
[C---:B------:R-:W-:Y:S01]  /*77b70*/  LEA R78, P5, R79.reuse, R2, 0x1 ;  /* 0x000000024f4e7211 */ /* 0x040fe200078a08ff */
[C---:B------:R-:W-:Y:S01]  /*77b80*/  VIADD R80, R79.reuse, UR7 ;  /* 0x000000074f507c36 */ /* 0x040fe20008000000 */
[----:B-1----:R-:W-:Y:S01]  /*77b90*/  ISETP.LT.AND P3, PT, R88, UR6, !P1 ;  /* 0x0000000658007c0c */ /* 0x002fe2000cf61270 */
[----:B------:R0:W-:Y:S01]  /*77ba0*/  @P0 STG.E.U16 desc[UR20][R76.64], R81 ;  /* 0x000000514c000986 */ /* 0x0001e2000c101514 */
[----:B------:R-:W-:Y:S01]  /*77bb0*/  LEA.HI.X.SX32 R79, R79, R0, 0x1, P5 ;  /* 0x000000004f4f7211 */ /* 0x000fe200028f0eff */
[----:B------:R-:W3:Y:S01]  /*77bc0*/  LDCU UR8, c[0x0][0x39c] ;  /* 0x00007380ff0877ac */ /* 0x000ee20008000800 */
[----:B------:R-:W-:Y:S01]  /*77bd0*/  PRMT R75, R75, 0x7632, R75 ;  /* 0x000076324b4b7816 */ /* 0x000fe2000000004b */
[----:B------:R-:W1:Y:S01]  /*77be0*/  LDCU UR6, c[0x0][0x39c] ;  /* 0x00007380ff0677ac */ /* 0x000e620008000800 */
[----:B0-----:R-:W2:Y:S01]  /*77bf0*/  LDL.LU R81, [R1+0x2788] ;  /* 0x0027880001517983 */ /* 0x001ea20000300800 */
[----:B------:R-:W-:-:S03]  /*77c00*/  LEA R76, P5, R80, R2, 0x1 ;  /* 0x00000002504c7211 */ /* 0x000fc600078a08ff */
[----:B------:R0:W-:Y:S01]  /*77c10*/  @P2 STG.E.U16 desc[UR20][R78.64], R75 ;  /* 0x0000004b4e002986 */ /* 0x0001e2000c101514 */
[C---:B------:R-:W-:Y:S01]  /*77c20*/  LEA.HI.X.SX32 R77, R80.reuse, R0, 0x1, P5 ;  /* 0x00000000504d7211 */ /* 0x040fe200028f0eff */
[----:B------:R-:W-:Y:S02]  /*77c30*/  VIADD R80, R80, UR7 ;  /* 0x0000000750507c36 */ /* 0x000fe40008000000 */
[----:B------:R-:W2:Y:S04]  /*77c40*/  LDL.LU R84, [R1+0x2674] ;  /* 0x0026740001547983 */ /* 0x000ea80000300800 */
[----:B------:R1:W-:Y:S01]  /*77c50*/  @P3 STG.E.U16 desc[UR20][R76.64], R74 ;  /* 0x0000004a4c003986 */ /* 0x0003e2000c101514 */
[C---:B0-----:R-:W-:Y:S01]  /*77c60*/  VIADD R75, R80.reuse, UR7 ;  /* 0x00000007504b7c36 */ /* 0x041fe20008000000 */
[----:B-1----:R-:W-:-:S04]  /*77c70*/  LEA R76, P5, R80, R2, 0x1 ;  /* 0x00000002504c7211 */ /* 0x002fc800078a08ff */
[----:B------:R-:W-:Y:S02]  /*77c80*/  LEA.HI.X.SX32 R77, R80, R0, 0x1, P5 ;  /* 0x00000000504d7211 */ /* 0x000fe400028f0eff */
[C---:B------:R-:W-:Y:S02]  /*77c90*/  LEA R78, P5, R75.reuse, R2, 0x1 ;  /* 0x000000024b4e7211 */ /* 0x040fe400078a08ff */
[----:B------:R-:W-:Y:S02]  /*77ca0*/  PRMT R74, R74, 0x7632, R74 ;  /* 0x000076324a4a7816 */ /* 0x000fe4000000004a */
[----:B------:R-:W-:-:S03]  /*77cb0*/  LEA.HI.X.SX32 R79, R75, R0, 0x1, P5 ;  /* 0x000000004b4f7211 */ /* 0x000fc600028f0eff */
[----:B------:R0:W-:Y:S01]  /*77cc0*/  @P4 STG.E.U16 desc[UR20][R76.64], R74 ;  /* 0x0000004a4c004986 */ /* 0x0001e2000c101514 */
[----:B------:R-:W-:-:S05]  /*77cd0*/  VIADD R80, R75, UR7 ;  /* 0x000000074b507c36 */ /* 0x000fca0008000000 */
[----:B0-----:R-:W-:-:S04]  /*77ce0*/  LEA R74, P5, R80, R2, 0x1 ;  /* 0x00000002504a7211 */ /* 0x001fc800078a08ff */
[C---:B------:R-:W-:Y:S01]  /*77cf0*/  LEA.HI.X.SX32 R75, R80.reuse, R0, 0x1, P5 ;  /* 0x00000000504b7211 */ /* 0x040fe200028f0eff */
[----:B------:R-:W-:-:S04]  /*77d00*/  VIADD R80, R80, UR7 ;  /* 0x0000000750507c36 */ /* 0x000fc80008000000 */
[----:B------:R-:W-:Y:S01]  /*77d10*/  VIADD R77, R80, UR7 ;  /* 0x00000007504d7c36 */ /* 0x000fe20008000000 */
[----:B-----5:R-:W-:Y:S01]  /*77d20*/  ISETP.LT.AND P0, PT, R87, UR4, !P1 ;  /* 0x0000000457007c0c */ /* 0x020fe2000cf01270 */
[----:B------:R-:W0:Y:S01]  /*77d30*/  LDCU UR4, c[0x0][0x39c] ;  /* 0x00007380ff0477ac */ /* 0x000e220008000800 */
[----:B---3--:R-:W-:Y:S01]  /*77d40*/  ISETP.LT.AND P3, PT, R83, UR8, !P1 ;  /* 0x0000000853007c0c */ /* 0x008fe2000cf61270 */
[----:B------:R-:W2:Y:S01]  /*77d50*/  LDCU UR8, c[0x0][0x39c] ;  /* 0x00007380ff0877ac */ /* 0x000ea20008000800 */
[----:B------:R-:W3:Y:S09]  /*77d60*/  LDL.LU R83, [R1+0x2690] ;  /* 0x0026900001537983 */ /* 0x000ef20000300800 */
[----:B------:R1:W-:Y:S01]  /*77d70*/  @P0 STG.E.U16 desc[UR20][R78.64], R73 ;  /* 0x000000494e000986 */ /* 0x0003e2000c101514 */
[----:B------:R-:W-:Y:S01]  /*77d80*/  ISETP.LT.AND P2, PT, R86, UR6, !P1 ;  /* 0x0000000656007c0c */ /* 0x000fe2000cf41270 */
[----:B------:R-:W4:Y:S02]  /*77d90*/  LDCU UR6, c[0x0][0x39c] ;  /* 0x00007380ff0677ac */ /* 0x000f240008000800 */
[----:B-1----:R-:W5:Y:S01]  /*77da0*/  LDL.LU R79, [R1+0x26e0] ;  /* 0x0026e000014f7983 */ /* 0x002f620000300800 */
[----:B------:R-:W-:-:S09]  /*77db0*/  PRMT R73, R73, 0x7632, R73 ;  /* 0x0000763249497816 */ /* 0x000fd20000000049 */
[----:B------:R1:W-:Y:S02]  /*77dc0*/  @P2 STG.E.U16 desc[UR20][R74.64], R73 ;  /* 0x000000494a002986 */ /* 0x0003e4000c101514 */
[----:B-1----:R-:W-:-:S04]  /*77dd0*/  LEA R74, P5, R80, R2, 0x1 ;  /* 0x00000002504a7211 */ /* 0x002fc800078a08ff */
[----:B------:R-:W-:Y:S02]  /*77de0*/  LEA.HI.X.SX32 R75, R80, R0, 0x1, P5 ;  /* 0x00000000504b7211 */ /* 0x000fe400028f0eff */
[----:B----4-:R-:W-:Y:S02]  /*77df0*/  ISETP.LT.AND P0, PT, R82, UR6, !P1 ;  /* 0x0000000652007c0c */ /* 0x010fe4000cf01270 */
[----:B--2---:R-:W-:Y:S01]  /*77e00*/  ISETP.LT.AND P2, PT, R81, UR8, !P1 ;  /* 0x0000000851007c0c */ /* 0x004fe2000cf41270 */
[----:B------:R-:W2:Y:S01]  /*77e10*/  LDL.LU R82, [R1+0x2768] ;  /* 0x0027680001527983 */ /* 0x000ea20000300800 */
[----:B0-----:R-:W-:Y:S01]  /*77e20*/  ISETP.LT.AND P4, PT, R85, UR4, !P1 ;  /* 0x0000000455007c0c */ /* 0x001fe2000cf81270 */
[----:B------:R-:W5:Y:S02]  /*77e30*/  LDCU UR8, c[0x0][0x39c] ;  /* 0x00007380ff0877ac */ /* 0x000f640008000800 */
[----:B------:R-:W4:Y:S01]  /*77e40*/  LDL.LU R81, [R1+0x2784] ;  /* 0x0027840001517983 */ /* 0x000f220000300800 */
[C---:B------:R-:W-:Y:S01]  /*77e50*/  LEA R76, P5, R77.reuse, R2, 0x1 ;  /* 0x000000024d4c7211 */ /* 0x040fe200078a08ff */
[C---:B------:R-:W-:Y:S01]  /*77e60*/  VIADD R78, R77.reuse, UR7 ;  /* 0x000000074d4e7c36 */ /* 0x040fe20008000000 */
[----:B------:R-:W-:Y:S01]  /*77e70*/  PRMT R73, R72, 0x7632, R73 ;  /* 0x0000763248497816 */ /* 0x000fe20000000049 */
[----:B------:R-:W2:Y:S01]  /*77e80*/  LDL.LU R80, [R1+0x263c] ;  /* 0x00263c0001507983 */ /* 0x000ea20000300800 */
[----:B------:R-:W-:Y:S01]  /*77e90*/  LEA.HI.X.SX32 R77, R77, R0, 0x1, P5 ;  /* 0x000000004d4d7211 */ /* 0x000fe200028f0eff */
[----:B------:R-:W0:Y:S02]  /*77ea0*/  LDCU UR4, c[0x0][0x39c] ;  /* 0x00007380ff0477ac */ /* 0x000e240008000800 */
[----:B------:R1:W-:Y:S01]  /*77eb0*/  @P3 STG.E.U16 desc[UR20][R74.64], R72 ;  /* 0x000000484a003986 */ /* 0x0003e2000c101514 */
[----:B------:R-:W3:Y:S03]  /*77ec0*/  LDCU UR6, c[0x0][0x39c] ;  /* 0x00007380ff0677ac */ /* 0x000ee60008000800 */
[----:B------:R0:W-:Y:S01]  /*77ed0*/  @P4 STG.E.U16 desc[UR20][R76.64], R73 ;  /* 0x000000494c004986 */ /* 0x0001e2000c101514 */
[----:B-1----:R-:W-:-:S04]  /*77ee0*/  LEA R72, P5, R78, R2, 0x1 ;  /* 0x000000024e487211 */ /* 0x002fc800078a08ff */
[C---:B0-----:R-:W-:Y:S01]  /*77ef0*/  LEA.HI.X.SX32 R73, R78.reuse, R0, 0x1, P5 ;  /* 0x000000004e497211 */ /* 0x041fe200028f0eff */
[----:B------:R-:W-:-:S04]  /*77f00*/  VIADD R78, R78, UR7 ;  /* 0x000000074e4e7c36 */ /* 0x000fc80008000000 */
[----:B------:R0:W-:Y:S01]  /*77f10*/  @P0 STG.E.U16 desc[UR20][R72.64], R71 ;  /* 0x0000004748000986 */ /* 0x0001e2000c101514 */
[----:B------:R-:W-:Y:S02]  /*77f20*/  PRMT R76, R71, 0x7632, R76 ;  /* 0x00007632474c7816 */ /* 0x000fe4000000004c */
[----:B0-----:R-:W-:-:S04]  /*77f30*/  LEA R72, P5, R78, R2, 0x1 ;  /* 0x000000024e487211 */ /* 0x001fc800078a08ff */
[C---:B------:R-:W-:Y:S01]  /*77f40*/  LEA.HI.X.SX32 R73, R78.reuse, R0, 0x1, P5 ;  /* 0x000000004e497211 */ /* 0x040fe200028f0eff */
[----:B------:R-:W-:Y:S01]  /*77f50*/  VIADD R75, R78, UR7 ;  /* 0x000000074e4b7c36 */ /* 0x000fe20008000000 */
[----:B------:R-:W-:Y:S01]  /*77f60*/  ISETP.LT.AND P3, PT, R84, UR4, !P1 ;  /* 0x0000000454007c0c */ /* 0x000fe2000cf61270 */
[----:B------:R-:W0:Y:S02]  /*77f70*/  LDCU UR4, c[0x0][0x39c] ;  /* 0x00007380ff0477ac */ /* 0x000e240008000800 */
[----:B------:R1:W-:Y:S01]  /*77f80*/  @P2 STG.E.U16 desc[UR20][R72.64], R76 ;  /* 0x0000004c48002986 */ /* 0x0003e2000c101514 */
[C---:B------:R-:W-:Y:S01]  /*77f90*/  LEA R74, P5, R75.reuse, R2, 0x1 ;  /* 0x000000024b4a7211 */ /* 0x040fe200078a08ff */
[----:B------:R-:W-:-:S03]  /*77fa0*/  VIADD R71, R75, UR7 ;  /* 0x000000074b477c36 */ /* 0x000fc60008000000 */
[----:B------:R-:W-:Y:S02]  /*77fb0*/  LEA.HI.X.SX32 R75, R75, R0, 0x1, P5 ;  /* 0x000000004b4b7211 */ /* 0x000fe400028f0eff */
[----:B-1----:R-:W-:-:S03]  /*77fc0*/  LEA R72, P5, R71, R2, 0x1 ;  /* 0x0000000247487211 */ /* 0x002fc600078a08ff */
[----:B------:R1:W-:Y:S01]  /*77fd0*/  @P3 STG.E.U16 desc[UR20][R74.64], R70 ;  /* 0x000000464a003986 */ /* 0x0003e2000c101514 */
[----:B------:R-:W-:Y:S02]  /*77fe0*/  LEA.HI.X.SX32 R73, R71, R0, 0x1, P5 ;  /* 0x0000000047497211 */ /* 0x000fe400028f0eff */
[----:B-1----:R-:W-:Y:S02]  /*77ff0*/  PRMT R70, R70, 0x7632, R70 ;  /* 0x0000763246467816 */ /* 0x002fe40000000046 */
[----:B---3--:R-:W-:Y:S01]  /*78000*/  ISETP.LT.AND P4, PT, R83, UR6, !P1 ;  /* 0x0000000653007c0c */ /* 0x008fe2000cf81270 */
[----:B------:R-:W4:Y:S01]  /*78010*/  LDCU UR6, c[0x0][0x39c] ;  /* 0x00007380ff0677ac */ /* 0x000f220008000800 */
[----:B-----5:R-:W-:Y:S01]  /*78020*/  ISETP.LT.AND P0, PT, R79, UR8, !P1 ;  /* 0x000000084f007c0c */ /* 0x020fe2000cf01270 */
[----:B------:R-:W2:Y:S01]  /*78030*/  LDCU UR8, c[0x0][0x39c] ;  /* 0x00007380ff0877ac */ /* 0x000ea20008000800 */
[----:B------:R-:W3:Y:S04]  /*78040*/  LDL.LU R79, [R1+0x26c4] ;  /* 0x0026c400014f7983 */ /* 0x000ee80000300800 */
[----:B------:R-:W5:Y:S04]  /*78050*/  LDL.LU R77, [R1+0x2670] ;  /* 0x00267000014d7983 */ /* 0x000f680000300800 */
[----:B------:R-:W3:Y:S04]  /*78060*/  LDL.LU R76, [R1+0x2714] ;  /* 0x00271400014c7983 */ /* 0x000ee80000300800 */
[----:B------:R1:W-:Y:S01]  /*78070*/  @P4 STG.E.U16 desc[UR20][R72.64], R70 ;  /* 0x0000004648004986 */ /* 0x0003e2000c101514 */
[----:B----4-:R-:W-:Y:S01]  /*78080*/  ISETP.LT.AND P3, PT, R81, UR6, !P1 ;  /* 0x0000000651007c0c */ /* 0x010fe2000cf61270 */
[----:B------:R-:W-:-:S02]  /*78090*/  VIADD R71, R71, UR7 ;  /* 0x0000000747477c36 */ /* 0x000fc40008000000 */
[----:B------:R-:W4:Y:S01]  /*780a0*/  LDL.LU R81, [R1+0x2764] ;  /* 0x0027640001517983 */ /* 0x000f220000300800 */
[----:B------:R-:W5:Y:S01]  /*780b0*/  LDCU UR6, c[0x0][0x39c] ;  /* 0x00007380ff0677ac */ /* 0x000f620008000800 */
[----:B--2---:R-:W-:Y:S02]  /*780c0*/  ISETP.LT.AND P4, PT, R80, UR8, !P1 ;  /* 0x0000000850007c0c */ /* 0x004fe4000cf81270 */
[----:B------:R-:W2:Y:S01]  /*780d0*/  LDL.LU R80, [R1+0x2614] ;  /* 0x0026140001507983 */ /* 0x000ea20000300800 */
[C---:B-1----:R-:W-:Y:S01]  /*780e0*/  LEA R70, P5, R71.reuse, R2, 0x1 ;  /* 0x0000000247467211 */ /* 0x042fe200078a08ff */
[C---:B------:R-:W-:Y:S01]  /*780f0*/  VIADD R73, R71.reuse, UR7 ;  /* 0x0000000747497c36 */ /* 0x040fe20008000000 */
[----:B0-----:R-:W-:Y:S01]  /*78100*/  ISETP.LT.AND P2, PT, R82, UR4, !P1 ;  /* 0x0000000452007c0c */ /* 0x001fe2000cf41270 */
[----:B------:R-:W4:Y:S01]  /*78110*/  LDL.LU R78, [R1+0x2618] ;  /* 0x00261800014e7983 */ /* 0x000f220000300800 */
[----:B------:R-:W-:Y:S01]  /*78120*/  LEA.HI.X.SX32 R71, R71, R0, 0x1, P5 ;  /* 0x0000000047477211 */ /* 0x000fe200028f0eff */
[----:B------:R-:W3:Y:S01]  /*78130*/  LDCU UR4, c[0x0][0x39c] ;  /* 0x00007380ff0477ac */ /* 0x000ee20008000800 */
[C---:B------:R-:W-:Y:S01]  /*78140*/  LEA R72, P5, R73.reuse, R2, 0x1 ;  /* 0x0000000249487211 */ /* 0x040fe200078a08ff */
[----:B------:R-:W-:Y:S01]  /*78150*/  VIADD R74, R73, UR7 ;  /* 0x00000007494a7c36 */ /* 0x000fe20008000000 */
[C---:B------:R-:W-:Y:S01]  /*78160*/  PRMT R75, R69.reuse, 0x7610, R75 ;  /* 0x00007610454b7816 */ /* 0x040fe2000000004b */
[----:B------:R-:W0:Y:S01]  /*78170*/  LDCU UR8, c[0x0][0x39c] ;  /* 0x00007380ff0877ac */ /* 0x000e220008000800 */
[----:B------:R-:W-:-:S02]  /*78180*/  PRMT R69, R69, 0x7632, R69 ;  /* 0x0000763245457816 */ /* 0x000fc40000000045 */
[----:B------:R-:W-:Y:S01]  /*78190*/  LEA.HI.X.SX32 R73, R73, R0, 0x1, P5 ;  /* 0x0000000049497211 */ /* 0x000fe200028f0eff */
[----:B------:R1:W-:Y:S04]  /*781a0*/  @P0 STG.E.U16 desc[UR20][R70.64], R75 ;  /* 0x0000004b46000986 */ /* 0x0003e8000c101514 */
[----:B------:R0:W-:Y:S01]  /*781b0*/  @P2 STG.E.U16 desc[UR20][R72.64], R69 ;  /* 0x0000004548002986 */ /* 0x0001e2000c101514 */
[----:B-1----:R-:W-:-:S04]  /*781c0*/  LEA R70, P5, R74, R2, 0x1 ;  /* 0x000000024a467211 */ /* 0x002fc800078a08ff */
[----:B------:R-:W-:-:S05]  /*781d0*/  LEA.HI.X.SX32 R71, R74, R0, 0x1, P5 ;  /* 0x000000004a477211 */ /* 0x000fca00028f0eff */
[----:B------:R1:W-:Y:S01]  /*781e0*/  @P3 STG.E.U16 desc[UR20][R70.64], R68 ;  /* 0x0000004446003986 */ /* 0x0003e2000c101514 */
[----:B0-----:R-:W-:Y:S02]  /*781f0*/  PRMT R69, R68, 0x7632, R69 ;  /* 0x0000763244457816 */ /* 0x001fe40000000045 */
[----:B-----5:R-:W-:Y:S01]  /*78200*/  ISETP.LT.AND P2, PT, R77, UR6, !P1 ;  /* 0x000000064d007c0c */ /* 0x020fe2000cf41270 */
[----:B------:R-:W-:Y:S01]  /*78210*/  VIADD R77, R74, UR7 ;  /* 0x000000074a4d7c36 */ /* 0x000fe20008000000 */
[----:B---3--:R-:W-:Y:S01]  /*78220*/  ISETP.LT.AND P0, PT, R79, UR4, !P1 ;  /* 0x000000044f007c0c */ /* 0x008fe2000cf01270 */
[----:B------:R-:W2:Y:S01]  /*78230*/  LDCU UR6, c[0x0][0x39c] ;  /* 0x00007380ff0677ac */ /* 0x000ea20008000800 */
[----:B------:R-:W-:Y:S01]  /*78240*/  ISETP.LT.AND P3, PT, R76, UR8, !P1 ;  /* 0x000000084c007c0c */ /* 0x000fe2000cf61270 */
[C---:B------:R-:W-:Y:S01]  /*78250*/  VIADD R75, R77.reuse, UR7 ;  /* 0x000000074d4b7c36 */ /* 0x040fe20008000000 */
[C---:B-1----:R-:W-:Y:S01]  /*78260*/  LEA R70, P5, R77.reuse, R2, 0x1 ;  /* 0x000000024d467211 */ /* 0x042fe200078a08ff */
[----:B------:R-:W3:Y:S01]  /*78270*/  LDL.LU R79, [R1+0x262c] ;  /* 0x00262c00014f7983 */ /* 0x000ee20000300800 */
[----:B------:R-:W4:Y:S02]  /*78280*/  LDCU UR8, c[0x0][0x39c] ;  /* 0x00007380ff0877ac */ /* 0x000f240008000800 */
[----:B------:R-:W-:Y:S01]  /*78290*/  LEA.HI.X.SX32 R71, R77, R0, 0x1, P5 ;  /* 0x000000004d477211 */ /* 0x000fe200028f0eff */
[----:B------:R-:W5:Y:S01]  /*782a0*/  LDL.LU R76, [R1+0x2628] ;  /* 0x00262800014c7983 */ /* 0x000f620000300800 */
[C---:B------:R-:W-:Y:S01]  /*782b0*/  LEA R72, P5, R75.reuse, R2, 0x1 ;  /* 0x000000024b487211 */ /* 0x040fe200078a08ff */
[----:B------:R-:W-:Y:S01]  /*782c0*/  VIADD R77, R75, UR7 ;  /* 0x000000074b4d7c36 */ /* 0x000fe20008000000 */
[----:B------:R-:W-:Y:S01]  /*782d0*/  PRMT R74, R3, 0x7610, R74 ;  /* 0x00007610034a7816 */ /* 0x000fe2000000004a */
[----:B------:R-:W0:Y:S01]  /*782e0*/  LDCU UR4, c[0x0][0x39c] ;  /* 0x00007380ff0477ac */ /* 0x000e220008000800 */
[----:B------:R-:W-:-:S02]  /*782f0*/  LEA.HI.X.SX32 R73, R75, R0, 0x1, P5 ;  /* 0x000000004b497211 */ /* 0x000fc400028f0eff */
[----:B------:R-:W3:Y:S01]  /*78300*/  LDL.LU R75, [R1+0x2638] ;  /* 0x00263800014b7983 */ /* 0x000ee20000300800 */
[----:B------:R-:W-:-:S03]  /*78310*/  LEA R68, P5, R77, R2, 0x1 ;  /* 0x000000024d447211 */ /* 0x000fc600078a08ff */
[----:B------:R1:W-:Y:S04]  /*78320*/  @P4 STG.E.U16 desc[UR20][R70.64], R69 ;  /* 0x0000004546004986 */ /* 0x0003e8000c101514 */
[----:B------:R-:W-:Y:S01]  /*78330*/  @P0 STG.E.U16 desc[UR20][R72.64], R74 ;  /* 0x0000004a48000986 */ /* 0x000fe2000c101514 */
[----:B-1----:R-:W-:Y:S02]  /*78340*/  LEA.HI.X.SX32 R69, R77, R0, 0x1, P5 ;  /* 0x000000004d457211 */ /* 0x002fe400028f0eff */
[----:B------:R-:W-:-:S05]  /*78350*/  PRMT R71, R3, 0x7632, R71 ;  /* 0x0000763203477816 */ /* 0x000fca0000000047 */
[----:B------:R1:W-:Y:S01]  /*78360*/  @P2 STG.E.U16 desc[UR20][R68.64], R71 ;  /* 0x0000004744002986 */ /* 0x0003e2000c101514 */
[----:B--2---:R-:W-:Y:S01]  /*78370*/  ISETP.LT.AND P0, PT, R80, UR6, !P1 ;  /* 0x0000000650007c0c */ /* 0x004fe2000cf01270 */
[----:B------:R-:W-:Y:S02]  /*78380*/  VIADD R77, R77, UR7 ;  /* 0x000000074d4d7c36 */ /* 0x000fe40008000000 */
[----:B------:R-:W2:Y:S01]  /*78390*/  LDL.LU R80, [R1+0x25f8] ;  /* 0x0025f80001507983 */ /* 0x000ea20000300800 */
[----:B------:R-:W5:Y:S01]  /*783a0*/  LDCU UR6, c[0x0][0x39c] ;  /* 0x00007380ff0677ac */ /* 0x000f620008000800 */
[----:B----4-:R-:W-:Y:S02]  /*783b0*/  ISETP.LT.AND P2, PT, R78, UR8, !P1 ;  /* 0x000000084e007c0c */ /* 0x010fe4000cf41270 */
[----:B------:R-:W4:Y:S01]  /*783c0*/  LDL.LU R78, [R1+0x25f4] ;  /* 0x0025f400014e7983 */ /* 0x000f220000300800 */
[C---:B-1----:R-:W-:Y:S01]  /*783d0*/  LEA R68, P5, R77.reuse, R2, 0x1 ;  /* 0x000000024d447211 */ /* 0x042fe200078a08ff */
[----:B------:R-:W-:Y:S01]  /*783e0*/  VIADD R3, R77, UR7 ;  /* 0x000000074d037c36 */ /* 0x000fe20008000000 */
[----:B0-----:R-:W-:Y:S01]  /*783f0*/  ISETP.LT.AND P4, PT, R81, UR4, !P1 ;  /* 0x0000000451007c0c */ /* 0x001fe2000cf81270 */
[----:B------:R-:W3:Y:S01]  /*78400*/  LDCU UR4, c[0x0][0x39c] ;  /* 0x00007380ff0477ac */ /* 0x000ee20008000800 */
[----:B------:R-:W-:Y:S01]  /*78410*/  LEA.HI.X.SX32 R69, R77, R0, 0x1, P5 ;  /* 0x000000004d457211 */ /* 0x000fe200028f0eff */
[----:B------:R-:W0:Y:S01]  /*78420*/  LDCU UR8, c[0x0][0x39c] ;  /* 0x00007380ff0877ac */ /* 0x000e220008000800 */
[C---:B------:R-:W-:Y:S01]  /*78430*/  LEA R70, P5, R3.reuse, R2, 0x1 ;  /* 0x0000000203467211 */ /* 0x040fe200078a08ff */
[C---:B------:R-:W-:Y:S01]  /*78440*/  VIADD R73, R3.reuse, UR7 ;  /* 0x0000000703497c36 */ /* 0x040fe20008000000 */
[----:B------:R-:W-:Y:S01]  /*78450*/  PRMT R72, R118, 0x7632, R72 ;  /* 0x0000763276487816 */ /* 0x000fe20000000048 */
[----:B------:R1:W-:Y:S01]  /*78460*/  @P3 STG.E.U16 desc[UR20][R68.64], R118 ;  /* 0x0000007644003986 */ /* 0x0003e2000c101514 */
[----:B------:R-:W-:-:S05]  /*78470*/  LEA.HI.X.SX32 R71, R3, R0, 0x1, P5 ;  /* 0x0000000003477211 */ /* 0x000fca00028f0eff */
[----:B------:R0:W-:Y:S01]  /*78480*/  @P4 STG.E.U16 desc[UR20][R70.64], R72 ;  /* 0x0000004846004986 */ /* 0x0001e2000c101514 */
[----:B-1----:R-:W-:-:S04]  /*78490*/  LEA R68, P5, R73, R2, 0x1 ;  /* 0x0000000249447211 */ /* 0x002fc800078a08ff */
[C---:B------:R-:W-:Y:S01]  /*784a0*/  LEA.HI.X.SX32 R69, R73.reuse, R0, 0x1, P5 ;  /* 0x0000000049457211 */ /* 0x040fe200028f0eff */
[----:B------:R-:W-:-:S04]  /*784b0*/  VIADD R73, R73, UR7 ;  /* 0x0000000749497c36 */ /* 0x000fc80008000000 */
[----:B------:R1:W-:Y:S01]  /*784c0*/  @P0 STG.E.U16 desc[UR20][R68.64], R120 ;  /* 0x0000007844000986 */ /* 0x0003e2000c101514 */
[C---:B------:R-:W-:Y:S01]  /*784d0*/  VIADD R3, R73.reuse, UR7 ;  /* 0x0000000749037c36 */ /* 0x040fe20008000000 */
[----:B0-----:R-:W-:Y:S02]  /*784e0*/  PRMT R72, R120, 0x7632, R72 ;  /* 0x0000763278487816 */ /* 0x001fe40000000048 */
[----:B-1----:R-:W-:-:S04]  /*784f0*/  LEA R68, P5, R73, R2, 0x1 ;  /* 0x0000000249447211 */ /* 0x002fc800078a08ff */
[----:B------:R-:W-:Y:S02]  /*78500*/  LEA.HI.X.SX32 R69, R73, R0, 0x1, P5 ;  /* 0x0000000049457211 */ /* 0x000fe400028f0eff */
[----:B------:R-:W-:-:S04]  /*78510*/  LEA R70, P5, R3, R2, 0x1 ;  /* 0x0000000203467211 */ /* 0x000fc800078a08ff */
[----:B------:R-:W-:Y:S01]  /*78520*/  LEA.HI.X.SX32 R71, R3, R0, 0x1, P5 ;  /* 0x0000000003477211 */ /* 0x000fe200028f0eff */
[----:B------:R0:W-:Y:S01]  /*78530*/  @P2 STG.E.U16 desc[UR20][R68.64], R72 ;  /* 0x0000004844002986 */ /* 0x0001e2000c101514 */
[----:B-----5:R-:W-:Y:S01]  /*78540*/  ISETP.LT.AND P4, PT, R76, UR6, !P1 ;  /* 0x000000064c007c0c */ /* 0x020fe2000cf81270 */
[----:B------:R-:W4:Y:S02]  /*78550*/  LDCU UR6, c[0x0][0x39c] ;  /* 0x00007380ff0677ac */ /* 0x000f240008000800 */
[----:B------:R-:W5:Y:S01]  /*78560*/  LDL.LU R76, [R1+0x2608] ;  /* 0x00260800014c7983 */ /* 0x000f620000300800 */
[----:B---3--:R-:W-:Y:S01]  /*78570*/  ISETP.LT.AND P3, PT, R79, UR4, !P1 ;  /* 0x000000044f007c0c */ /* 0x008fe2000cf61270 */
[----:B------:R-:W2:Y:S02]  /*78580*/  LDCU UR4, c[0x0][0x39c] ;  /* 0x00007380ff0477ac */ /* 0x000ea40008000800 */
[----:B------:R-:W3:Y:S01]  /*78590*/  LDL.LU R79, [R1+0x2610] ;  /* 0x00261000014f7983 */ /* 0x000ee20000300800 */
[----:B------:R-:W-:Y:S01]  /*785a0*/  ISETP.LT.AND P0, PT, R75, UR8, !P1 ;  /* 0x000000084b007c0c */ /* 0x000fe2000cf01270 */
[----:B------:R-:W-:Y:S01]  /*785b0*/  VIADD R73, R3, UR7 ;  /* 0x0000000703497c36 */ /* 0x000fe20008000000 */
[----:B------:R-:W5:Y:S01]  /*785c0*/  LDCU UR8, c[0x0][0x39c] ;  /* 0x00007380ff0877ac */ /* 0x000f620008000800 */
[----:B------:R-:W3:Y:S06]  /*785d0*/  LDL.LU R75, [R1+0x260c] ;  /* 0x00260c00014b7983 */ /* 0x000eec0000300800 */
[----:B------:R1:W-:Y:S01]  /*785e0*/  @P3 STG.E.U16 desc[UR20][R70.64], R122 ;  /* 0x0000007a46003986 */ /* 0x0003e2000c101514 */
[----:B----4-:R-:W-:Y:S01]  /*785f0*/  ISETP.LT.AND P3, PT, R78, UR6, !P1 ;  /* 0x000000064e007c0c */ /* 0x010fe2000cf61270 */
[----:B------:R-:W4:Y:S02]  /*78600*/  LDCU UR6, c[0x0][0x39c] ;  /* 0x00007380ff0677ac */ /* 0x000f240008000800 */
[----:B------:R-:W3:Y:S04]  /*78610*/  LDL.LU R78, [R1+0x25d4] ;  /* 0x0025d400014e7983 */ /* 0x000ee80000300800 */
[----:B------:R-:W3:Y:S01]  /*78620*/  LDL.LU R77, [R1+0x25e0] ;  /* 0x0025e000014d7983 */ /* 0x000ee20000300800 */
[----:B0-----:R-:W-:-:S02]  /*78630*/  LEA R68, P5, R73, R2, 0x1 ;  /* 0x0000000249447211 */ /* 0x001fc400078a08ff */
[----:B-1----:R-:W-:Y:S02]  /*78640*/  PRMT R71, R122, 0x7632, R71 ;  /* 0x000076327a477816 */ /* 0x002fe40000000047 */
[C---:B------:R-:W-:Y:S01]  /*78650*/  LEA.HI.X.SX32 R69, R73.reuse, R0, 0x1, P5 ;  /* 0x0000000049457211 */ /* 0x040fe200028f0eff */
[----:B------:R-:W-:Y:S01]  /*78660*/  VIADD R73, R73, UR7 ;  /* 0x0000000749497c36 */ /* 0x000fe20008000000 */
[----:B--2---:R-:W-:Y:S01]  /*78670*/  ISETP.LT.AND P2, PT, R80, UR4, !P1 ;  /* 0x0000000450007c0c */ /* 0x004fe2000cf41270 */
[----:B------:R-:W3:Y:S02]  /*78680*/  LDCU UR4, c[0x0][0x39c] ;  /* 0x00007380ff0477ac */ /* 0x000ee40008000800 */
[----:B------:R0:W-:Y:S01]  /*78690*/  @P4 STG.E.U16 desc[UR20][R68.64], R71 ;  /* 0x0000004744004986 */ /* 0x0001e2000c101514 */
[----:B------:R-:W-:Y:S01]  /*786a0*/  VIADD R3, R73, UR7 ;  /* 0x0000000749037c36 */ /* 0x000fe20008000000 */
[----:B------:R-:W-:Y:S02]  /*786b0*/  PRMT R72, R123, 0x7632, R72 ;  /* 0x000076327b487816 */ /* 0x000fe40000000048 */
[----:B0-----:R-:W-:-:S04]  /*786c0*/  LEA R68, P5, R73, R2, 0x1 ;  /* 0x0000000249447211 */ /* 0x001fc800078a08ff */
[----:B------:R-:W-:Y:S02]  /*786d0*/  LEA.HI.X.SX32 R69, R73, R0, 0x1, P5 ;  /* 0x0000000049457211 */ /* 0x000fe400028f0eff */
[C---:B------:R-:W-:Y:S01]  /*786e0*/  LEA R70, P5, R3.reuse, R2, 0x1 ;  /* 0x0000000203467211 */ /* 0x040fe200078a08ff */
[----:B------:R-:W-:-:S03]  /*786f0*/  VIADD R73, R3, UR7 ;  /* 0x0000000703497c36 */ /* 0x000fc60008000000 */
[----:B------:R-:W-:Y:S01]  /*78700*/  LEA.HI.X.SX32 R71, R3, R0, 0x1, P5 ;  /* 0x0000000003477211 */ /* 0x000fe200028f0eff */
[----:B------:R0:W-:Y:S04]  /*78710*/  @P0 STG.E.U16 desc[UR20][R68.64], R123 ;  /* 0x0000007b44000986 */ /* 0x0001e8000c101514 */
[----:B------:R1:W-:Y:S01]  /*78720*/  @P2 STG.E.U16 desc[UR20][R70.64], R72 ;  /* 0x0000004846002986 */ /* 0x0003e2000c101514 */
[----:B0-----:R-:W-:-:S04]  /*78730*/  LEA R68, P5, R73, R2, 0x1 ;  /* 0x0000000249447211 */ /* 0x001fc800078a08ff */
[C---:B------:R-:W-:Y:S01]  /*78740*/  LEA.HI.X.SX32 R69, R73.reuse, R0, 0x1, P5 ;  /* 0x0000000049457211 */ /* 0x040fe200028f0eff */
[----:B------:R-:W-:-:S04]  /*78750*/  VIADD R73, R73, UR7 ;  /* 0x0000000749497c36 */ /* 0x000fc80008000000 */
[----:B------:R0:W-:Y:S01]  /*78760*/  @P3 STG.E.U16 desc[UR20][R68.64], R124 ;  /* 0x0000007c44003986 */ /* 0x0001e2000c101514 */
[----:B-1----:R-:W-:Y:S02]  /*78770*/  PRMT R72, R124, 0x7632, R72 ;  /* 0x000076327c487816 */ /* 0x002fe40000000048 */
[----:B0-----:R-:W-:-:S04]  /*78780*/  LEA R68, P5, R73, R2, 0x1 ;  /* 0x0000000249447211 */ /* 0x001fc800078a08ff */
[----:B------:R-:W-:Y:S02]  /*78790*/  LEA.HI.X.SX32 R69, R73, R0, 0x1, P5 ;  /* 0x0000000049457211 */ /* 0x000fe400028f0eff */
[----:B-----5:R-:W-:Y:S01]  /*787a0*/  ISETP.LT.AND P4, PT, R76, UR8, !P1 ;  /* 0x000000084c007c0c */ /* 0x020fe2000cf81270 */
[----:B------:R-:W0:Y:S01]  /*787b0*/  LDCU UR8, c[0x0][0x39c] ;  /* 0x00007380ff0877ac */ /* 0x000e220008000800 */
[----:B------:R-:W2:Y:S01]  /*787c0*/  LDL.LU R76, [R1+0x25dc] ;  /* 0x0025dc00014c7983 */ /* 0x000ea20000300800 */
[----:B---3--:R-:W-:Y:S01]  /*787d0*/  ISETP.LT.AND P0, PT, R79, UR4, !P1 ;  /* 0x000000044f007c0c */ /* 0x008fe2000cf01270 */
[----:B------:R-:W1:Y:S01]  /*787e0*/  LDCU UR4, c[0x0][0x39c] ;  /* 0x00007380ff0477ac */ /* 0x000e620008000800 */
[----:B----4-:R-:W-:Y:S01]  /*787f0*/  ISETP.LT.AND P2, PT, R75, UR6, !P1 ;  /* 0x000000064b007c0c */ /* 0x010fe2000cf41270 */
[----:B------:R-:W-:Y:S01]  /*78800*/  VIADD R3, R73, UR7 ;  /* 0x0000000749037c36 */ /* 0x000fe20008000000 */
[----:B------:R-:W3:Y:S01]  /*78810*/  LDL.LU R75, [R1+0x25e4] ;  /* 0x0025e400014b7983 */ /* 0x000ee20000300800 */
[----:B------:R-:W2:Y:S03]  /*78820*/  LDCU UR6, c[0x0][0x39c] ;  /* 0x00007380ff0677ac */ /* 0x000ea60008000800 */
[----:B------:R-:W4:Y:S04]  /*78830*/  LDL.LU R79, [R1+0x25ec] ;  /* 0x0025ec00014f7983 */ /* 0x000f280000300800 */
[----:B------:R5:W-:Y:S01]  /*78840*/  @P4 STG.E.U16 desc[UR20][R68.64], R72 ;  /* 0x0000004844004986 */ /* 0x000be2000c101514 */
[----:B0-----:R-:W-:Y:S01]  /*78850*/  ISETP.LT.AND P3, PT, R78, UR8, !P1 ;  /* 0x000000084e007c0c */ /* 0x001fe2000cf61270 */
[----:B------:R-:W-:-:S02]  /*78860*/  VIADD R73, R3, UR7 ;  /* 0x0000000703497c36 */ /* 0x000fc40008000000 */
[----:B------:R-:W4:Y:S01]  /*78870*/  LDL.LU R78, [R1+0x25b0] ;  /* 0x0025b000014e7983 */ /* 0x000f220000300800 */
[----:B------:R-:W-:Y:S01]  /*78880*/  LEA R70, P5, R3, R2, 0x1 ;  /* 0x0000000203467211 */ /* 0x000fe200078a08ff */
[----:B------:R-:W3:Y:S01]  /*78890*/  LDCU UR8, c[0x0][0x39c] ;  /* 0x00007380ff0877ac */ /* 0x000ee20008000800 */
[----:B-1----:R-:W-:Y:S02]  /*788a0*/  ISETP.LT.AND P4, PT, R77, UR4, !P1 ;  /* 0x000000044d007c0c */ /* 0x002fe4000cf81270 */
[----:B------:R-:W4:Y:S01]  /*788b0*/  LDL.LU R77, [R1+0x25b4] ;  /* 0x0025b400014d7983 */ /* 0x000f220000300800 */
[----:B------:R-:W-:Y:S01]  /*788c0*/  LEA.HI.X.SX32 R71, R3, R0, 0x1, P5 ;  /* 0x0000000003477211 */ /* 0x000fe200028f0eff */
[----:B------:R-:W0:Y:S01]  /*788d0*/  LDCU UR4, c[0x0][0x39c] ;  /* 0x00007380ff0477ac */ /* 0x000e220008000800 */
[----:B-----5:R-:W-:-:S03]  /*788e0*/  LEA R68, P5, R73, R2, 0x1 ;  /* 0x0000000249447211 */ /* 0x020fc600078a08ff */
[----:B------:R1:W-:Y:S01]  /*788f0*/  @P0 STG.E.U16 desc[UR20][R70.64], R125 ;  /* 0x0000007d46000986 */ /* 0x0003e2000c101514 */
[C---:B------:R-:W-:Y:S01]  /*78900*/  LEA.HI.X.SX32 R69, R73.reuse, R0, 0x1, P5 ;  /* 0x0000000049457211 */ /* 0x040fe200028f0eff */
[----:B------:R-:W-:-:S04]  /*78910*/  VIADD R73, R73, UR7 ;  /* 0x0000000749497c36 */ /* 0x000fc80008000000 */
[----:B------:R-:W-:Y:S01]  /*78920*/  VIADD R3, R73, UR7 ;  /* 0x0000000749037c36 */ /* 0x000fe20008000000 */
[----:B-1----:R-:W-:-:S05]  /*78930*/  PRMT R71, R125, 0x7632, R71 ;  /* 0x000076327d477816 */ /* 0x002fca0000000047 */
[----:B------:R1:W-:Y:S02]  /*78940*/  @P2 STG.E.U16 desc[UR20][R68.64], R71 ;  /* 0x0000004744002986 */ /* 0x0003e4000c101514 */
[----:B-1----:R-:W-:-:S04]  /*78950*/  LEA R68, P5, R73, R2, 0x1 ;  /* 0x0000000249447211 */ /* 0x002fc800078a08ff */
[----:B------:R-:W-:Y:S01]  /*78960*/  LEA.HI.X.SX32 R69, R73, R0, 0x1, P5 ;  /* 0x0000000049457211 */ /* 0x000fe200028f0eff */
[C---:B------:R-:W-:Y:S01]  /*78970*/  VIADD R73, R3.reuse, UR7 ;  /* 0x0000000703497c36 */ /* 0x040fe20008000000 */
[----:B------:R-:W-:-:S03]  /*78980*/  LEA R70, P5, R3, R2, 0x1 ;  /* 0x0000000203467211 */ /* 0x000fc600078a08ff */
[----:B------:R1:W-:Y:S01]  /*78990*/  @P3 STG.E.U16 desc[UR20][R68.64], R126 ;  /* 0x0000007e44003986 */ /* 0x0003e2000c101514 */
[----:B------:R-:W-:Y:S02]  /*789a0*/  LEA.HI.X.SX32 R71, R3, R0, 0x1, P5 ;  /* 0x0000000003477211 */ /* 0x000fe400028f0eff */
[----:B------:R-:W-:Y:S02]  /*789b0*/  PRMT R72, R126, 0x7632, R72 ;  /* 0x000076327e487816 */ /* 0x000fe40000000048 */
[----:B-1----:R-:W-:-:S04]  /*789c0*/  LEA R68, P5, R73, R2, 0x1 ;  /* 0x0000000249447211 */ /* 0x002fc800078a08ff */
[C---:B------:R-:W-:Y:S01]  /*789d0*/  LEA.HI.X.SX32 R69, R73.reuse, R0, 0x1, P5 ;  /* 0x0000000049457211 */ /* 0x040fe200028f0eff */
[----:B------:R-:W-:Y:S01]  /*789e0*/  VIADD R73, R73, UR7 ;  /* 0x0000000749497c36 */ /* 0x000fe20008000000 */
[----:B------:R1:W-:Y:S02]  /*789f0*/  @P4 STG.E.U16 desc[UR20][R70.64], R72 ;  /* 0x0000004846004986 */ /* 0x0003e4000c101514 */
[----:B-1----:R-:W-:Y:S02]  /*78a00*/  PRMT R72, R127, 0x7632, R72 ;  /* 0x000076327f487816 */ /* 0x002fe40000000048 */
[----:B--2---:R-:W-:Y:S01]  /*78a10*/  ISETP.LT.AND P0, PT, R76, UR6, !P1 ;  /* 0x000000064c007c0c */ /* 0x004fe2000cf01270 */
[----:B------:R-:W4:Y:S01]  /*78a20*/  LDCU UR6, c[0x0][0x39c] ;  /* 0x00007380ff0677ac */ /* 0x000f220008000800 */
[----:B------:R-:W2:Y:S01]  /*78a30*/  LDL.LU R76, [R1+0x25b8] ;  /* 0x0025b800014c7983 */ /* 0x000ea20000300800 */
[----:B---3--:R-:W-:Y:S01]  /*78a40*/  ISETP.LT.AND P2, PT, R75, UR8, !P1 ;  /* 0x000000084b007c0c */ /* 0x008fe2000cf41270 */
[----:B------:R-:W1:Y:S02]  /*78a50*/  LDCU UR8, c[0x0][0x39c] ;  /* 0x00007380ff0877ac */ /* 0x000e640008000800 */
[----:B------:R-:W3:Y:S07]  /*78a60*/  LDL.LU R75, [R1+0x25c0] ;  /* 0x0025c000014b7983 */ /* 0x000eee0000300800 */
[----:B------:R5:W-:Y:S02]  /*78a70*/  @P0 STG.E.U16 desc[UR20][R68.64], R127 ;  /* 0x0000007f44000986 */ /* 0x000be4000c101514 */
[----:B-----5:R-:W-:-:S04]  /*78a80*/  LEA R68, P5, R73, R2, 0x1 ;  /* 0x0000000249447211 */ /* 0x020fc800078a08ff */
[----:B------:R-:W-:-:S05]  /*78a90*/  LEA.HI.X.SX32 R69, R73, R0, 0x1, P5 ;  /* 0x0000000049457211 */ /* 0x000fca00028f0eff */
[----:B------:R5:W-:Y:S01]  /*78aa0*/  @P2 STG.E.U16 desc[UR20][R68.64], R72 ;  /* 0x0000004844002986 */ /* 0x000be2000c101514 */
[----:B----4-:R-:W-:Y:S02]  /*78ab0*/  ISETP.LT.AND P4, PT, R78, UR6, !P1 ;  /* 0x000000064e007c0c */ /* 0x010fe4000cf81270 */
[----:B0-----:R-:W-:Y:S01]  /*78ac0*/  ISETP.LT.AND P3, PT, R79, UR4, !P1 ;  /* 0x000000044f007c0c */ /* 0x001fe2000cf61270 */
[----:B------:R-:W4:Y:S01]  /*78ad0*/  LDL.LU R78, [R1+0x25cc] ;  /* 0x0025cc00014e7983 */ /* 0x000f220000300800 */
[----:B------:R-:W2:Y:S01]  /*78ae0*/  LDCU UR4, c[0x0][0x39c] ;  /* 0x00007380ff0477ac */ /* 0x000ea20008000800 */
[----:B-1----:R-:W-:Y:S02]  /*78af0*/  ISETP.LT.AND P0, PT, R77, UR8, !P1 ;  /* 0x000000084d007c0c */ /* 0x002fe4000cf01270 */
[----:B------:R-:W4:Y:S01]  /*78b00*/  LDL.LU R77, [R1+0x2588] ;  /* 0x00258800014d7983 */ /* 0x000f220000300800 */
[----:B------:R-:W-:Y:S01]  /*78b10*/  VIADD R3, R73, UR7 ;  /* 0x0000000749037c36 */ /* 0x000fe20008000000 */
[----:B------:R-:W3:Y:S02]  /*78b20*/  LDCU UR6, c[0x0][0x39c] ;  /* 0x00007380ff0677ac */ /* 0x000ee40008000800 */
[----:B-----5:R-:W5:Y:S01]  /*78b30*/  LDL.LU R72, [R1+0x2598] ;  /* 0x0025980001487983 */ /* 0x020f620000300800 */
[C---:B------:R-:W-:Y:S01]  /*78b40*/  VIADD R73, R3.reuse, UR7 ;  /* 0x0000000703497c36 */ /* 0x040fe20008000000 */
[C---:B------:R-:W-:Y:S01]  /*78b50*/  LEA R70, P5, R3.reuse, R2, 0x1 ;  /* 0x0000000203467211 */ /* 0x040fe200078a08ff */
[----:B------:R-:W4:Y:S03]  /*78b60*/  LDCU UR8, c[0x0][0x39c] ;  /* 0x00007380ff0877ac */ /* 0x000f260008000800 */
[----:B------:R-:W-:Y:S01]  /*78b70*/  LEA.HI.X.SX32 R71, R3, R0, 0x1, P5 ;  /* 0x0000000003477211 */ /* 0x000fe200028f0eff */
[C---:B------:R-:W-:Y:S01]  /*78b80*/  VIADD R3, R73.reuse, UR7 ;  /* 0x0000000749037c36 */ /* 0x040fe20008000000 */
[----:B------:R-:W-:-:S03]  /*78b90*/  LEA R68, P5, R73, R2, 0x1 ;  /* 0x0000000249447211 */ /* 0x000fc600078a08ff */
[----:B------:R0:W-:Y:S01]  /*78ba0*/  @P3 STG.E.U16 desc[UR20][R70.64], R128 ;  /* 0x0000008046003986 */ /* 0x0001e2000c101514 */
[----:B------:R-:W-:Y:S01]  /*78bb0*/  LEA.HI.X.SX32 R69, R73, R0, 0x1, P5 ;  /* 0x0000000049457211 */ /* 0x000fe200028f0eff */
[----:B------:R-:W-:Y:S01]  /*78bc0*/  VIADD R73, R3, UR7 ;  /* 0x0000000703497c36 */ /* 0x000fe20008000000 */
[----:B------:R-:W-:Y:S02]  /*78bd0*/  PRMT R74, R128, 0x7632, R74 ;  /* 0x00007632804a7816 */ /* 0x000fe4000000004a */
[----:B0-----:R-:W-:Y:S02]  /*78be0*/  F2FP.F16.F32.PACK_AB R71, R5, R4 ;  /* 0x000000040547723e */ /* 0x001fe400000000ff */
[C---:B------:R-:W-:Y:S01]  /*78bf0*/  LEA R4, P5, R3.reuse, R2, 0x1 ;  /* 0x0000000203047211 */ /* 0x040fe200078a08ff */
[----:B------:R0:W-:Y:S03]  /*78c00*/  @P4 STG.E.U16 desc[UR20][R68.64], R74 ;  /* 0x0000004a44004986 */ /* 0x0001e6000c101514 */
[----:B------:R-:W-:-:S05]  /*78c10*/  LEA.HI.X.SX32 R5, R3, R0, 0x1, P5 ;  /* 0x0000000003057211 */ /* 0x000fca00028f0eff */
[----:B------:R1:W-:Y:S01]  /*78c20*/  @P0 STG.E.U16 desc[UR20][R4.64], R71 ;  /* 0x0000004704000986 */ /* 0x0003e2000c101514 */
[----:B0-----:R-:W-:-:S04]  /*78c30*/  LEA R68, P5, R73, R2, 0x1 ;  /* 0x0000000249447211 */ /* 0x001fc800078a08ff */
[C---:B------:R-:W-:Y:S01]  /*78c40*/  LEA.HI.X.SX32 R69, R73.reuse, R0, 0x1, P5 ;  /* 0x0000000049457211 */ /* 0x040fe200028f0eff */
[----:B------:R-:W-:Y:S01]  /*78c50*/  VIADD R73, R73, UR7 ;  /* 0x0000000749497c36 */ /* 0x000fe20008000000 */
[----:B-1----:R-:W-:Y:S02]  /*78c60*/  PRMT R5, R71, 0x7632, R5 ;  /* 0x0000763247057816 */ /* 0x002fe40000000005 */
[----:B------:R-:W-:Y:S02]  /*78c70*/  F2FP.F16.F32.PACK_AB R7, R7, R6 ;  /* 0x000000060707723e */ /* 0x000fe400000000ff */
[----:B--2---:R-:W-:Y:S01]  /*78c80*/  ISETP.LT.AND P2, PT, R76, UR4, !P1 ;  /* 0x000000044c007c0c */ /* 0x004fe2000cf41270 */
[----:B------:R-:W0:Y:S01]  /*78c90*/  LDCU UR4, c[0x0][0x39c] ;  /* 0x00007380ff0477ac */ /* 0x000e220008000800 */
[----:B------:R-:W2:Y:S01]  /*78ca0*/  LDL.LU R76, [R1+0x258c] ;  /* 0x00258c00014c7983 */ /* 0x000ea20000300800 */
[----:B---3--:R-:W-:Y:S01]  /*78cb0*/  ISETP.LT.AND P3, PT, R75, UR6, !P1 ;  /* 0x000000064b007c0c */ /* 0x008fe2000cf61270 */
[----:B------:R-:W5:Y:S02]  /*78cc0*/  LDCU UR6, c[0x0][0x39c] ;  /* 0x00007380ff0677ac */ /* 0x000f640008000800 */
[----:B------:R-:W3:Y:S04]  /*78cd0*/  LDL.LU R75, [R1+0x25ac] ;  /* 0x0025ac00014b7983 */ /* 0x000ee80000300800 */
[----:B------:R-:W3:Y:S04]  /*78ce0*/  LDL.LU R74, [R1+0x25a0] ;  /* 0x0025a000014a7983 */ /* 0x000ee80000300800 */
[----:B------:R1:W-:Y:S01]  /*78cf0*/  @P2 STG.E.U16 desc[UR20][R68.64], R5 ;  /* 0x0000000544002986 */ /* 0x0003e2000c101514 */
[----:B------:R-:W-:-:S04]  /*78d00*/  LEA R4, P2, R73, R2, 0x1 ;  /* 0x0000000249047211 */ /* 0x000fc800078408ff */
[----:B-1----:R-:W-:Y:S02]  /*78d10*/  LEA.HI.X.SX32 R5, R73, R0, 0x1, P2 ;  /* 0x0000000049057211 */ /* 0x002fe400010f0eff */
[----:B------:R-:W-:-:S05]  /*78d20*/  PRMT R69, R7, 0x7610, R69 ;  /* 0x0000761007457816 */ /* 0x000fca0000000045 */
[----:B------:R1:W-:Y:S01]  /*78d30*/  @P3 STG.E.U16 desc[UR20][R4.64], R69 ;  /* 0x0000004504003986 */ /* 0x0003e2000c101514 */
[----:B-----5:R-:W-:Y:S01]  /*78d40*/  ISETP.LT.AND P2, PT, R72, UR6, !P1 ;  /* 0x0000000648007c0c */ /* 0x020fe2000cf41270 */
[----:B------:R-:W-:Y:S02]  /*78d50*/  VIADD R3, R73, UR7 ;  /* 0x0000000749037c36 */ /* 0x000fe40008000000 */
[----:B------:R-:W5:Y:S01]  /*78d60*/  LDL.LU R72, [R1+0x256c] ;  /* 0x00256c0001487983 */ /* 0x000f620000300800 */
[----:B----4-:R-:W-:Y:S01]  /*78d70*/  ISETP.LT.AND P4, PT, R78, UR8, !P1 ;  /* 0x000000084e007c0c */ /* 0x010fe2000cf81270 */
[----:B------:R-:W3:Y:S02]  /*78d80*/  LDCU UR8, c[0x0][0x39c] ;  /* 0x00007380ff0877ac */ /* 0x000ee40008000800 */
[----:B------:R-:W4:Y:S01]  /*78d90*/  LDL.LU R71, [R1+0x2580] ;  /* 0x0025800001477983 */ /* 0x000f220000300800 */
[----:B0-----:R-:W-:Y:S01]  /*78da0*/  ISETP.LT.AND P0, PT, R77, UR4, !P1 ;  /* 0x000000044d007c0c */ /* 0x001fe2000cf01270 */
[----:B------:R-:W2:Y:S02]  /*78db0*/  LDCU UR4, c[0x0][0x39c] ;  /* 0x00007380ff0477ac */ /* 0x000ea40008000800 */
[----:B-1----:R-:W4:Y:S01]  /*78dc0*/  LDL.LU R69, [R1+0x2584] ;  /* 0x0025840001457983 */ /* 0x002f220000300800 */
[----:B------:R-:W-:Y:S01]  /*78dd0*/  PRMT R70, R7, 0x7632, R70 ;  /* 0x0000763207467816 */ /* 0x000fe20000000046 */
[----:B------:R-:W4:Y:S02]  /*78de0*/  LDCU UR6, c[0x0][0x39c] ;  /* 0x00007380ff0677ac */ /* 0x000f240008000800 */
[----:B------:R-:W4:Y:S01]  /*78df0*/  LDL.LU R68, [R1+0x257c] ;  /* 0x00257c0001447983 */ /* 0x000f220000300800 */
[----:B------:R-:W-:-:S04]  /*78e00*/  LEA R6, P5, R3, R2, 0x1 ;  /* 0x0000000203067211 */ /* 0x000fc800078a08ff */
[C---:B------:R-:W-:Y:S01]  /*78e10*/  LEA.HI.X.SX32 R7, R3.reuse, R0, 0x1, P5 ;  /* 0x0000000003077211 */ /* 0x040fe200028f0eff */
[----:B------:R-:W-:-:S04]  /*78e20*/  VIADD R3, R3, UR7 ;  /* 0x0000000703037c36 */ /* 0x000fc80008000000 */
[----:B------:R0:W-:Y:S01]  /*78e30*/  @P4 STG.E.U16 desc[UR20][R6.64], R70 ;  /* 0x0000004606004986 */ /* 0x0001e2000c101514 */
[----:B------:R-:W-:Y:S02]  /*78e40*/  LEA R4, P4, R3, R2, 0x1 ;  /* 0x0000000203047211 */ /* 0x000fe400078808ff */
[----:B------:R-:W-:Y:S02]  /*78e50*/  F2FP.F16.F32.PACK_AB R8, R9, R8 ;  /* 0x000000080908723e */ /* 0x000fe400000000ff */
[C---:B------:R-:W-:Y:S01]  /*78e60*/  LEA.HI.X.SX32 R5, R3.reuse, R0, 0x1, P4 ;  /* 0x0000000003057211 */ /* 0x040fe200020f0eff */
[----:B------:R-:W-:-:S04]  /*78e70*/  VIADD R3, R3, UR7 ;  /* 0x0000000703037c36 */ /* 0x000fc80008000000 */
[----:B------:R1:W-:Y:S01]  /*78e80*/  @P0 STG.E.U16 desc[UR20][R4.64], R8 ;  /* 0x0000000804000986 */ /* 0x0003e2000c101514 */
[----:B0-----:R-:W-:Y:S01]  /*78e90*/  VIADD R7, R3, UR7 ;  /* 0x0000000703077c36 */ /* 0x001fe20008000000 */
[----:B------:R-:W-:Y:S02]  /*78ea0*/  F2FP.F16.F32.PACK_AB R10, R11, R10 ;  /* 0x0000000a0b0a723e */ /* 0x000fe400000000ff */
[----:B------:R-:W4:Y:S01]  /*78eb0*/  LDL.LU R70, [R1+0x2564] ;  /* 0x0025640001467983 */ /* 0x000f220000300800 */
[----:B------:R-:W-:Y:S02]  /*78ec0*/  PRMT R11, R8, 0x7632, R11 ;  /* 0x00007632080b7816 */ /* 0x000fe4000000000b */
[----:B-1----:R-:W-:-:S04]  /*78ed0*/  LEA R4, P0, R3, R2, 0x1 ;  /* 0x0000000203047211 */ /* 0x002fc800078008ff */
[----:B------:R-:W-:Y:S01]  /*78ee0*/  LEA.HI.X.SX32 R5, R3, R0, 0x1, P0 ;  /* 0x0000000003057211 */ /* 0x000fe200000f0eff */
[C---:B------:R-:W-:Y:S01]  /*78ef0*/  VIADD R3, R7.reuse, UR7 ;  /* 0x0000000707037c36 */ /* 0x040fe20008000000 */
[----:B------:R-:W-:-:S03]  /*78f00*/  LEA R6, P0, R7, R2, 0x1 ;  /* 0x0000000207067211 */ /* 0x000fc600078008ff */
[----:B------:R0:W-:Y:S01]  /*78f10*/  @P2 STG.E.U16 desc[UR20][R4.64], R11 ;  /* 0x0000000b04002986 */ /* 0x0001e2000c101514 */
[----:B------:R-:W-:Y:S01]  /*78f20*/  LEA.HI.X.SX32 R7, R7, R0, 0x1, P0 ;  /* 0x0000000007077211 */ /* 0x000fe200000f0eff */
[C---:B------:R-:W-:Y:S01]  /*78f30*/  VIADD R9, R3.reuse, UR7 ;  /* 0x0000000703097c36 */ /* 0x040fe20008000000 */
[----:B0-----:R-:W-:-:S04]  /*78f40*/  LEA R4, P2, R3, R2, 0x1 ;  /* 0x0000000203047211 */ /* 0x001fc800078408ff */
[----:B------:R-:W-:Y:S02]  /*78f50*/  LEA.HI.X.SX32 R5, R3, R0, 0x1, P2 ;  /* 0x0000000003057211 */ /* 0x000fe400010f0eff */
[----:B------:R-:W-:Y:S02]  /*78f60*/  F2FP.F16.F32.PACK_AB R12, R13, R12 ;  /* 0x0000000c0d0c723e */ /* 0x000fe400000000ff */
[----:B------:R-:W-:Y:S02]  /*78f70*/  F2FP.F16.F32.PACK_AB R14, R15, R14 ;  /* 0x0000000e0f0e723e */ /* 0x000fe400000000ff */
[----:B--2---:R-:W-:Y:S01]  /*78f80*/  ISETP.LT.AND P3, PT, R76, UR4, !P1 ;  /* 0x000000044c007c0c */ /* 0x004fe2000cf61270 */
[----:B------:R-:W5:Y:S01]  /*78f90*/  LDCU UR4, c[0x0][0x39c] ;  /* 0x00007380ff0477ac */ /* 0x000f620008000800 */
[----:B---3--:R-:W-:Y:S01]  /*78fa0*/  ISETP.LT.AND P5, PT, R75, UR8, !P1 ;  /* 0x000000084b007c0c */ /* 0x008fe2000cfa1270 */
[----:B------:R-:W0:Y:S01]  /*78fb0*/  LDCU UR8, c[0x0][0x39c] ;  /* 0x00007380ff0877ac */ /* 0x000e220008000800 */
[----:B------:R-:W-:-:S09]  /*78fc0*/  ISETP.LT.AND P4, PT, R74, UR9, !P1 ;  /* 0x000000094a007c0c */ /* 0x000fd2000cf81270 */
[----:B------:R1:W-:Y:S01]  /*78fd0*/  @P3 STG.E.U16 desc[UR20][R6.64], R10 ;  /* 0x0000000a06003986 */ /* 0x0003e2000c101514 */
[----:B------:R-:W2:Y:S01]  /*78fe0*/  LDCU UR9, c[0x0][0x39c] ;  /* 0x00007380ff0977ac */ /* 0x000ea20008000800 */
[----:B-1----:R-:W-:Y:S02]  /*78ff0*/  PRMT R7, R10, 0x7632, R7 ;  /* 0x000076320a077816 */ /* 0x002fe40000000007 */
[----:B------:R-:W3:Y:S01]  /*79000*/  LDL.LU R10, [R1+0x2558] ;  /* 0x00255800010a7983 */ /* 0x000ee20000300800 */
[----:B------:R-:W-:-:S03]  /*79010*/  LEA R6, P3, R9, R2, 0x1 ;  /* 0x0000000209067211 */ /* 0x000fc600078608ff */
[----:B------:R1:W-:Y:S02]  /*79020*/  @P5 STG.E.U16 desc[UR20][R4.64], R7 ;  /* 0x0000000704005986 */ /* 0x0003e4000c101514 */
[C---:B-1----:R-:W-:Y:S01]  /*79030*/  LEA.HI.X.SX32 R7, R9.reuse, R0, 0x1, P3 ;  /* 0x0000000009077211 */ /* 0x042fe200018f0eff */
[----:B------:R-:W-:-:S04]  /*79040*/  VIADD R9, R9, UR7 ;  /* 0x0000000709097c36 */ /* 0x000fc80008000000 */
[----:B------:R1:W-:Y:S01]  /*79050*/  @P4 STG.E.U16 desc[UR20][R6.64], R12 ;  /* 0x0000000c06004986 */ /* 0x0003e2000c101514 */
[C---:B------:R-:W-:Y:S01]  /*79060*/  LEA R8, P4, R9.reuse, R2, 0x1 ;  /* 0x0000000209087211 */ /* 0x040fe200078808ff */
[----:B------:R-:W-:-:S03]  /*79070*/  VIADD R3, R9, UR7 ;  /* 0x0000000709037c36 */ /* 0x000fc60008000000 */
[----:B------:R-:W-:Y:S02]  /*79080*/  LEA.HI.X.SX32 R9, R9, R0, 0x1, P4 ;  /* 0x0000000009097211 */ /* 0x000fe400020f0eff */
[----:B-----5:R-:W-:Y:S01]  /*79090*/  ISETP.LT.AND P0, PT, R72, UR4, !P1 ;  /* 0x0000000448007c0c */ /* 0x020fe2000cf01270 */
[----:B------:R-:W5:Y:S01]  /*790a0*/  LDCU UR4, c[0x0][0x39c] ;  /* 0x00007380ff0477ac */ /* 0x000f620008000800 */
[----:B----4-:R-:W-:Y:S01]  /*790b0*/  ISETP.LT.AND P2, PT, R71, UR6, !P1 ;  /* 0x0000000647007c0c */ /* 0x010fe2000cf41270 */
[----:B------:R-:W3:Y:S01]  /*790c0*/  LDCU UR6, c[0x0][0x39c] ;  /* 0x00007380ff0677ac */ /* 0x000ee20008000800 */
[----:B0-----:R-:W-:Y:S02]  /*790d0*/  ISETP.LT.AND P5, PT, R69, UR8, !P1 ;  /* 0x0000000845007c0c */ /* 0x001fe4000cfa1270 */
[----:B-1----:R-:W-:Y:S01]  /*790e0*/  PRMT R7, R12, 0x7632, R7 ;  /* 0x000076320c077816 */ /* 0x002fe20000000007 */
[----:B------:R-:W4:Y:S01]  /*790f0*/  LDL.LU R69, [R1+0x2548] ;  /* 0x0025480001457983 */ /* 0x000f220000300800 */
[----:B------:R-:W-:-:S02]  /*79100*/  LEA R4, P4, R3, R2, 0x1 ;  /* 0x0000000203047211 */ /* 0x000fc400078808ff */
[----:B--2---:R-:W-:-:S03]  /*79110*/  ISETP.LT.AND P3, PT, R68, UR9, !P1 ;  /* 0x0000000944007c0c */ /* 0x004fc6000cf61270 */
[----:B------:R-:W-:Y:S01]  /*79120*/  @P0 STG.E.U16 desc[UR20][R8.64], R7 ;  /* 0x0000000708000986 */ /* 0x000fe2000c101514 */
[C---:B------:R-:W-:Y:S01]  /*79130*/  LEA.HI.X.SX32 R5, R3.reuse, R0, 0x1, P4 ;  /* 0x0000000003057211 */ /* 0x040fe200020f0eff */
[----:B------:R-:W-:Y:S01]  /*79140*/  VIADD R11, R3, UR7 ;  /* 0x00000007030b7c36 */ /* 0x000fe20008000000 */
[----:B------:R-:W4:Y:S01]  /*79150*/  LDCU UR8, c[0x0][0x39c] ;  /* 0x00007380ff0877ac */ /* 0x000f220008000800 */
[----:B------:R-:W2:Y:S01]  /*79160*/  LDL.LU R68, [R1+0x2540] ;  /* 0x0025400001447983 */ /* 0x000ea20000300800 */
[----:B------:R-:W-:Y:S01]  /*79170*/  F2FP.F16.F32.PACK_AB R16, R17, R16 ;  /* 0x000000101110723e */ /* 0x000fe200000000ff */
[----:B------:R-:W0:Y:S02]  /*79180*/  LDCU UR9, c[0x0][0x39c] ;  /* 0x00007380ff0977ac */ /* 0x000e240008000800 */
[----:B------:R1:W-:Y:S04]  /*79190*/  @P2 STG.E.U16 desc[UR20][R4.64], R14 ;  /* 0x0000000e04002986 */ /* 0x0003e8000c101514 */
[----:B------:R-:W2:Y:S01]  /*791a0*/  LDL.LU R15, [R1+0x253c] ;  /* 0x00253c00010f7983 */ /* 0x000ea20000300800 */
[----:B-1----:R-:W-:-:S03]  /*791b0*/  PRMT R5, R14, 0x7632, R5 ;  /* 0x000076320e057816 */ /* 0x002fc60000000005 */
[----:B------:R-:W2:Y:S04]  /*791c0*/  LDL.LU R14, [R1+0x252c] ;  /* 0x00252c00010e7983 */ /* 0x000ea80000300800 */
[----:B------:R-:W2:Y:S04]  /*791d0*/  LDL.LU R13, [R1+0x2520] ;  /* 0x00252000010d7983 */ /* 0x000ea80000300800 */
[----:B------:R-:W0:Y:S01]  /*791e0*/  LDL.LU R12, [R1+0x251c] ;  /* 0x00251c00010c7983 */ /* 0x000e220000300800 */
[C---:B------:R-:W-:Y:S01]  /*791f0*/  LEA R6, P4, R11.reuse, R2, 0x1 ;  /* 0x000000020b067211 */ /* 0x040fe200078808ff */
[----:B------:R-:W-:-:S03]  /*79200*/  VIADD R3, R11, UR7 ;  /* 0x000000070b037c36 */ /* 0x000fc60008000000 */
[----:B------:R-:W-:Y:S01]  /*79210*/  LEA.HI.X.SX32 R7, R11, R0, 0x1, P4 ;  /* 0x000000000b077211 */ /* 0x000fe200020f0eff */
[----:B------:R-:W-:Y:S01]  /*79220*/  VIADD R9, R3, UR7 ;  /* 0x0000000703097c36 */ /* 0x000fe20008000000 */
[----:B-----5:R-:W-:Y:S01]  /*79230*/  ISETP.LT.AND P0, PT, R70, UR4, !P1 ;  /* 0x0000000446007c0c */ /* 0x020fe2000cf01270 */
[----:B------:R-:W2:Y:S02]  /*79240*/  LDCU UR4, c[0x0][0x39c] ;  /* 0x00007380ff0477ac */ /* 0x000ea40008000800 */
[----:B------:R1:W-:Y:S01]  /*79250*/  @P5 STG.E.U16 desc[UR20][R6.64], R5 ;  /* 0x0000000506005986 */ /* 0x0003e2000c101514 */
[----:B------:R-:W-:-:S04]  /*79260*/  LEA R4, P5, R9, R2, 0x1 ;  /* 0x0000000209047211 */ /* 0x000fc800078a08ff */
[C---:B-1----:R-:W-:Y:S01]  /*79270*/  LEA.HI.X.SX32 R5, R9.reuse, R0, 0x1, P5 ;  /* 0x0000000009057211 */ /* 0x042fe200028f0eff */
[----:B------:R-:W-:Y:S01]  /*79280*/  VIADD R9, R9, UR7 ;  /* 0x0000000709097c36 */ /* 0x000fe20008000000 */
[----:B------:R-:W-:Y:S02]  /*79290*/  PRMT R7, R16, 0x7632, R7 ;  /* 0x0000763210077816 */ /* 0x000fe40000000007 */
[----:B------:R-:W-:Y:S02]  /*792a0*/  F2FP.F16.F32.PACK_AB R18, R19, R18 ;  /* 0x000000121312723e */ /* 0x000fe400000000ff */
[----:B---3--:R-:W-:Y:S01]  /*792b0*/  ISETP.LT.AND P2, PT, R10, UR6, !P1 ;  /* 0x000000060a007c0c */ /* 0x008fe2000cf41270 */
[----:B------:R-:W1:Y:S01]  /*792c0*/  LDCU UR6, c[0x0][0x39c] ;  /* 0x00007380ff0677ac */ /* 0x000e620008000800 */
[----:B------:R-:W-:-:S04]  /*792d0*/  LEA R10, P4, R3, R2, 0x1 ;  /* 0x00000002030a7211 */ /* 0x000fc800078808ff */
[----:B------:R-:W-:Y:S01]  /*792e0*/  LEA.HI.X.SX32 R11, R3, R0, 0x1, P4 ;  /* 0x00000000030b7211 */ /* 0x000fe200020f0eff */
[----:B------:R-:W-:-:S04]  /*792f0*/  VIADD R3, R9, UR7 ;  /* 0x0000000709037c36 */ /* 0x000fc80008000000 */
[----:B------:R3:W-:Y:S01]  /*79300*/  @P3 STG.E.U16 desc[UR20][R10.64], R16 ;  /* 0x000000100a003986 */ /* 0x0007e2000c101514 */
[----:B------:R-:W-:-:S03]  /*79310*/  LEA R8, P5, R3, R2, 0x1 ;  /* 0x0000000203087211 */ /* 0x000fc600078a08ff */
[----:B------:R5:W-:Y:S01]  /*79320*/  @P0 STG.E.U16 desc[UR20][R4.64], R7 ;  /* 0x0000000704000986 */ /* 0x000be2000c101514 */
[----:B------:R-:W-:-:S03]  /*79330*/  LEA R6, P0, R9, R2, 0x1 ;  /* 0x0000000209067211 */ /* 0x000fc600078008ff */
[----:B---3--:R-:W3:Y:S01]  /*79340*/  LDL.LU R11, [R1+0x2518] ;  /* 0x00251800010b7983 */ /* 0x008ee20000300800 */
[----:B-----5:R-:W-:-:S03]  /*79350*/  LEA.HI.X.SX32 R7, R9, R0, 0x1, P0 ;  /* 0x0000000009077211 */ /* 0x020fc600000f0eff */
[----:B------:R-:W5:Y:S01]  /*79360*/  LDL.LU R10, [R1+0x2508] ;  /* 0x00250800010a7983 */ /* 0x000f620000300800 */
[C---:B------:R-:W-:Y:S01]  /*79370*/  LEA.HI.X.SX32 R9, R3.reuse, R0, 0x1, P5 ;  /* 0x0000000003097211 */ /* 0x040fe200028f0eff */
[----:B------:R-:W-:Y:S01]  /*79380*/  VIADD R3, R3, UR7 ;  /* 0x0000000703037c36 */ /* 0x000fe20008000000 */
[----:B------:R-:W-:Y:S02]  /*79390*/  PRMT R5, R18, 0x7632, R5 ;  /* 0x0000763212057816 */ /* 0x000fe40000000005 */
[----:B----4-:R-:W-:Y:S01]  /*793a0*/  ISETP.LT.AND P4, PT, R69, UR8, !P1 ;  /* 0x0000000845007c0c */ /* 0x010fe2000cf81270 */
[----:B------:R-:W-:Y:S01]  /*793b0*/  @P2 STG.E.U16 desc[UR20][R6.64], R18 ;  /* 0x0000001206002986 */ /* 0x000fe2000c101514 */
[C---:B------:R-:W-:Y:S01]  /*793c0*/  LEA R4, P5, R3.reuse, R2, 0x1 ;  /* 0x0000000203047211 */ /* 0x040fe200078a08ff */
[----:B------:R-:W4:Y:S02]  /*793d0*/  LDCU UR8, c[0x0][0x39c] ;  /* 0x00007380ff0877ac */ /* 0x000f240008000800 */
[----:B------:R-:W5:Y:S08]  /*793e0*/  LDL.LU R16, [R1+0x24ec] ;  /* 0x0024ec0001107983 */ /* 0x000f700000300800 */
[----:B------:R1:W-:Y:S02]  /*793f0*/  @P4 STG.E.U16 desc[UR20][R8.64], R5 ;  /* 0x0000000508004986 */ /* 0x0003e4000c101514 */
[----:B-1----:R-:W-:-:S02]  /*79400*/  LEA.HI.X.SX32 R5, R3, R0, 0x1, P5 ;  /* 0x0000000003057211 */ /* 0x002fc400028f0eff */
[----:B0-----:R-:W-:Y:S02]  /*79410*/  ISETP.LT.AND P5, PT, R12, UR9, !P1 ;  /* 0x000000090c007c0c */ /* 0x001fe4000cfa1270 */
[----:B--2---:R-:W-:Y:S01]  /*79420*/  ISETP.LT.AND P3, PT, R68, UR4, !P1 ;  /* 0x0000000444007c0c */ /* 0x004fe2000cf61270 */
[----:B------:R-:W2:Y:S01]  /*79430*/  LDL.LU R12, [R1+0x24e4] ;  /* 0x0024e400010c7983 */ /* 0x000ea20000300800 */
[----:B------:R-:W0:Y:S01]  /*79440*/  LDCU UR4, c[0x0][0x39c] ;  /* 0x00007380ff0477ac */ /* 0x000e220008000800 */
[----:B------:R-:W-:Y:S01]  /*79450*/  F2FP.F16.F32.PACK_AB R20, R21, R20 ;  /* 0x000000141514723e */ /* 0x000fe200000000ff */
[----:B------:R-:W-:Y:S01]  /*79460*/  VIADD R3, R3, UR7 ;  /* 0x0000000703037c36 */ /* 0x000fe20008000000 */
[----:B------:R-:W-:Y:S01]  /*79470*/  ISETP.LT.AND P0, PT, R15, UR6, !P1 ;  /* 0x000000060f007c0c */ /* 0x000fe2000cf01270 */
[----:B------:R-:W5:Y:S01]  /*79480*/  LDCU UR6, c[0x0][0x39c] ;  /* 0x00007380ff0677ac */ /* 0x000f620008000800 */
[----:B------:R-:W-:Y:S01]  /*79490*/  F2FP.F16.F32.PACK_AB R22, R23, R22 ;  /* 0x000000161716723e */ /* 0x000fe200000000ff */
[----:B------:R-:W-:Y:S01]  /*794a0*/  VIADD R9, R3, UR7 ;  /* 0x0000000703097c36 */ /* 0x000fe20008000000 */
[----:B----4-:R-:W-:Y:S01]  /*794b0*/  ISETP.LT.AND P4, PT, R13, UR8, !P1 ;  /* 0x000000080d007c0c */ /* 0x010fe2000cf81270 */
[----:B------:R-:W2:Y:S01]  /*794c0*/  LDCU UR9, c[0x0][0x39c] ;  /* 0x00007380ff0977ac */ /* 0x000ea20008000800 */
[----:B------:R-:W4:Y:S01]  /*794d0*/  LDL.LU R15, [R1+0x24e0] ;  /* 0x0024e000010f7983 */ /* 0x000f220000300800 */
[----:B------:R-:W1:Y:S03]  /*794e0*/  LDCU UR8, c[0x0][0x39c] ;  /* 0x00007380ff0877ac */ /* 0x000e660008000800 */
[----:B------:R1:W-:Y:S01]  /*794f0*/  @P3 STG.E.U16 desc[UR20][R4.64], R20 ;  /* 0x0000001404003986 */ /* 0x0003e2000c101514 */
[----:B------:R-:W-:-:S02]  /*79500*/  LEA R6, P3, R3, R2, 0x1 ;  /* 0x0000000203067211 */ /* 0x000fc400078608ff */
[----:B0-----:R-:W-:Y:S01]  /*79510*/  ISETP.LT.AND P2, PT, R14, UR4, !P1 ;  /* 0x000000040e007c0c */ /* 0x001fe2000cf41270 */
[----:B------:R-:W3:Y:S01]  /*79520*/  LDCU UR4, c[0x0][0x39c] ;  /* 0x00007380ff0477ac */ /* 0x000ee20008000800 */
[----:B------:R-:W-:Y:S01]  /*79530*/  LEA.HI.X.SX32 R7, R3, R0, 0x1, P3 ;  /* 0x0000000003077211 */ /* 0x000fe200018f0eff */
[C---:B------:R-:W-:Y:S01]  /*79540*/  VIADD R3, R9.reuse, UR7 ;  /* 0x0000000709037c36 */ /* 0x040fe20008000000 */
[C---:B------:R-:W-:Y:S01]  /*79550*/  LEA R8, P3, R9.reuse, R2, 0x1 ;  /* 0x0000000209087211 */ /* 0x040fe200078608ff */
[----:B------:R-:W4:Y:S01]  /*79560*/  LDL.LU R14, [R1+0x24d0] ;  /* 0x0024d000010e7983 */ /* 0x000f220000300800 */
[----:B-1----:R-:W-:Y:S02]  /*79570*/  PRMT R5, R20, 0x7632, R5 ;  /* 0x0000763214057816 */ /* 0x002fe40000000005 */
[----:B------:R-:W-:Y:S01]  /*79580*/  LEA.HI.X.SX32 R9, R9, R0, 0x1, P3 ;  /* 0x0000000009097211 */ /* 0x000fe200018f0eff */
[C---:B------:R-:W-:Y:S01]  /*79590*/  VIADD R13, R3.reuse, UR7 ;  /* 0x00000007030d7c36 */ /* 0x040fe20008000000 */
[C---:B------:R-:W-:Y:S01]  /*795a0*/  LEA R4, P3, R3.reuse, R2, 0x1 ;  /* 0x0000000203047211 */ /* 0x040fe200078608ff */
[----:B------:R0:W-:Y:S04]  /*795b0*/  @P0 STG.E.U16 desc[UR20][R6.64], R5 ;  /* 0x0000000506000986 */ /* 0x0001e8000c101514 */
[----:B------:R1:W-:Y:S01]  /*795c0*/  @P2 STG.E.U16 desc[UR20][R8.64], R22 ;  /* 0x0000001608002986 */ /* 0x0003e2000c101514 */
[----:B0-----:R-:W-:-:S02]  /*795d0*/  LEA.HI.X.SX32 R5, R3, R0, 0x1, P3 ;  /* 0x0000000003057211 */ /* 0x001fc400018f0eff */
[----:B---3--:R-:W-:Y:S01]  /*795e0*/  ISETP.LT.AND P0, PT, R11, UR4, !P1 ;  /* 0x000000040b007c0c */ /* 0x008fe2000cf01270 */
[----:B------:R-:W4:Y:S01]  /*795f0*/  LDCU UR4, c[0x0][0x39c] ;  /* 0x00007380ff0477ac */ /* 0x000f220008000800 */
[----:B-----5:R-:W-:Y:S01]  /*79600*/  ISETP.LT.AND P2, PT, R10, UR6, !P1 ;  /* 0x000000060a007c0c */ /* 0x020fe2000cf41270 */
[----:B------:R-:W0:Y:S01]  /*79610*/  LDCU UR6, c[0x0][0x39c] ;  /* 0x00007380ff0677ac */ /* 0x000e220008000800 */
[----:B------:R-:W-:-:S04]  /*79620*/  LEA R10, P3, R13, R2, 0x1 ;  /* 0x000000020d0a7211 */ /* 0x000fc800078608ff */
[----:B------:R-:W-:Y:S02]  /*79630*/  LEA.HI.X.SX32 R11, R13, R0, 0x1, P3 ;  /* 0x000000000d0b7211 */ /* 0x000fe400018f0eff */
[----:B--2---:R-:W-:Y:S02]  /*79640*/  ISETP.LT.AND P3, PT, R12, UR9, !P1 ;  /* 0x000000090c007c0c */ /* 0x004fe4000cf61270 */
[----:B------:R-:W-:Y:S01]  /*79650*/  PRMT R7, R22, 0x7632, R7 ;  /* 0x0000763216077816 */ /* 0x000fe20000000007 */
[----:B------:R-:W2:Y:S01]  /*79660*/  LDL.LU R12, [R1+0x24b4] ;  /* 0x0024b400010c7983 */ /* 0x000ea20000300800 */
[----:B------:R-:W-:Y:S01]  /*79670*/  F2FP.F16.F32.PACK_AB R24, R25, R24 ;  /* 0x000000181918723e */ /* 0x000fe200000000ff */
[----:B------:R-:W-:Y:S01]  /*79680*/  VIADD R13, R13, UR7 ;  /* 0x000000070d0d7c36 */ /* 0x000fe20008000000 */
[----:B------:R-:W-:Y:S01]  /*79690*/  F2FP.F16.F32.PACK_AB R26, R27, R26 ;  /* 0x0000001a1b1a723e */ /* 0x000fe200000000ff */
[----:B------:R3:W-:Y:S01]  /*796a0*/  @P4 STG.E.U16 desc[UR20][R4.64], R7 ;  /* 0x0000000704004986 */ /* 0x0007e2000c101514 */
[----:B------:R-:W-:Y:S01]  /*796b0*/  F2FP.F16.F32.PACK_AB R28, R29, R28 ;  /* 0x0000001c1d1c723e */ /* 0x000fe200000000ff */
[C---:B------:R-:W-:Y:S01]  /*796c0*/  VIADD R3, R13.reuse, UR7 ;  /* 0x000000070d037c36 */ /* 0x040fe20008000000 */
[----:B------:R-:W5:Y:S01]  /*796d0*/  LDCU UR9, c[0x0][0x39c] ;  /* 0x00007380ff0977ac */ /* 0x000f620008000800 */
[----:B------:R0:W-:Y:S01]  /*796e0*/  @P5 STG.E.U16 desc[UR20][R10.64], R24 ;  /* 0x000000180a005986 */ /* 0x0001e2000c101514 */
[----:B------:R-:W-:-:S02]  /*796f0*/  LEA R6, P5, R13, R2, 0x1 ;  /* 0x000000020d067211 */ /* 0x000fc400078a08ff */
[----:B------:R-:W-:Y:S01]  /*79700*/  ISETP.LT.AND P4, PT, R16, UR8, !P1 ;  /* 0x0000000810007c0c */ /* 0x000fe2000cf81270 */
[----:B------:R-:W2:Y:S01]  /*79710*/  LDCU UR8, c[0x0][0x39c] ;  /* 0x00007380ff0877ac */ /* 0x000ea20008000800 */
[----:B-1----:R-:W-:Y:S01]  /*79720*/  VIADD R9, R3, UR7 ;  /* 0x0000000703097c36 */ /* 0x002fe20008000000 */
[----:B------:R-:W5:Y:S01]  /*79730*/  LDL.LU R16, [R1+0x24ac] ;  /* 0x0024ac0001107983 */ /* 0x000f620000300800 */
[----:B---3--:R-:W-:Y:S02]  /*79740*/  LEA.HI.X.SX32 R7, R13, R0, 0x1, P5 ;  /* 0x000000000d077211 */ /* 0x008fe400028f0eff */
[C---:B------:R-:W-:Y:S02]  /*79750*/  LEA R4, P5, R3.reuse, R2, 0x1 ;  /* 0x0000000203047211 */ /* 0x040fe400078a08ff */
[----:B0-----:R-:W-:Y:S02]  /*79760*/  PRMT R11, R24, 0x7632, R11 ;  /* 0x00007632180b7816 */ /* 0x001fe4000000000b */
[----:B------:R-:W-:-:S02]  /*79770*/  LEA.HI.X.SX32 R5, R3, R0, 0x1, P5 ;  /* 0x0000000003057211 */ /* 0x000fc400028f0eff */
[C---:B------:R-:W-:Y:S01]  /*79780*/  LEA R8, P5, R9.reuse, R2, 0x1 ;  /* 0x0000000209087211 */ /* 0x040fe200078a08ff */
[----:B------:R-:W-:Y:S01]  /*79790*/  @P0 STG.E.U16 desc[UR20][R6.64], R11 ;  /* 0x0000000b06000986 */ /* 0x000fe2000c101514 */
[C---:B------:R-:W-:Y:S02]  /*797a0*/  VIADD R3, R9.reuse, UR7 ;  /* 0x0000000709037c36 */ /* 0x040fe40008000000 */
[----:B------:R-:W-:Y:S01]  /*797b0*/  LEA.HI.X.SX32 R9, R9, R0, 0x1, P5 ;  /* 0x0000000009097211 */ /* 0x000fe200028f0eff */
[----:B------:R0:W-:Y:S01]  /*797c0*/  @P2 STG.E.U16 desc[UR20][R4.64], R26 ;  /* 0x0000001a04002986 */ /* 0x0001e2000c101514 */
[----:B----4-:R-:W-:Y:S01]  /*797d0*/  ISETP.LT.AND P0, PT, R15, UR4, !P1 ;  /* 0x000000040f007c0c */ /* 0x010fe2000cf01270 */
[----:B------:R-:W5:Y:S01]  /*797e0*/  LDCU UR4, c[0x0][0x39c] ;  /* 0x00007380ff0477ac */ /* 0x000f620008000800 */
[----:B------:R-:W-:Y:S01]  /*797f0*/  ISETP.LT.AND P2, PT, R14, UR6, !P1 ;  /* 0x000000060e007c0c */ /* 0x000fe2000cf41270 */
[----:B------:R-:W3:Y:S01]  /*79800*/  LDL.LU R15, [R1+0x2464] ;  /* 0x00246400010f7983 */ /* 0x000ee20000300800 */
[----:B------:R-:W-:Y:S01]  /*79810*/  LEA R10, P5, R3, R2, 0x1 ;  /* 0x00000002030a7211 */ /* 0x000fe200078a08ff */
[----:B------:R-:W3:Y:S02]  /*79820*/  LDCU UR6, c[0x0][0x39c] ;  /* 0x00007380ff0677ac */ /* 0x000ee40008000800 */
[----:B------:R-:W4:Y:S01]  /*79830*/  LDL.LU R14, [R1+0x2460] ;  /* 0x00246000010e7983 */ /* 0x000f220000300800 */
[----:B0-----:R-:W-:-:S03]  /*79840*/  PRMT R5, R26, 0x7632, R5 ;  /* 0x000076321a057816 */ /* 0x001fc60000000005 */
[----:B------:R-:W3:Y:S04]  /*79850*/  LDL.LU R13, [R1+0x245c] ;  /* 0x00245c00010d7983 */ /* 0x000ee80000300800 */
[----:B------:R0:W-:Y:S01]  /*79860*/  @P4 STG.E.U16 desc[UR20][R8.64], R5 ;  /* 0x0000000508004986 */ /* 0x0001e2000c101514 */
[----:B--2---:R-:W-:Y:S01]  /*79870*/  ISETP.LT.AND P4, PT, R12, UR8, !P1 ;  /* 0x000000080c007c0c */ /* 0x004fe2000cf81270 */
[C---:B------:R-:W-:Y:S02]  /*79880*/  VIADD R7, R3.reuse, UR7 ;  /* 0x0000000703077c36 */ /* 0x040fe40008000000 */
[----:B------:R-:W2:Y:S01]  /*79890*/  LDL.LU R12, [R1+0x2458] ;  /* 0x00245800010c7983 */ /* 0x000ea20000300800 */
[----:B------:R-:W-:Y:S01]  /*798a0*/  LEA.HI.X.SX32 R11, R3, R0, 0x1, P5 ;  /* 0x00000000030b7211 */ /* 0x000fe200028f0eff */
[----:B------:R-:W1:Y:S01]  /*798b0*/  LDCU UR8, c[0x0][0x39c] ;  /* 0x00007380ff0877ac */ /* 0x000e620008000800 */
[----:B------:R-:W-:-:S04]  /*798c0*/  LEA R4, P5, R7, R2, 0x1 ;  /* 0x0000000207047211 */ /* 0x000fc800078a08ff */
[C---:B0-----:R-:W-:Y:S01]  /*798d0*/  LEA.HI.X.SX32 R5, R7.reuse, R0, 0x1, P5 ;  /* 0x0000000007057211 */ /* 0x041fe200028f0eff */
[----:B------:R-:W-:Y:S01]  /*798e0*/  VIADD R7, R7, UR7 ;  /* 0x0000000707077c36 */ /* 0x000fe20008000000 */
[----:B------:R-:W-:Y:S01]  /*798f0*/  PRMT R9, R28, 0x7632, R9 ;  /* 0x000076321c097816 */ /* 0x000fe20000000009 */
[----:B------:R0:W-:Y:S02]  /*79900*/  @P3 STG.E.U16 desc[UR20][R10.64], R28 ;  /* 0x0000001c0a003986 */ /* 0x0001e4000c101514 */
[C---:B------:R-:W-:Y:S02]  /*79910*/  VIADD R3, R7.reuse, UR7 ;  /* 0x0000000707037c36 */ /* 0x040fe40008000000 */
[----:B------:R1:W-:Y:S01]  /*79920*/  @P0 STG.E.U16 desc[UR20][R4.64], R9 ;  /* 0x0000000904000986 */ /* 0x0003e2000c101514 */
[----:B------:R-:W-:Y:S02]  /*79930*/  LEA R6, P0, R7, R2, 0x1 ;  /* 0x0000000207067211 */ /* 0x000fe400078008ff */
[----:B------:R-:W-:-:S02]  /*79940*/  F2FP.F16.F32.PACK_AB R30, R31, R30 ;  /* 0x0000001e1f1e723e */ /* 0x000fc400000000ff */
[----:B------:R-:W-:Y:S02]  /*79950*/  LEA R8, P5, R3, R2, 0x1 ;  /* 0x0000000203087211 */ /* 0x000fe400078a08ff */
[-C--:B------:R-:W-:Y:S01]  /*79960*/  LEA.HI.X.SX32 R7, R7, R0.reuse, 0x1, P0 ;  /* 0x0000000007077211 */ /* 0x080fe200000f0eff */
[----:B0-----:R-:W2:Y:S01]  /*79970*/  LDL.LU R11, [R1+0x2454] ;  /* 0x00245400010b7983 */ /* 0x001ea20000300800 */
[----:B-1----:R-:W-:Y:S02]  /*79980*/  PRMT R5, R30, 0x7632, R5 ;  /* 0x000076321e057816 */ /* 0x002fe40000000005 */
[C---:B------:R-:W-:Y:S01]  /*79990*/  LEA.HI.X.SX32 R9, R3.reuse, R0, 0x1, P5 ;  /* 0x0000000003097211 */ /* 0x040fe200028f0eff */
[----:B------:R-:W-:Y:S01]  /*799a0*/  VIADD R3, R3, UR7 ;  /* 0x0000000703037c36 */ /* 0x000fe20008000000 */
[----:B------:R-:W-:Y:S04]  /*799b0*/  @P2 STG.E.U16 desc[UR20][R6.64], R30 ;  /* 0x0000001e06002986 */ /* 0x000fe8000c101514 */
[----:B------:R0:W-:Y:S01]  /*799c0*/  @P4 STG.E.U16 desc[UR20][R8.64], R5 ;  /* 0x0000000508004986 */ /* 0x0001e2000c101514 */
[----:B------:R-:W-:-:S03]  /*799d0*/  LEA R4, P4, R3, R2, 0x1 ;  /* 0x0000000203047211 */ /* 0x000fc600078808ff */
[----:B------:R-:W2:Y:S01]  /*799e0*/  LDL.LU R10, [R1+0x2450] ;  /* 0x00245000010a7983 */ /* 0x000ea20000300800 */
[----:B-----5:R-:W-:Y:S01]  /*799f0*/  ISETP.LT.AND P3, PT, R16, UR4, !P1 ;  /* 0x0000000410007c0c */ /* 0x020fe2000cf61270 */
[----:B------:R-:W4:Y:S02]  /*79a00*/  LDCU UR4, c[0x0][0x39c] ;  /* 0x00007380ff0477ac */ /* 0x000f240008000800 */
[----:B------:R-:W5:Y:S01]  /*79a10*/  LDL.LU R16, [R1+0x244c] ;  /* 0x00244c0001107983 */ /* 0x000f620000300800 */
[----:B0-----:R-:W-:Y:S02]  /*79a20*/  LEA.HI.X.SX32 R5, R3, R0, 0x1, P4 ;  /* 0x0000000003057211 */ /* 0x001fe400020f0eff */
[----:B---3--:R-:W-:Y:S02]  /*79a30*/  ISETP.LT.AND P0, PT, R15, UR6, !P1 ;  /* 0x000000060f007c0c */ /* 0x008fe4000cf01270 */
[----:B----4-:R-:W-:Y:S01]  /*79a40*/  ISETP.LT.AND P2, PT, R14, UR4, !P1 ;  /* 0x000000040e007c0c */ /* 0x010fe2000cf41270 */
[----:B------:R-:W-:Y:S01]  /*79a50*/  VIADD R3, R3, UR7 ;  /* 0x0000000703037c36 */ /* 0x000fe20008000000 */
[----:B------:R-:W-:Y:S01]  /*79a60*/  F2FP.F16.F32.PACK_AB R32, R33, R32 ;  /* 0x000000202120723e */ /* 0x000fe200000000ff */
[----:B------:R-:W0:Y:S01]  /*79a70*/  LDCU UR6, c[0x0][0x39c] ;  /* 0x00007380ff0677ac */ /* 0x000e220008000800 */
[----:B--2---:R-:W-:-:S03]  /*79a80*/  ISETP.LT.AND P4, PT, R12, UR9, !P1 ;  /* 0x000000090c007c0c */ /* 0x004fc6000cf81270 */
[----:B------:R1:W-:Y:S01]  /*79a90*/  @P3 STG.E.U16 desc[UR20][R4.64], R32 ;  /* 0x0000002004003986 */ /* 0x0003e2000c101514 */
[----:B------:R-:W2:Y:S03]  /*79aa0*/  LDCU UR4, c[0x0][0x39c] ;  /* 0x00007380ff0477ac */ /* 0x000ea60008000800 */
[----:B------:R-:W3:Y:S01]  /*79ab0*/  LDL.LU R12, [R1+0x2448] ;  /* 0x00244800010c7983 */ /* 0x000ee20000300800 */
[C---:B------:R-:W-:Y:S01]  /*79ac0*/  VIADD R9, R3.reuse, UR7 ;  /* 0x0000000703097c36 */ /* 0x040fe20008000000 */
[----:B------:R-:W3:Y:S02]  /*79ad0*/  LDCU UR9, c[0x0][0x39c] ;  /* 0x00007380ff0977ac */ /* 0x000ee40008000800 */
[----:B------:R-:W4:Y:S04]  /*79ae0*/  LDL.LU R15, [R1+0x2444] ;  /* 0x00244400010f7983 */ /* 0x000f280000300800 */
[----:B------:R-:W4:Y:S01]  /*79af0*/  LDL.LU R14, [R1+0x2440] ;  /* 0x00244000010e7983 */ /* 0x000f220000300800 */
[----:B------:R-:W-:-:S04]  /*79b00*/  LEA R6, P3, R3, R2, 0x1 ;  /* 0x0000000203067211 */ /* 0x000fc800078608ff */
[----:B------:R-:W-:Y:S01]  /*79b10*/  LEA.HI.X.SX32 R7, R3, R0, 0x1, P3 ;  /* 0x0000000003077211 */ /* 0x000fe200018f0eff */
[C---:B------:R-:W-:Y:S01]  /*79b20*/  VIADD R3, R9.reuse, UR7 ;  /* 0x0000000709037c36 */ /* 0x040fe20008000000 */
[----:B------:R-:W-:Y:S02]  /*79b30*/  LEA R8, P3, R9, R2, 0x1 ;  /* 0x0000000209087211 */ /* 0x000fe400078608ff */
[----:B-1----:R-:W-:Y:S02]  /*79b40*/  PRMT R5, R32, 0x7632, R5 ;  /* 0x0000763220057816 */ /* 0x002fe40000000005 */
[----:B------:R-:W-:Y:S02]  /*79b50*/  F2FP.F16.F32.PACK_AB R34, R35, R34 ;  /* 0x000000222322723e */ /* 0x000fe400000000ff */
[----:B------:R-:W-:Y:S02]  /*79b60*/  LEA.HI.X.SX32 R9, R9, R0, 0x1, P3 ;  /* 0x0000000009097211 */ /* 0x000fe400018f0eff */
[----:B------:R-:W-:Y:S01]  /*79b70*/  ISETP.LT.AND P5, PT, R13, UR8, !P1 ;  /* 0x000000080d007c0c */ /* 0x000fe2000cfa1270 */
[C---:B------:R-:W-:Y:S01]  /*79b80*/  VIADD R13, R3.reuse, UR7 ;  /* 0x00000007030d7c36 */ /* 0x040fe20008000000 */
[C---:B------:R-:W-:Y:S01]  /*79b90*/  LEA R4, P3, R3.reuse, R2, 0x1 ;  /* 0x0000000203047211 */ /* 0x040fe200078608ff */
[----:B------:R1:W-:Y:S01]  /*79ba0*/  @P0 STG.E.U16 desc[UR20][R6.64], R5 ;  /* 0x0000000506000986 */ /* 0x0003e2000c101514 */
[----:B------:R-:W5:Y:S03]  /*79bb0*/  LDCU UR8, c[0x0][0x39c] ;  /* 0x00007380ff0877ac */ /* 0x000f660008000800 */
[----:B------:R-:W-:Y:S01]  /*79bc0*/  @P2 STG.E.U16 desc[UR20][R8.64], R34 ;  /* 0x0000002208002986 */ /* 0x000fe2000c101514 */
[----:B0-----:R-:W-:Y:S01]  /*79bd0*/  ISETP.LT.AND P2, PT, R10, UR6, !P1 ;  /* 0x000000060a007c0c */ /* 0x001fe2000cf41270 */
[----:B------:R-:W0:Y:S01]  /*79be0*/  LDCU UR6, c[0x0][0x39c] ;  /* 0x00007380ff0677ac */ /* 0x000e220008000800 */
[----:B-1----:R-:W-:-:S02]  /*79bf0*/  LEA.HI.X.SX32 R5, R3, R0, 0x1, P3 ;  /* 0x0000000003057211 */ /* 0x002fc400018f0eff */
[----:B------:R-:W-:Y:S02]  /*79c00*/  LEA R10, P3, R13, R2, 0x1 ;  /* 0x000000020d0a7211 */ /* 0x000fe400078608ff */
[----:B--2---:R-:W-:Y:S01]  /*79c10*/  ISETP.LT.AND P0, PT, R11, UR4, !P1 ;  /* 0x000000040b007c0c */ /* 0x004fe2000cf01270 */
[----:B------:R-:W4:Y:S01]  /*79c20*/  LDCU UR4, c[0x0][0x39c] ;  /* 0x00007380ff0477ac */ /* 0x000f220008000800 */
[C---:B------:R-:W-:Y:S02]  /*79c30*/  LEA.HI.X.SX32 R11, R13.reuse, R0, 0x1, P3 ;  /* 0x000000000d0b7211 */ /* 0x040fe400018f0eff */
[----:B------:R-:W-:Y:S01]  /*79c40*/  PRMT R7, R34, 0x7632, R7 ;  /* 0x0000763222077816 */ /* 0x000fe20000000007 */
[----:B------:R-:W-:Y:S01]  /*79c50*/  VIADD R13, R13, UR7 ;  /* 0x000000070d0d7c36 */ /* 0x000fe20008000000 */
[----:B------:R-:W-:-:S03]  /*79c60*/  F2FP.F16.F32.PACK_AB R36, R37, R36 ;  /* 0x000000242524723e */ /* 0x000fc600000000ff */
[----:B------:R1:W-:Y:S01]  /*79c70*/  @P5 STG.E.U16 desc[UR20][R4.64], R7 ;  /* 0x0000000704005986 */ /* 0x0003e2000c101514 */
[----:B-----5:R-:W-:Y:S01]  /*79c80*/  ISETP.LT.AND P5, PT, R16, UR8, !P1 ;  /* 0x0000000810007c0c */ /* 0x020fe2000cfa1270 */
[----:B------:R-:W-:Y:S01]  /*79c90*/  VIADD R3, R13, UR7 ;  /* 0x000000070d037c36 */ /* 0x000fe20008000000 */
[----:B------:R-:W-:Y:S01]  /*79ca0*/  F2FP.F16.F32.PACK_AB R38, R39, R38 ;  /* 0x000000262726723e */ /* 0x000fe200000000ff */
[----:B------:R2:W-:Y:S01]  /*79cb0*/  @P4 STG.E.U16 desc[UR20][R10.64], R36 ;  /* 0x000000240a004986 */ /* 0x0005e2000c101514 */
[C---:B------:R-:W-:Y:S01]  /*79cc0*/  LEA R6, P4, R13.reuse, R2, 0x1 ;  /* 0x000000020d067211 */ /* 0x040fe200078808ff */
[----:B------:R-:W5:Y:S03]  /*79cd0*/  LDCU UR8, c[0x0][0x39c] ;  /* 0x00007380ff0877ac */ /* 0x000f660008000800 */
[----:B-1----:R-:W-:Y:S02]  /*79ce0*/  LEA.HI.X.SX32 R7, R13, R0, 0x1, P4 ;  /* 0x000000000d077211 */ /* 0x002fe400020f0eff */
[----:B------:R-:W-:-:S02]  /*79cf0*/  LEA R4, P4, R3, R2, 0x1 ;  /* 0x0000000203047211 */ /* 0x000fc400078808ff */
[----:B--2---:R-:W-:Y:S02]  /*79d00*/  PRMT R11, R36, 0x7632, R11 ;  /* 0x00007632240b7816 */ /* 0x004fe4000000000b */
[----:B------:R-:W-:-:S03]  /*79d10*/  LEA.HI.X.SX32 R5, R3, R0, 0x1, P4 ;  /* 0x0000000003057211 */ /* 0x000fc600020f0eff */
[----:B------:R-:W-:Y:S04]  /*79d20*/  @P0 STG.E.U16 desc[UR20][R6.64], R11 ;  /* 0x0000000b06000986 */ /* 0x000fe8000c101514 */
[----:B------:R1:W-:Y:S01]  /*79d30*/  @P2 STG.E.U16 desc[UR20][R4.64], R38 ;  /* 0x0000002604002986 */ /* 0x0003e2000c101514 */
[----:B---3--:R-:W-:Y:S01]  /*79d40*/  ISETP.LT.AND P3, PT, R12, UR9, !P1 ;  /* 0x000000090c007c0c */ /* 0x008fe2000cf61270 */
[----:B------:R-:W-:Y:S02]  /*79d50*/  VIADD R9, R3, UR7 ;  /* 0x0000000703097c36 */ /* 0x000fe40008000000 */
[----:B------:R-:W5:Y:S01]  /*79d60*/  LDL.LU R12, [R1+0x243c] ;  /* 0x00243c00010c7983 */ /* 0x000f620000300800 */
[----:B----4-:R-:W-:Y:S02]  /*79d70*/  ISETP.LT.AND P0, PT, R15, UR4, !P1 ;  /* 0x000000040f007c0c */ /* 0x010fe4000cf01270 */
[----:B0-----:R-:W-:Y:S01]  /*79d80*/  ISETP.LT.AND P2, PT, R14, UR6, !P1 ;  /* 0x000000060e007c0c */ /* 0x001fe2000cf41270 */
[----:B------:R-:W2:Y:S01]  /*79d90*/  LDL.LU R16, [R1+0x2438] ;  /* 0x0024380001107983 */ /* 0x000ea20000300800 */
[C---:B------:R-:W-:Y:S01]  /*79da0*/  LEA R8, P4, R9.reuse, R2, 0x1 ;  /* 0x0000000209087211 */ /* 0x040fe200078808ff */
[----:B------:R-:W-:Y:S01]  /*79db0*/  VIADD R3, R9, UR7 ;  /* 0x0000000709037c36 */ /* 0x000fe20008000000 */
[----:B------:R-:W2:Y:S01]  /*79dc0*/  LDCU UR4, c[0x0][0x39c] ;  /* 0x00007380ff0477ac */ /* 0x000ea20008000800 */
[----:B------:R-:W3:Y:S01]  /*79dd0*/  LDL.LU R15, [R1+0x2434] ;  /* 0x00243400010f7983 */ /* 0x000ee20000300800 */
[----:B-1----:R-:W-:-:S02]  /*79de0*/  PRMT R5, R38, 0x7632, R5 ;  /* 0x0000763226057816 */ /* 0x002fc40000000005 */
[----:B------:R-:W-:Y:S01]  /*79df0*/  F2FP.F16.F32.PACK_AB R40, R41, R40 ;  /* 0x000000282928723e */ /* 0x000fe200000000ff */
[----:B------:R-:W4:Y:S01]  /*79e00*/  LDL.LU R14, [R1+0x2430] ;  /* 0x00243000010e7983 */ /* 0x000f220000300800 */
[----:B------:R-:W-:Y:S01]  /*79e10*/  LEA.HI.X.SX32 R9, R9, R0, 0x1, P4 ;  /* 0x0000000009097211 */ /* 0x000fe200020f0eff */
[----:B------:R-:W0:Y:S01]  /*79e20*/  LDCU UR9, c[0x0][0x39c] ;  /* 0x00007380ff0977ac */ /* 0x000e220008000800 */
[----:B------:R-:W-:Y:S01]  /*79e30*/  LEA R10, P4, R3, R2, 0x1 ;  /* 0x00000002030a7211 */ /* 0x000fe200078808ff */
[----:B------:R-:W3:Y:S01]  /*79e40*/  LDL.LU R13, [R1+0x246c] ;  /* 0x00246c00010d7983 */ /* 0x000ee20000300800 */
[----:B------:R-:W-:Y:S01]  /*79e50*/  F2FP.F16.F32.PACK_AB R42, R43, R42 ;  /* 0x0000002a2b2a723e */ /* 0x000fe200000000ff */
[----:B------:R-:W3:Y:S01]  /*79e60*/  LDCU UR6, c[0x0][0x39c] ;  /* 0x00007380ff0677ac */ /* 0x000ee20008000800 */
[C---:B------:R-:W-:Y:S01]  /*79e70*/  LEA.HI.X.SX32 R11, R3.reuse, R0, 0x1, P4 ;  /* 0x00000000030b7211 */ /* 0x040fe200020f0eff */
[----:B------:R-:W-:Y:S01]  /*79e80*/  VIADD R7, R3, UR7 ;  /* 0x0000000703077c36 */ /* 0x000fe20008000000 */
[----:B------:R1:W-:Y:S04]  /*79e90*/  @P5 STG.E.U16 desc[UR20][R8.64], R5 ;  /* 0x0000000508005986 */ /* 0x0003e8000c101514 */
[C---:B------:R-:W-:Y:S01]  /*79ea0*/  LEA R4, P5, R7.reuse, R2, 0x1 ;  /* 0x0000000207047211 */ /* 0x040fe200078a08ff */
[----:B------:R0:W-:Y:S03]  /*79eb0*/  @P3 STG.E.U16 desc[UR20][R10.64], R40 ;  /* 0x000000280a003986 */ /* 0x0001e6000c101514 */
[C---:B-1----:R-:W-:Y:S01]  /*79ec0*/  LEA.HI.X.SX32 R5, R7.reuse, R0, 0x1, P5 ;  /* 0x0000000007057211 */ /* 0x042fe200028f0eff */
[----:B------:R-:W-:Y:S01]  /*79ed0*/  VIADD R7, R7, UR7 ;  /* 0x0000000707077c36 */ /* 0x000fe20008000000 */
[----:B------:R-:W-:-:S05]  /*79ee0*/  PRMT R9, R40, 0x7632, R9 ;  /* 0x0000763228097816 */ /* 0x000fca0000000009 */
[----:B------:R1:W-:Y:S01]  /*79ef0*/  @P0 STG.E.U16 desc[UR20][R4.64], R9 ;  /* 0x0000000904000986 */ /* 0x0003e2000c101514 */
[C---:B------:R-:W-:Y:S01]  /*79f00*/  LEA R6, P0, R7.reuse, R2, 0x1 ;  /* 0x0000000207067211 */ /* 0x040fe200078008ff */
[----:B------:R-:W-:-:S03]  /*79f10*/  VIADD R3, R7, UR7 ;  /* 0x0000000707037c36 */ /* 0x000fc60008000000 */
[----:B------:R-:W-:-:S05]  /*79f20*/  LEA.HI.X.SX32 R7, R7, R0, 0x1, P0 ;  /* 0x0000000007077211 */ /* 0x000fca00000f0eff */
[----:B------:R-:W-:Y:S01]  /*79f30*/  @P2 STG.E.U16 desc[UR20][R6.64], R42 ;  /* 0x0000002a06002986 */ /* 0x000fe2000c101514 */
[----:B-----5:R-:W-:Y:S01]  /*79f40*/  ISETP.LT.AND P4, PT, R12, UR8, !P1 ;  /* 0x000000080c007c0c */ /* 0x020fe2000cf81270 */
[----:B------:R-:W5:Y:S02]  /*79f50*/  LDCU UR8, c[0x0][0x39c] ;  /* 0x00007380ff0877ac */ /* 0x000f640008000800 */
[----:B------:R-:W5:Y:S04]  /*79f60*/  LDL.LU R12, [R1+0x2468] ;  /* 0x00246800010c7983 */ /* 0x000f680000300800 */
[----:B0-----:R-:W5:Y:S01]  /*79f70*/  LDL.LU R11, [R1+0x242c] ;  /* 0x00242c00010b7983 */ /* 0x001f620000300800 */
[----:B--2---:R-:W-:Y:S01]  /*79f80*/  ISETP.LT.AND P3, PT, R16, UR4, !P1 ;  /* 0x0000000410007c0c */ /* 0x004fe2000cf61270 */
[----:B------:R-:W4:Y:S02]  /*79f90*/  LDCU UR4, c[0x0][0x39c] ;  /* 0x00007380ff0477ac */ /* 0x000f240008000800 */
[----:B------:R-:W2:Y:S04]  /*79fa0*/  LDL.LU R10, [R1+0x2428] ;  /* 0x00242800010a7983 */ /* 0x000ea80000300800 */
[----:B------:R-:W2:Y:S01]  /*79fb0*/  LDL.LU R16, [R1+0x2424] ;  /* 0x0024240001107983 */ /* 0x000ea20000300800 */
[----:B----4-:R-:W-:Y:S01]  /*79fc0*/  ISETP.LT.AND P2, PT, R14, UR4, !P1 ;  /* 0x000000040e007c0c */ /* 0x010fe2000cf41270 */
[----:B------:R-:W0:Y:S02]  /*79fd0*/  LDCU UR4, c[0x0][0x39c] ;  /* 0x00007380ff0477ac */ /* 0x000e240008000800 */
[----:B------:R-:W4:Y:S01]  /*79fe0*/  LDL.LU R14, [R1+0x2420] ;  /* 0x00242000010e7983 */ /* 0x000f220000300800 */
[----:B------:R-:W-:-:S04]  /*79ff0*/  LEA R8, P5, R3, R2, 0x1 ;  /* 0x0000000203087211 */ /* 0x000fc800078a08ff */
[C---:B-1----:R-:W-:Y:S01]  /*7a000*/  LEA.HI.X.SX32 R9, R3.reuse, R0, 0x1, P5 ;  /* 0x0000000003097211 */ /* 0x042fe200028f0eff */
[----:B------:R-:W-:Y:S01]  /*7a010*/  VIADD R3, R3, UR7 ;  /* 0x0000000703037c36 */ /* 0x000fe20008000000 */
[----:B------:R-:W-:-:S04]  /*7a020*/  PRMT R5, R42, 0x7632, R5 ;  /* 0x000076322a057816 */ /* 0x000fc80000000005 */
[----:B------:R-:W-:Y:S01]  /*7a030*/  LEA R4, P5, R3, R2, 0x1 ;  /* 0x0000000203047211 */ /* 0x000fe200078a08ff */
[----:B------:R1:W-:Y:S01]  /*7a040*/  @P4 STG.E.U16 desc[UR20][R8.64], R5 ;  /* 0x0000000508004986 */ /* 0x0003e2000c101514 */
[----:B------:R-:W-:Y:S02]  /*7a050*/  F2FP.F16.F32.PACK_AB R44, R45, R44 ;  /* 0x0000002c2d2c723e */ /* 0x000fe400000000ff */
[----:B---3--:R-:W-:Y:S01]  /*7a060*/  ISETP.LT.AND P0, PT, R15, UR6, !P1 ;  /* 0x000000060f007c0c */ /* 0x008fe2000cf01270 */
[----:B------:R-:W2:Y:S01]  /*7a070*/  LDCU UR6, c[0x0][0x39c] ;  /* 0x00007380ff0677ac */ /* 0x000ea20008000800 */
[C---:B-1----:R-:W-:Y:S01]  /*7a080*/  LEA.HI.X.SX32 R5, R3.reuse, R0, 0x1, P5 ;  /* 0x0000000003057211 */ /* 0x042fe200028f0eff */
[----:B------:R-:W-:-:S04]  /*7a090*/  VIADD R3, R3, UR7 ;  /* 0x0000000703037c36 */ /* 0x000fc80008000000 */
[----:B------:R1:W-:Y:S01]  /*7a0a0*/  @P3 STG.E.U16 desc[UR20][R4.64], R44 ;  /* 0x0000002c04003986 */ /* 0x0003e2000c101514 */
[C---:B------:R-:W-:Y:S01]  /*7a0b0*/  LEA R6, P3, R3.reuse, R2, 0x1 ;  /* 0x0000000203067211 */ /* 0x040fe200078608ff */
[----:B------:R-:W-:-:S03]  /*7a0c0*/  VIADD R9, R3, UR7 ;  /* 0x0000000703097c36 */ /* 0x000fc60008000000 */
[----:B------:R-:W-:Y:S01]  /*7a0d0*/  LEA.HI.X.SX32 R7, R3, R0, 0x1, P3 ;  /* 0x0000000003077211 */ /* 0x000fe200018f0eff */
[C---:B------:R-:W-:Y:S01]  /*7a0e0*/  VIADD R3, R9.reuse, UR7 ;  /* 0x0000000709037c36 */ /* 0x040fe20008000000 */
[----:B------:R-:W-:Y:S02]  /*7a0f0*/  LEA R8, P3, R9, R2, 0x1 ;  /* 0x0000000209087211 */ /* 0x000fe400078608ff */
[----:B------:R-:W-:Y:S02]  /*7a100*/  F2FP.F16.F32.PACK_AB R46, R47, R46 ;  /* 0x0000002e2f2e723e */ /* 0x000fe400000000ff */
[----:B------:R-:W-:Y:S02]  /*7a110*/  LEA.HI.X.SX32 R9, R9, R0, 0x1, P3 ;  /* 0x0000000009097211 */ /* 0x000fe400018f0eff */
[----:B-1----:R-:W-:Y:S02]  /*7a120*/  PRMT R5, R44, 0x7632, R5 ;  /* 0x000076322c057816 */ /* 0x002fe40000000005 */
[----:B-----5:R-:W-:Y:S01]  /*7a130*/  ISETP.LT.AND P4, PT, R13, UR8, !P1 ;  /* 0x000000080d007c0c */ /* 0x020fe2000cf81270 */
[C---:B------:R-:W-:Y:S01]  /*7a140*/  VIADD R13, R3.reuse, UR7 ;  /* 0x00000007030d7c36 */ /* 0x040fe20008000000 */
[----:B------:R-:W-:Y:S01]  /*7a150*/  LEA R4, P3, R3, R2, 0x1 ;  /* 0x0000000203047211 */ /* 0x000fe200078608ff */
[----:B------:R1:W-:Y:S01]  /*7a160*/  @P0 STG.E.U16 desc[UR20][R6.64], R5 ;  /* 0x0000000506000986 */ /* 0x0003e2000c101514 */
[----:B------:R-:W-:Y:S01]  /*7a170*/  F2FP.F16.F32.PACK_AB R48, R49, R48 ;  /* 0x000000303130723e */ /* 0x000fe200000000ff */
[----:B------:R-:W3:Y:S02]  /*7a180*/  LDCU UR8, c[0x0][0x39c] ;  /* 0x00007380ff0877ac */ /* 0x000ee40008000800 */
[----:B------:R-:W-:Y:S01]  /*7a190*/  @P2 STG.E.U16 desc[UR20][R8.64], R46 ;  /* 0x0000002e08002986 */ /* 0x000fe2000c101514 */
[----:B-1----:R-:W-:-:S02]  /*7a1a0*/  LEA.HI.X.SX32 R5, R3, R0, 0x1, P3 ;  /* 0x0000000003057211 */ /* 0x002fc400018f0eff */
[----:B------:R-:W-:Y:S01]  /*7a1b0*/  ISETP.LT.AND P5, PT, R12, UR9, !P1 ;  /* 0x000000090c007c0c */ /* 0x000fe2000cfa1270 */
[----:B------:R-:W4:Y:S01]  /*7a1c0*/  LDCU UR9, c[0x0][0x39c] ;  /* 0x00007380ff0977ac */ /* 0x000f220008000800 */
[----:B------:R-:W5:Y:S01]  /*7a1d0*/  LDL.LU R12, [R1+0x2410] ;  /* 0x00241000010c7983 */ /* 0x000f620000300800 */
[----:B0-----:R-:W-:Y:S01]  /*7a1e0*/  ISETP.LT.AND P0, PT, R11, UR4, !P1 ;  /* 0x000000040b007c0c */ /* 0x001fe2000cf01270 */
[----:B------:R-:W5:Y:S02]  /*7a1f0*/  LDCU UR4, c[0x0][0x39c] ;  /* 0x00007380ff0477ac */ /* 0x000f640008000800 */
[----:B------:R-:W5:Y:S01]  /*7a200*/  LDL.LU R15, [R1+0x240c] ;  /* 0x00240c00010f7983 */ /* 0x000f620000300800 */
[----:B--2---:R-:W-:Y:S01]  /*7a210*/  ISETP.LT.AND P2, PT, R10, UR6, !P1 ;  /* 0x000000060a007c0c */ /* 0x004fe2000cf41270 */
[----:B------:R-:W0:Y:S01]  /*7a220*/  LDCU UR6, c[0x0][0x39c] ;  /* 0x00007380ff0677ac */ /* 0x000e220008000800 */
[----:B------:R-:W-:-:S04]  /*7a230*/  LEA R10, P3, R13, R2, 0x1 ;  /* 0x000000020d0a7211 */ /* 0x000fc800078608ff */
[C---:B------:R-:W-:Y:S02]  /*7a240*/  LEA.HI.X.SX32 R11, R13.reuse, R0, 0x1, P3 ;  /* 0x000000000d0b7211 */ /* 0x040fe400018f0eff */
[----:B----4-:R-:W-:Y:S02]  /*7a250*/  ISETP.LT.AND P3, PT, R14, UR9, !P1 ;  /* 0x000000090e007c0c */ /* 0x010fe4000cf61270 */
[----:B------:R-:W-:Y:S01]  /*7a260*/  PRMT R7, R46, 0x7632, R7 ;  /* 0x000076322e077816 */ /* 0x000fe20000000007 */
[----:B------:R-:W2:Y:S01]  /*7a270*/  LDL.LU R14, [R1+0x2408] ;  /* 0x00240800010e7983 */ /* 0x000ea20000300800 */
[----:B------:R-:W-:Y:S01]  /*7a280*/  VIADD R13, R13, UR7 ;  /* 0x000000070d0d7c36 */ /* 0x000fe20008000000 */
[----:B------:R-:W-:Y:S01]  /*7a290*/  F2FP.F16.F32.PACK_AB R50, R51, R50 ;  /* 0x000000323332723e */ /* 0x000fe200000000ff */
[----:B------:R-:W1:Y:S01]  /*7a2a0*/  LDCU UR9, c[0x0][0x39c] ;  /* 0x00007380ff0977ac */ /* 0x000e620008000800 */
[----:B------:R4:W-:Y:S04]  /*7a2b0*/  @P4 STG.E.U16 desc[UR20][R4.64], R7 ;  /* 0x0000000704004986 */ /* 0x0009e8000c101514 */
[----:B------:R0:W-:Y:S01]  /*7a2c0*/  @P5 STG.E.U16 desc[UR20][R10.64], R48 ;  /* 0x000000300a005986 */ /* 0x0001e2000c101514 */
[----:B------:R-:W-:-:S03]  /*7a2d0*/  LEA R6, P5, R13, R2, 0x1 ;  /* 0x000000020d067211 */ /* 0x000fc600078a08ff */
[----:B------:R-:W2:Y:S01]  /*7a2e0*/  LDL.LU R17, [R1+0x2404] ;  /* 0x0024040001117983 */ /* 0x000ea20000300800 */
[----:B----4-:R-:W-:Y:S02]  /*7a2f0*/  LEA.HI.X.SX32 R7, R13, R0, 0x1, P5 ;  /* 0x000000000d077211 */ /* 0x010fe400028f0eff */
[----:B0-----:R-:W-:-:S05]  /*7a300*/  PRMT R11, R48, 0x7632, R11 ;  /* 0x00007632300b7816 */ /* 0x001fca000000000b */
[----:B------:R-:W-:Y:S01]  /*7a310*/  @P0 STG.E.U16 desc[UR20][R6.64], R11 ;  /* 0x0000000b06000986 */ /* 0x000fe2000c101514 */
[----:B------:R-:W-:Y:S01]  /*7a320*/  VIADD R3, R13, UR7 ;  /* 0x000000070d037c36 */ /* 0x000fe20008000000 */
[----:B---3--:R-:W-:Y:S01]  /*7a330*/  ISETP.LT.AND P4, PT, R16, UR8, !P1 ;  /* 0x0000000810007c0c */ /* 0x008fe2000cf81270 */
[----:B------:R-:W2:Y:S02]  /*7a340*/  LDCU UR8, c[0x0][0x39c] ;  /* 0x00007380ff0877ac */ /* 0x000ea40008000800 */
[C---:B------:R-:W-:Y:S01]  /*7a350*/  VIADD R9, R3.reuse, UR7 ;  /* 0x0000000703097c36 */ /* 0x040fe20008000000 */
[----:B------:R-:W-:-:S04]  /*7a360*/  LEA R4, P5, R3, R2, 0x1 ;  /* 0x0000000203047211 */ /* 0x000fc800078a08ff */
[----:B------:R-:W-:Y:S02]  /*7a370*/  LEA.HI.X.SX32 R5, R3, R0, 0x1, P5 ;  /* 0x0000000003057211 */ /* 0x000fe400028f0eff */
[C---:B------:R-:W-:Y:S01]  /*7a380*/  LEA R8, P5, R9.reuse, R2, 0x1 ;  /* 0x0000000209087211 */ /* 0x040fe200078a08ff */
[C---:B------:R-:W-:Y:S02]  /*7a390*/  VIADD R3, R9.reuse, UR7 ;  /* 0x0000000709037c36 */ /* 0x040fe40008000000 */
[----:B------:R0:W-:Y:S01]  /*7a3a0*/  @P2 STG.E.U16 desc[UR20][R4.64], R50 ;  /* 0x0000003204002986 */ /* 0x0001e2000c101514 */
[----:B------:R-:W-:Y:S02]  /*7a3b0*/  LEA.HI.X.SX32 R9, R9, R0, 0x1, P5 ;  /* 0x0000000009097211 */ /* 0x000fe400028f0eff */
[----:B0-----:R-:W-:-:S05]  /*7a3c0*/  PRMT R5, R50, 0x7632, R5 ;  /* 0x0000763232057816 */ /* 0x001fca0000000005 */
[----:B------:R0:W-:Y:S01]  /*7a3d0*/  @P4 STG.E.U16 desc[UR20][R8.64], R5 ;  /* 0x0000000508004986 */ /* 0x0001e2000c101514 */
[----:B-----5:R-:W-:Y:S01]  /*7a3e0*/  ISETP.LT.AND P0, PT, R12, UR4, !P1 ;  /* 0x000000040c007c0c */ /* 0x020fe2000cf01270 */
[----:B------:R-:W-:Y:S02]  /*7a3f0*/  VIADD R7, R3, UR7 ;  /* 0x0000000703077c36 */ /* 0x000fe40008000000 */
[----:B------:R-:W3:Y:S01]  /*7a400*/  LDL.LU R12, [R1+0x2400] ;  /* 0x00240000010c7983 */ /* 0x000ee20000300800 */
[----:B------:R-:W-:Y:S01]  /*7a410*/  ISETP.LT.AND P2, PT, R15, UR6, !P1 ;  /* 0x000000060f007c0c */ /* 0x000fe2000cf41270 */
[----:B------:R-:W3:Y:S02]  /*7a420*/  LDCU UR6, c[0x0][0x39c] ;  /* 0x00007380ff0677ac */ /* 0x000ee40008000800 */
[----:B------:R-:W4:Y:S01]  /*7a430*/  LDL.LU R16, [R1+0x23fc] ;  /* 0x0023fc0001107983 */ /* 0x000f220000300800 */
[----:B------:R-:W-:Y:S02]  /*7a440*/  LEA R10, P5, R3, R2, 0x1 ;  /* 0x00000002030a7211 */ /* 0x000fe400078a08ff */
[----:B------:R-:W-:Y:S01]  /*7a450*/  F2FP.F16.F32.PACK_AB R52, R53, R52 ;  /* 0x000000343534723e */ /* 0x000fe200000000ff */
[----:B------:R-:W5:Y:S01]  /*7a460*/  LDL.LU R15, [R1+0x23f8] ;  /* 0x0023f800010f7983 */ /* 0x000f620000300800 */
[----:B--2---:R-:W-:Y:S01]  /*7a470*/  ISETP.LT.AND P4, PT, R14, UR8, !P1 ;  /* 0x000000080e007c0c */ /* 0x004fe2000cf81270 */
[----:B------:R-:W2:Y:S02]  /*7a480*/  LDCU UR4, c[0x0][0x39c] ;  /* 0x00007380ff0477ac */ /* 0x000ea40008000800 */
[----:B------:R-:W1:Y:S01]  /*7a490*/  LDL.LU R14, [R1+0x23ec] ;  /* 0x0023ec00010e7983 */ /* 0x000e620000300800 */
[----:B------:R-:W-:-:S02]  /*7a4a0*/  LEA.HI.X.SX32 R11, R3, R0, 0x1, P5 ;  /* 0x00000000030b7211 */ /* 0x000fc400028f0eff */
[C---:B------:R-:W-:Y:S01]  /*7a4b0*/  LEA R4, P5, R7.reuse, R2, 0x1 ;  /* 0x0000000207047211 */ /* 0x040fe200078a08ff */
[----:B------:R-:W5:Y:S01]  /*7a4c0*/  LDL.LU R13, [R1+0x23e8] ;  /* 0x0023e800010d7983 */ /* 0x000f620000300800 */
[----:B0-----:R-:W-:Y:S01]  /*7a4d0*/  PRMT R9, R52, 0x7632, R9 ;  /* 0x0000763234097816 */ /* 0x001fe20000000009 */
[----:B------:R-:W5:Y:S01]  /*7a4e0*/  LDCU UR8, c[0x0][0x39c] ;  /* 0x00007380ff0877ac */ /* 0x000f620008000800 */
[C---:B------:R-:W-:Y:S01]  /*7a4f0*/  LEA.HI.X.SX32 R5, R7.reuse, R0, 0x1, P5 ;  /* 0x0000000007057211 */ /* 0x040fe200028f0eff */
[----:B------:R-:W-:Y:S01]  /*7a500*/  VIADD R7, R7, UR7 ;  /* 0x0000000707077c36 */ /* 0x000fe20008000000 */
[----:B------:R-:W-:Y:S04]  /*7a510*/  @P3 STG.E.U16 desc[UR20][R10.64], R52 ;  /* 0x000000340a003986 */ /* 0x000fe8000c101514 */
[----:B------:R0:W-:Y:S01]  /*7a520*/  @P0 STG.E.U16 desc[UR20][R4.64], R9 ;  /* 0x0000000904000986 */ /* 0x0001e2000c101514 */
[C---:B------:R-:W-:Y:S01]  /*7a530*/  LEA R6, P0, R7.reuse, R2, 0x1 ;  /* 0x0000000207067211 */ /* 0x040fe200078008ff */
[----:B------:R-:W-:-:S03]  /*7a540*/  VIADD R3, R7, UR7 ;  /* 0x0000000707037c36 */ /* 0x000fc60008000000 */
[----:B------:R-:W-:Y:S02]  /*7a550*/  LEA.HI.X.SX32 R7, R7, R0, 0x1, P0 ;  /* 0x0000000007077211 */ /* 0x000fe400000f0eff */
[----:B------:R-:W-:Y:S02]  /*7a560*/  F2FP.F16.F32.PACK_AB R54, R55, R54 ;  /* 0x000000363736723e */ /* 0x000fe400000000ff */
[----:B------:R-:W-:Y:S02]  /*7a570*/  LEA R8, P5, R3, R2, 0x1 ;  /* 0x0000000203087211 */ /* 0x000fe400078a08ff */
[----:B--2---:R-:W-:Y:S01]  /*7a580*/  ISETP.LT.AND P3, PT, R17, UR4, !P1 ;  /* 0x0000000411007c0c */ /* 0x004fe2000cf61270 */
[----:B------:R-:W4:Y:S01]  /*7a590*/  LDCU UR4, c[0x0][0x39c] ;  /* 0x00007380ff0477ac */ /* 0x000f220008000800 */
[----:B0-----:R-:W-:Y:S02]  /*7a5a0*/  PRMT R5, R54, 0x7632, R5 ;  /* 0x0000763236057816 */ /* 0x001fe40000000005 */
[C---:B------:R-:W-:Y:S01]  /*7a5b0*/  LEA.HI.X.SX32 R9, R3.reuse, R0, 0x1, P5 ;  /* 0x0000000003097211 */ /* 0x040fe200028f0eff */
[----:B------:R-:W-:Y:S01]  /*7a5c0*/  VIADD R3, R3, UR7 ;  /* 0x0000000703037c36 */ /* 0x000fe20008000000 */
[----:B------:R-:W-:Y:S04]  /*7a5d0*/  @P2 STG.E.U16 desc[UR20][R6.64], R54 ;  /* 0x0000003606002986 */ /* 0x000fe8000c101514 */
[----:B------:R0:W-:Y:S01]  /*7a5e0*/  @P4 STG.E.U16 desc[UR20][R8.64], R5 ;  /* 0x0000000508004986 */ /* 0x0001e2000c101514 */
[----:B------:R-:W-:-:S04]  /*7a5f0*/  LEA R4, P4, R3, R2, 0x1 ;  /* 0x0000000203047211 */ /* 0x000fc800078808ff */
[----:B0-----:R-:W-:Y:S02]  /*7a600*/  LEA.HI.X.SX32 R5, R3, R0, 0x1, P4 ;  /* 0x0000000003057211 */ /* 0x001fe400020f0eff */
[----:B---3--:R-:W-:Y:S02]  /*7a610*/  ISETP.LT.AND P0, PT, R12, UR6, !P1 ;  /* 0x000000060c007c0c */ /* 0x008fe4000cf01270 */
[----:B----4-:R-:W-:Y:S01]  /*7a620*/  ISETP.LT.AND P2, PT, R16, UR4, !P1 ;  /* 0x0000000410007c0c */ /* 0x010fe2000cf41270 */
[----:B------:R-:W2:Y:S01]  /*7a630*/  LDL.LU R12, [R1+0x23e4] ;  /* 0x0023e400010c7983 */ /* 0x000ea20000300800 */
[----:B------:R-:W-:Y:S01]  /*7a640*/  F2FP.F16.F32.PACK_AB R56, R57, R56 ;  /* 0x000000383938723e */ /* 0x000fe200000000ff */
[----:B------:R-:W-:Y:S01]  /*7a650*/  VIADD R3, R3, UR7 ;  /* 0x0000000703037c36 */ /* 0x000fe20008000000 */
[----:B-----5:R-:W-:Y:S01]  /*7a660*/  ISETP.LT.AND P5, PT, R15, UR8, !P1 ;  /* 0x000000080f007c0c */ /* 0x020fe2000cfa1270 */
[----:B------:R-:W3:Y:S01]  /*7a670*/  LDL.LU R10, [R1+0x23e0] ;  /* 0x0023e000010a7983 */ /* 0x000ee20000300800 */
[----:B------:R-:W3:Y:S01]  /*7a680*/  LDCU UR8, c[0x0][0x39c] ;  /* 0x00007380ff0877ac */ /* 0x000ee20008000800 */
[----:B-1----:R-:W-:Y:S01]  /*7a690*/  ISETP.LT.AND P4, PT, R14, UR9, !P1 ;  /* 0x000000090e007c0c */ /* 0x002fe2000cf81270 */
[----:B------:R-:W0:Y:S01]  /*7a6a0*/  LDCU UR4, c[0x0][0x39c] ;  /* 0x00007380ff0477ac */ /* 0x000e220008000800 */
[----:B------:R-:W4:Y:S01]  /*7a6b0*/  LDL.LU R14, [R1+0x23dc] ;  /* 0x0023dc00010e7983 */ /* 0x000f220000300800 */
[----:B------:R-:W-:Y:S01]  /*7a6c0*/  F2FP.F16.F32.PACK_AB R58, R59, R58 ;  /* 0x0000003a3b3a723e */ /* 0x000fe200000000ff */
[----:B------:R-:W2:Y:S02]  /*7a6d0*/  LDCU UR6, c[0x0][0x39c] ;  /* 0x00007380ff0677ac */ /* 0x000ea40008000800 */
[----:B------:R-:W5:Y:S04]  /*7a6e0*/  LDL.LU R18, [R1+0x23d8] ;  /* 0x0023d80001127983 */ /* 0x000f680000300800 */
[----:B------:R-:W4:Y:S01]  /*7a6f0*/  LDL.LU R16, [R1+0x23d4] ;  /* 0x0023d40001107983 */ /* 0x000f220000300800 */
[----:B------:R-:W-:-:S03]  /*7a700*/  VIADD R9, R3, UR7 ;  /* 0x0000000703097c36 */ /* 0x000fc60008000000 */
[----:B------:R1:W-:Y:S01]  /*7a710*/  @P3 STG.E.U16 desc[UR20][R4.64], R56 ;  /* 0x0000003804003986 */ /* 0x0003e2000c101514 */
[----:B------:R-:W-:-:S04]  /*7a720*/  LEA R6, P3, R3, R2, 0x1 ;  /* 0x0000000203067211 */ /* 0x000fc800078608ff */
[----:B------:R-:W-:Y:S01]  /*7a730*/  LEA.HI.X.SX32 R7, R3, R0, 0x1, P3 ;  /* 0x0000000003077211 */ /* 0x000fe200018f0eff */
[C---:B------:R-:W-:Y:S01]  /*7a740*/  VIADD R3, R9.reuse, UR7 ;  /* 0x0000000709037c36 */ /* 0x040fe20008000000 */
[----:B------:R-:W-:-:S04]  /*7a750*/  LEA R8, P3, R9, R2, 0x1 ;  /* 0x0000000209087211 */ /* 0x000fc800078608ff */
[----:B------:R-:W-:Y:S02]  /*7a760*/  LEA.HI.X.SX32 R9, R9, R0, 0x1, P3 ;  /* 0x0000000009097211 */ /* 0x000fe400018f0eff */
[----:B-1----:R-:W-:Y:S02]  /*7a770*/  PRMT R5, R56, 0x7632, R5 ;  /* 0x0000763238057816 */ /* 0x002fe40000000005 */
[C---:B------:R-:W-:Y:S02]  /*7a780*/  LEA R4, P3, R3.reuse, R2, 0x1 ;  /* 0x0000000203047211 */ /* 0x040fe400078608ff */
[----:B------:R-:W-:Y:S01]  /*7a790*/  PRMT R11, R58, 0x7632, R11 ;  /* 0x000076323a0b7816 */ /* 0x000fe2000000000b */
[----:B------:R1:W-:Y:S04]  /*7a7a0*/  @P0 STG.E.U16 desc[UR20][R6.64], R5 ;  /* 0x0000000506000986 */ /* 0x0003e8000c101514 */
[----:B------:R-:W-:Y:S01]  /*7a7b0*/  @P2 STG.E.U16 desc[UR20][R8.64], R58 ;  /* 0x0000003a08002986 */ /* 0x000fe2000c101514 */
[C---:B-1----:R-:W-:Y:S01]  /*7a7c0*/  LEA.HI.X.SX32 R5, R3.reuse, R0, 0x1, P3 ;  /* 0x0000000003057211 */ /* 0x042fe200018f0eff */
[----:B------:R-:W-:-:S04]  /*7a7d0*/  VIADD R3, R3, UR7 ;  /* 0x0000000703037c36 */ /* 0x000fc80008000000 */
[----:B------:R1:W-:Y:S01]  /*7a7e0*/  @P5 STG.E.U16 desc[UR20][R4.64], R11 ;  /* 0x0000000b04005986 */ /* 0x0003e2000c101514 */
[----:B------:R-:W-:Y:S01]  /*7a7f0*/  VIADD R7, R3, UR7 ;  /* 0x0000000703077c36 */ /* 0x000fe20008000000 */
[----:B0-----:R-:W-:Y:S01]  /*7a800*/  ISETP.LT.AND P0, PT, R13, UR4, !P1 ;  /* 0x000000040d007c0c */ /* 0x001fe2000cf01270 */
[----:B------:R-:W4:Y:S01]  /*7a810*/  LDCU UR4, c[0x0][0x39c] ;  /* 0x00007380ff0477ac */ /* 0x000f220008000800 */
[----:B------:R-:W-:-:S04]  /*7a820*/  F2FP.F16.F32.PACK_AB R60, R61, R60 ;  /* 0x0000003c3d3c723e */ /* 0x000fc800000000ff */
[----:B-1----:R-:W-:Y:S02]  /*7a830*/  PRMT R5, R60, 0x7632, R5 ;  /* 0x000076323c057816 */ /* 0x002fe40000000005 */
[----:B------:R-:W-:Y:S02]  /*7a840*/  F2FP.F16.F32.PACK_AB R62, R63, R62 ;  /* 0x0000003e3f3e723e */ /* 0x000fe400000000ff */
[----:B------:R-:W-:Y:S02]  /*7a850*/  F2FP.F16.F32.PACK_AB R64, R65, R64 ;  /* 0x000000404140723e */ /* 0x000fe400000000ff */
[----:B------:R-:W-:Y:S02]  /*7a860*/  F2FP.F16.F32.PACK_AB R66, R67, R66 ;  /* 0x000000424342723e */ /* 0x000fe400000000ff */
[----:B---3--:R-:W-:Y:S01]  /*7a870*/  ISETP.LT.AND P2, PT, R10, UR8, !P1 ;  /* 0x000000080a007c0c */ /* 0x008fe2000cf41270 */
[----:B------:R-:W0:Y:S01]  /*7a880*/  LDCU UR8, c[0x0][0x39c] ;  /* 0x00007380ff0877ac */ /* 0x000e220008000800 */
[----:B------:R-:W-:-:S04]  /*7a890*/  LEA R10, P5, R3, R2, 0x1 ;  /* 0x00000002030a7211 */ /* 0x000fc800078a08ff */
[----:B------:R-:W-:Y:S01]  /*7a8a0*/  LEA.HI.X.SX32 R11, R3, R0, 0x1, P5 ;  /* 0x00000000030b7211 */ /* 0x000fe200028f0eff */
[C---:B------:R-:W-:Y:S01]  /*7a8b0*/  VIADD R3, R7.reuse, UR7 ;  /* 0x0000000707037c36 */ /* 0x040fe20008000000 */
[----:B------:R-:W-:-:S03]  /*7a8c0*/  LEA R6, P5, R7, R2, 0x1 ;  /* 0x0000000207067211 */ /* 0x000fc600078a08ff */
[----:B------:R-:W-:Y:S01]  /*7a8d0*/  VIADD R9, R3, UR7 ;  /* 0x0000000703097c36 */ /* 0x000fe20008000000 */
[----:B------:R-:W-:Y:S01]  /*7a8e0*/  LEA.HI.X.SX32 R7, R7, R0, 0x1, P5 ;  /* 0x0000000007077211 */ /* 0x000fe200028f0eff */
[----:B------:R1:W-:Y:S02]  /*7a8f0*/  @P4 STG.E.U16 desc[UR20][R10.64], R60 ;  /* 0x0000003c0a004986 */ /* 0x0003e4000c101514 */
[----:B------:R-:W-:Y:S01]  /*7a900*/  VIADD R13, R9, UR7 ;  /* 0x00000007090d7c36 */ /* 0x000fe20008000000 */
[----:B--2---:R-:W-:Y:S01]  /*7a910*/  ISETP.LT.AND P3, PT, R12, UR6, !P1 ;  /* 0x000000060c007c0c */ /* 0x004fe2000cf61270 */
[----:B------:R-:W5:Y:S01]  /*7a920*/  LDCU UR6, c[0x0][0x39c] ;  /* 0x00007380ff0677ac */ /* 0x000f620008000800 */
[-C--:B------:R-:W-:Y:S01]  /*7a930*/  LEA R4, P4, R3, R2.reuse, 0x1 ;  /* 0x0000000203047211 */ /* 0x080fe200078808ff */
[----:B------:R-:W-:Y:S01]  /*7a940*/  VIADD R15, R13, UR7 ;  /* 0x000000070d0f7c36 */ /* 0x000fe20008000000 */
[----:B------:R2:W-:Y:S01]  /*7a950*/  @P0 STG.E.U16 desc[UR20][R6.64], R5 ;  /* 0x0000000506000986 */ /* 0x0005e2000c101514 */
[----:B------:R-:W-:-:S04]  /*7a960*/  LEA R8, P5, R9, R2, 0x1 ;  /* 0x0000000209087211 */ /* 0x000fc800078a08ff */
[----:B------:R-:W-:Y:S02]  /*7a970*/  LEA.HI.X.SX32 R9, R9, R0, 0x1, P5 ;  /* 0x0000000009097211 */ /* 0x000fe400028f0eff */
[----:B-1----:R-:W-:Y:S02]  /*7a980*/  LEA R10, P0, R13, R2, 0x1 ;  /* 0x000000020d0a7211 */ /* 0x002fe400078008ff */
[----:B--2---:R-:W-:Y:S01]  /*7a990*/  LEA.HI.X.SX32 R5, R3, R0, 0x1, P4 ;  /* 0x0000000003057211 */ /* 0x004fe200020f0eff */
[C---:B------:R-:W-:Y:S01]  /*7a9a0*/  VIADD R3, R15.reuse, UR7 ;  /* 0x000000070f037c36 */ /* 0x040fe20008000000 */
[----:B------:R-:W-:-:S03]  /*7a9b0*/  LEA R12, P5, R15, R2, 0x1 ;  /* 0x000000020f0c7211 */ /* 0x000fc600078a08ff */
[----:B------:R-:W-:Y:S01]  /*7a9c0*/  VIADD R17, R3, UR7 ;  /* 0x0000000703117c36 */ /* 0x000fe20008000000 */
[-C--:B------:R-:W-:Y:S02]  /*7a9d0*/  LEA.HI.X.SX32 R11, R13, R0.reuse, 0x1, P0 ;  /* 0x000000000d0b7211 */ /* 0x080fe400000f0eff */
[----:B----4-:R-:W-:Y:S02]  /*7a9e0*/  ISETP.LT.AND P4, PT, R14, UR4, !P1 ;  /* 0x000000040e007c0c */ /* 0x010fe4000cf81270 */
[----:B------:R-:W-:Y:S02]  /*7a9f0*/  LEA.HI.X.SX32 R13, R15, R0, 0x1, P5 ;  /* 0x000000000f0d7211 */ /* 0x000fe400028f0eff */
[C---:B------:R-:W-:Y:S02]  /*7aa00*/  LEA R14, P5, R17.reuse, R2, 0x1 ;  /* 0x00000002110e7211 */ /* 0x040fe400078a08ff */
[----:B-----5:R-:W-:Y:S02]  /*7aa10*/  ISETP.LT.AND P0, PT, R18, UR6, !P1 ;  /* 0x0000000612007c0c */ /* 0x020fe4000cf01270 */
[----:B------:R-:W-:-:S02]  /*7aa20*/  LEA.HI.X.SX32 R15, R17, R0, 0x1, P5 ;  /* 0x00000000110f7211 */ /* 0x000fc400028f0eff */
[----:B0-----:R-:W-:Y:S02]  /*7aa30*/  ISETP.LT.AND P1, PT, R16, UR8, !P1 ;  /* 0x0000000810007c0c */ /* 0x001fe4000cf21270 */
[----:B------:R-:W-:-:S04]  /*7aa40*/  LEA R2, P5, R3, R2, 0x1 ;  /* 0x0000000203027211 */ /* 0x000fc800078a08ff */
[----:B------:R-:W-:Y:S02]  /*7aa50*/  LEA.HI.X.SX32 R3, R3, R0, 0x1, P5 ;  /* 0x0000000003037211 */ /* 0x000fe400028f0eff */
[----:B------:R-:W-:Y:S02]  /*7aa60*/  PRMT R0, R62, 0x7632, R0 ;  /* 0x000076323e007816 */ /* 0x000fe40000000000 */
[----:B------:R-:W-:Y:S01]  /*7aa70*/  PRMT R6, R64, 0x7632, R6 ;  /* 0x0000763240067816 */ /* 0x000fe20000000006 */
[----:B------:R0:W-:Y:S01]  /*7aa80*/  @P3 STG.E.U16 desc[UR20][R4.64], R62 ;  /* 0x0000003e04003986 */ /* 0x0001e2000c101514 */
[----:B------:R-:W-:-:S03]  /*7aa90*/  PRMT R7, R66, 0x7632, R7 ;  /* 0x0000763242077816 */ /* 0x000fc60000000007 */
[----:B------:R0:W-:Y:S04]  /*7aaa0*/  @P2 STG.E.U16 desc[UR20][R8.64], R0 ;  /* 0x0000000008002986 */ /* 0x0001e8000c101514 */
[----:B------:R0:W-:Y:S04]  /*7aab0*/  @P4 STG.E.U16 desc[UR20][R10.64], R64 ;  /* 0x000000400a004986 */ /* 0x0001e8000c101514 */
[----:B------:R0:W-:Y:S04]  /*7aac0*/  @P0 STG.E.U16 desc[UR20][R12.64], R6 ;  /* 0x000000060c000986 */ /* 0x0001e8000c101514 */
[----:B------:R0:W-:Y:S04]  /*7aad0*/  @P1 STG.E.U16 desc[UR20][R2.64], R66 ;  /* 0x0000004202001986 */ /* 0x0001e8000c101514 */
[----:B------:R0:W-:Y:S01]  /*7aae0*/  @P6 STG.E.U16 desc[UR20][R14.64], R7 ;  /* 0x000000070e006986 */ /* 0x0001e2000c101514 */
[----:B------:R-:W-:Y:S06]  /*7aaf0*/  BAR.SYNC.DEFER_BLOCKING 0x0 ;  /* 0x0000000000007b1d */ /* 0x000fec0000010000 */
[----:B------:R-:W-:Y:S05]  /*7ab00*/  BRA.U UP0, `(.L_x_14) ;  /* 0x0000000100a07547 */ /* 0x000fea000b800000 */
[----:B------:R-:W1:Y:S01]  /*7ab10*/  S2UR UR6, SR_CgaCtaId ;  /* 0x00000000000679c3 */ /* 0x000e620000008800 */
[----:B------:R-:W-:Y:S01]  /*7ab20*/  NOP ;  /* 0x0000000000007918 */ /* 0x000fe20000000000 */
[----:B------:R-:W-:Y:S01]  /*7ab30*/  UMOV UR4, 0x50 ;  /* 0x0000005000047882 */ /* 0x000fe20000000000 */
[----:B0-----:R-:W-:Y:S02]  /*7ab40*/  IMAD.U32 R0, RZ, RZ, UR5 ;  /* 0x00000005ff007e24 */ /* 0x001fe4000f8e00ff */
[----:B------:R-:W-:Y:S02]  /*7ab50*/  IMAD.MOV.U32 R3, RZ, RZ, 0xffff ;  /* 0x0000ffffff037424 */ /* 0x000fe400078e00ff */
[----:B------:R-:W-:Y:S01]  /*7ab60*/  IMAD.MOV.U32 R7, RZ, RZ, 0x1 ;  /* 0x00000001ff077424 */ /* 0x000fe200078e00ff */
[----:B------:R-:W-:-:S04]  /*7ab70*/  LOP3.LUT R0, R0, 0xffff, RZ, 0xc0, !PT ;  /* 0x0000ffff00007812 */ /* 0x000fc800078ec0ff */
[----:B------:R-:W-:-:S05]  /*7ab80*/  SHF.R.U32.HI R0, RZ, 0x5, R0 ;  /* 0x00000005ff007819 */ /* 0x000fca0000011600 */
[----:B------:R-:W-:Y:S01]  /*7ab90*/  VIADD R2, R0, 0x10 ;  /* 0x0000001000027836 */ /* 0x000fe20000000000 */
[----:B------:R-:W-:Y:S01]  /*7aba0*/  SHF.L.U32 R0, R3, R0, RZ ;  /* 0x0000000003007219 */ /* 0x000fe200000006ff */
[----:B-1----:R-:W-:-:S03]  /*7abb0*/  ULEA UR6, UR6, UR4, 0x18 ;  /* 0x0000000406067291 */ /* 0x002fc6000f8ec0ff */
[----:B------:R-:W-:-:S04]  /*7abc0*/  SHF.L.U32 R3, R7, R2, RZ ;  /* 0x0000000207037219 */ /* 0x000fc800000006ff */
[----:B------:R-:W-:Y:S02]  /*7abd0*/  LOP3.LUT R0, R3, R0, RZ, 0xfc, !PT ;  /* 0x0000000003007212 */ /* 0x000fe400078efcff */
[----:B------:R-:W0:Y:S02]  /*7abe0*/  LDS R5, [UR6] ;  /* 0x00000006ff057984 */ /* 0x000e240008000800 */
[C---:B------:R-:W-:Y:S02]  /*7abf0*/  LOP3.LUT R2, R0.reuse, 0xffff, RZ, 0xc0, !PT ;  /* 0x0000ffff00027812 */ /* 0x040fe400078ec0ff */
[----:B0-----:R-:W-:-:S04]  /*7ac00*/  LOP3.LUT R3, R0, 0xffff, R5, 0x80, !PT ;  /* 0x0000ffff00037812 */ /* 0x001fc800078e8005 */
[----:B------:R-:W-:-:S13]  /*7ac10*/  ISETP.NE.AND P0, PT, R3, R2, PT ;  /* 0x000000020300720c */ /* 0x000fda0003f05270 */
[----:B------:R-:W-:Y:S05]  /*7ac20*/  @P0 BRA `(.L_x_15) ;  /* 0x0000000000500947 */ /* 0x000fea0003800000 */
[----:B------:R-:W-:Y:S02]  /*7ac30*/  SHF.R.U32.HI R5, RZ, 0x10, R5 ;  /* 0x00000010ff057819 */ /* 0x000fe40000011605 */
[----:B------:R-:W-:-:S04]  /*7ac40*/  SHF.R.U32.HI R2, RZ, 0x10, R0 ;  /* 0x00000010ff027819 */ /* 0x000fc80000011600 */
[----:B------:R-:W-:-:S04]  /*7ac50*/  LOP3.LUT R5, R5, R2, RZ, 0xc0, !PT ;  /* 0x0000000205057212 */ /* 0x000fc800078ec0ff */
[----:B------:R-:W-:-:S13]  /*7ac60*/  ISETP.NE.AND P0, PT, R5, R2, PT ;  /* 0x000000020500720c */ /* 0x000fda0003f05270 */
[----:B------:R-:W-:Y:S05]  /*7ac70*/  @P0 BRA `(.L_x_16) ;  /* 0x0000000000300947 */ /* 0x000fea0003800000 */
[----:B------:R-:W-:Y:S01]  /*7ac80*/  R2UR UR4, R0 ;  /* 0x00000000000472ca */ /* 0x000fe200000e0000 */
[----:B------:R-:W-:Y:S01]  /*7ac90*/  VOTEU.ANY UR5, UPT, PT ;  /* 0x0000000000057886 */ /* 0x000fe200038e0100 */
[----:B------:R-:W0:Y:S01]  /*7aca0*/  S2R R0, SR_LANEID ;  /* 0x0000000000007919 */ /* 0x000e220000000000 */
[----:B------:R-:W-:-:S10]  /*7acb0*/  UFLO.U32 UR5, UR5 ;  /* 0x00000005000572bd */ /* 0x000fd400080e0000 */
[----:B------:R-:W-:-:S06]  /*7acc0*/  ULOP3.LUT UR4, URZ, UR4, URZ, 0x33, !UPT ;  /* 0x00000004ff047292 */ /* 0x000fcc000f8e33ff */
[----:B------:R-:W-:-:S04]  /*7acd0*/  IMAD.U32 R2, RZ, RZ, UR4 ;  /* 0x00000004ff027e24 */ /* 0x000fc8000f8e00ff */
[----:B------:R-:W1:Y:S02]  /*7ace0*/  REDUX UR7, R2 ;  /* 0x00000000020773c4 */ /* 0x000e640000000000 */
[----:B------:R2:W-:Y:S01]  /*7acf0*/  UTCATOMSWS.AND URZ, UR4 ;  /* 0x0000000400ff79e3 */ /* 0x0005e20008000000 */
[----:B0-----:R-:W-:Y:S01]  /*7ad00*/  ISETP.EQ.U32.AND P0, PT, R0, UR5, PT ;  /* 0x0000000500007c0c */ /* 0x001fe2000bf02070 */
[----:B-1----:R-:W-:-:S12]  /*7ad10*/  IMAD.U32 R0, RZ, RZ, UR7 ;  /* 0x00000007ff007e24 */ /* 0x002fd8000f8e00ff */
[----:B------:R2:W-:Y:S01]  /*7ad20*/  @P0 ATOMS.AND RZ, [UR6], R0 ;  /* 0x00000000ffff098c */ /* 0x0005e2000a800006 */
[----:B------:R-:W-:Y:S05]  /*7ad30*/  BRA `(.L_x_14) ;  /* 0x0000000000147947 */ /* 0x000fea0003800000 */
.L_x_16:
[----:B------:R-:W-:-:S07]  /*7ad40*/  MOV R2, 0x7ad60 ;  /* 0x0007ad6000027802 */ /* 0x000fce0000000f00 */
[----:B------:R-:W-:Y:S05]  /*7ad50*/  CALL.REL.NOINC `($__internal_0_$__cuda_sm10x_tcgen05_guardrail_trap_col_being_dealloced_not_returned_by_alloc) ;  /* 0x00000000002c7944 */ /* 0x000fea0003c00000 */
[----:B------:R-:W-:Y:S05]  /*7ad60*/  BRA `(.L_x_14) ;  /* 0x0000000000087947 */ /* 0x000fea0003800000 */
.L_x_15:
[----:B------:R-:W-:-:S07]  /*7ad70*/  MOV R2, 0x7ad90 ;  /* 0x0007ad9000027802 */ /* 0x000fce0000000f00 */
[----:B------:R-:W-:Y:S05]  /*7ad80*/  CALL.REL.NOINC `($__internal_2_$__cuda_sm10x_tcgen05_guardrail_trap_unallocated_columns_being_dealloced) ;  /* 0x0000000000387944 */ /* 0x000fea0003c00000 */
.L_x_14:
[----:B------:R-:W-:Y:S01]  /*7ad90*/  NOP ;  /* 0x0000000000007918 */ /* 0x000fe20000000000 */
[----:B--2---:R-:W-:Y:S05]  /*7ada0*/  EXIT ;  /* 0x000000000000794d */ /* 0x004fea0003800000 */
.L_x_9:
[----:B------:R-:W0:Y:S02]  /*7adb0*/  SYNCS.PHASECHK.TRANS64.TRYWAIT P1, [UR8], R4 ;  /* 0x00000004ff0075a7 */ /* 0x000e240008021108 */
[----:B0-----:R-:W-:Y:S05]  /*7adc0*/  @!P1 BRA `(.L_x_9) ;  /* 0xfffffffc00f89947 */ /* 0x001fea000383ffff */
[----:B------:R-:W-:Y:S05]  /*7add0*/  BRA `(.L_x_17) ;  /* 0xfffffd8400787947 */ /* 0x000fea000383ffff */
.L_x_13:
[----:B------:R-:W0:Y:S02]  /*7ade0*/  SYNCS.PHASECHK.TRANS64.TRYWAIT P3, [UR8], R7 ;  /* 0x00000007ff0075a7 */ /* 0x000e240008061108 */
[----:B0-----:R-:W-:Y:S05]  /*7adf0*/  @!P3 BRA `(.L_x_13) ;  /* 0xfffffffc00f8b947 */ /* 0x001fea000383ffff */
[----:B------:R-:W-:Y:S05]  /*7ae00*/  BRA `(.L_x_12) ;  /* 0xffffff6800a07947 */ /* 0x000fea000383ffff */
        .weak           $__internal_0_$__cuda_sm10x_tcgen05_guardrail_trap_col_being_dealloced_not_returned_by_alloc
        .type           $__internal_0_$__cuda_sm10x_tcgen05_guardrail_trap_col_being_dealloced_not_returned_by_alloc,@function
        .size           $__internal_0_$__cuda_sm10x_tcgen05_guardrail_trap_col_being_dealloced_not_returned_by_alloc,($__internal_1_$__cuda_sm10x_tcgen05_guardrail_trap_phase_invalid_during_alloc - $__internal_0_$__cuda_sm10x_tcgen05_guardrail_trap_col_being_dealloced_not_returned_by_alloc)
$__internal_0_$__cuda_sm10x_tcgen05_guardrail_trap_col_being_dealloced_not_returned_by_alloc:
[----:B------:R-:W-:Y:S05]  /*7ae10*/  BPT.TRAP 0x1 ;  /* 0x000000040000795c */ /* 0x000fea0000300000 */
[----:B------:R-:W-:-:S04]  /*7ae20*/  IMAD.MOV.U32 R3, RZ, RZ, 0x0 ;  /* 0x00000000ff037424 */ /* 0x000fc800078e00ff */
[----:B------:R-:W-:Y:S05]  /*7ae30*/  RET.REL.NODEC R2 `(matmul_kernel) ;  /* 0xfffff85002707950 */ /* 0x000fea0003c3ffff */
        .weak           $__internal_1_$__cuda_sm10x_tcgen05_guardrail_trap_phase_invalid_during_alloc
        .type           $__internal_1_$__cuda_sm10x_tcgen05_guardrail_trap_phase_invalid_during_alloc,@function
        .size           $__internal_1_$__cuda_sm10x_tcgen05_guardrail_trap_phase_invalid_during_alloc,($__internal_2_$__cuda_sm10x_tcgen05_guardrail_trap_unallocated_columns_being_dealloced - $__internal_1_$__cuda_sm10x_tcgen05_guardrail_trap_phase_invalid_during_alloc)
$__internal_1_$__cuda_sm10x_tcgen05_guardrail_trap_phase_invalid_during_alloc:
[----:B------:R-:W-:Y:S05]  /*7ae40*/  BPT.TRAP 0x1 ;  /* 0x000000040000795c */ /* 0x000fea0000300000 */
[----:B------:R-:W-:-:S04]  /*7ae50*/  IMAD.MOV.U32 R3, RZ, RZ, 0x0 ;  /* 0x00000000ff037424 */ /* 0x000fc800078e00ff */
[----:B------:R-:W-:Y:S05]  /*7ae60*/  RET.REL.NODEC R2 `(matmul_kernel) ;  /* 0xfffff85002647950 */ /* 0x000fea0003c3ffff */
        .weak           $__internal_2_$__cuda_sm10x_tcgen05_guardrail_trap_unallocated_columns_being_dealloced
        .type           $__internal_2_$__cuda_sm10x_tcgen05_guardrail_trap_unallocated_columns_being_dealloced,@function
        .size           $__internal_2_$__cuda_sm10x_tcgen05_guardrail_trap_unallocated_columns_being_dealloced,(.L_x_21 - $__internal_2_$__cuda_sm10x_tcgen05_guardrail_trap_unallocated_columns_being_dealloced)
$__internal_2_$__cuda_sm10x_tcgen05_guardrail_trap_unallocated_columns_being_dealloced:
[----:B------:R-:W-:Y:S05]  /*7ae70*/  BPT.TRAP 0x1 ;  /* 0x000000040000795c */ /* 0x000fea0000300000 */
[----:B------:R-:W-:-:S04]  /*7ae80*/  IMAD.MOV.U32 R3, RZ, RZ, 0x0 ;  /* 0x00000000ff037424 */ /* 0x000fc800078e00ff */
[----:B------:R-:W-:Y:S05]  /*7ae90*/  RET.REL.NODEC R2 `(matmul_kernel) ;  /* 0xfffff85002587950 */ /* 0x000fea0003c3ffff */
.L_x_18:
[----:B------:R-:W-:-:S00]  /*7aea0*/  BRA `(.L_x_18) ;  /* 0xfffffffc00fc7947 */ /* 0x000fc0000383ffff */
[----:B------:R-:W-:-:S00]  /*7aeb0*/  NOP ;  /* 0x0000000000007918 */ /* 0x000fc00000000000 */
        /* <DEDUP_REMOVED lines=12> */
.L_x_21:


//--------------------- .nv.shared.matmul_kernel  --------------------------
	.section	.nv.shared.matmul_kernel,"aw",@nobits
	.sectionflags	@""
	.align	16
	.zero		1024


//--------------------- .nv.shared.reserved.0     --------------------------
	.section	.nv.shared.reserved.0,"aw",@nobits
	.align	8
	.weak		__nv_reservedSMEM_offset_0_alias
	.size		__nv_reservedSMEM_offset_0_alias, 0, 64
	.other		__nv_reservedSMEM_offset_0_alias,@"STO_CUDA_RESERVED_SHARED STV_DEFAULT"
__nv_reservedSMEM_offset_0_alias:
	.zero		0
.nv.shared.reserved.0:
	.zero		64
	.weak		__nv_reservedSMEM_allocation_phase
	.type		__nv_reservedSMEM_allocation_phase,@object
	.size		__nv_reservedSMEM_allocation_phase,(.L_0 - __nv_reservedSMEM_allocation_phase)
__nv_reservedSMEM_allocation_phase:
	.zero		1
.L_0:
	.zero		7
	.weak		__nv_reservedSMEM_devtool_atexit_pc
	.type		__nv_reservedSMEM_devtool_atexit_pc,@object
	.size		__nv_reservedSMEM_devtool_atexit_pc,(__nv_reservedSMEM_allocation_mask - __nv_reservedSMEM_devtool_atexit_pc)
__nv_reservedSMEM_devtool_atexit_pc:
	.zero		8
	.weak		__nv_reservedSMEM_allocation_mask
	.type		__nv_reservedSMEM_allocation_mask,@object
	.size		__nv_reservedSMEM_allocation_mask,(.L_2 - __nv_reservedSMEM_allocation_mask)
__nv_reservedSMEM_allocation_mask:
	.zero		4
.L_2:


//--------------------- .nv.constant0.matmul_kernel --------------------------
	.section	.nv.constant0.matmul_kernel,"a",@progbits
	.sectionflags	@""
	.align	4
.nv.constant0.matmul_kernel:
	.zero		976


//--------------------- SYMBOLS --------------------------

	.type		.nv.reservedSmem.offset0,@object
	.size		.nv.reservedSmem.offset0,0x4
	.type		.nv.reservedSmem.cap,@object
	.size		.nv.reservedSmem.cap,0x4
